	.target	sm_90a

	.elftype	@"ET_EXEC"


//--------------------- .note.nv.tkinfo           --------------------------
	.section	.note.nv.tkinfo,"",@"SHT_NOTE"
	.sectionflags	@"SHF_NOTE_NV_TKINFO"
	.tkinfo
        /*0018*/ 	.word	0x00000002
        /*0030*/ 	.string	""
        /*0030*/ 	.string	"ptxas"
        /*0030*/ 	.string	"Cuda compilation tools, release 13.0, V13.0.88"
        /*0030*/ 	.string	"Build cuda_13.0.r13.0/compiler.36424714_0"
        /*0030*/ 	.string	"-arch sm_90a -m 64 "



//--------------------- .note.nv.cuinfo           --------------------------
	.section	.note.nv.cuinfo,"",@"SHT_NOTE"
	.sectionflags	@"SHF_NOTE_NV_CUINFO"
        /*0018*/ 	.short	0x0002
        /*001a*/ 	.short	0x005a
        /*001c*/ 	.short	0x0082
	.zero		2


//--------------------- .nv.info                  --------------------------
	.section	.nv.info,"",@"SHT_CUDA_INFO"
	.align	4


	//----- nvinfo : EIATTR_REGCOUNT
	.align		4
        /*0000*/ 	.byte	0x04, 0x2f
        /*0002*/ 	.short	(.L_15 - .L_14)
	.align		4
.L_14:
        /*0004*/ 	.word	index@(_ZN7cutlass13device_kernelINS_4gemm6kernel13GemmUniversalINS1_17GroupProblemShapeIN4cute5tupleIJiiiEEEEENS1_10collective13CollectiveMmaINS1_39MainloopSm90ArrayTmaGmmaWarpSpecializedILi2ENS6_IJNS5_1CILi2EEENSC_ILi1EEESE_EEENS1_40KernelPtrArrayTmaWarpSpecializedPingpongEEENS6_IJNSC_ILi256EEENSC_ILi128EEESJ_EEENS_10bfloat16_tEPNS6_IJlSE_NSC_ILi0EEEEEESL_SO_NS5_8TiledMMAINS5_8MMA_AtomIJNS5_4SM904GMMA28MMA_64x128x16_F32BF16BF16_SSILNSS_5MajorE0ELSU_0ELNSS_7ScaleInE1ELSV_1EEEEEENS5_6LayoutINS6_IJSE_SE_SE_EEENS6_IJSM_SM_SM_EEEEENS6_IJNS5_10UnderscoreES12_S12_EEEEENS5_13SM90_TMA_LOADENS5_14ComposedLayoutINS5_7SwizzleILi3ELi4ELi3EEENS5_18smem_ptr_flag_bitsILi16EEENSY_INS6_IJNSC_ILi8EEENSC_ILi64EEEEEENS6_IJS1C_SE_EEEEEEEvNS5_8identityENS5_23SM90_TMA_LOAD_MULTICASTES1G_vS1H_EENS_8epilogue10collective18CollectiveEpilogueINS1K_30Sm90PtrArrayTmaWarpSpecializedILi4ELi2ELi16ELb1ELb0ELi2EEEJSK_NS6_IJS1C_NSC_ILi32EEEEEENS_6half_tEPNS6_IJSE_lSM_EEES1R_S1T_NS1K_6fusion15FusionCallbacksIS1O_NS1U_17LinearCombinationIS1R_fS1R_fLNS_15FloatRoundStyleE2EEESK_S1Q_JEEES15_NS16_IS18_S1A_NSY_INS6_IJS1C_S1B_EEENS6_IJSE_S1C_EEEEEEENS5_17SM75_U16x8_LDSM_TENS5_14SM90_TMA_STOREES23_NS5_17SM90_U16x8_STSM_TENS5_9Copy_AtomIJNS5_17SM90_U32x4_STSM_NES1R_EEEvEEEvvEEEEvNT_6ParamsE)
        /*0008*/ 	.word	0x000000a8


	//----- nvinfo : EIATTR_FRAME_SIZE
	.align		4
.L_15:
        /*000c*/ 	.byte	0x04, 0x11
        /*000e*/ 	.short	(.L_17 - .L_16)
	.align		4
.L_16:
        /*0010*/ 	.word	index@($__internal_0_$__cuda_sm20_div_u64)
        /*0014*/ 	.word	0x000008d8


	//----- nvinfo : EIATTR_FRAME_SIZE
	.align		4
.L_17:
        /*0018*/ 	.byte	0x04, 0x11
        /*001a*/ 	.short	(.L_19 - .L_18)
	.align		4
.L_18:
        /*001c*/ 	.word	index@(_ZN7cutlass13device_kernelINS_4gemm6kernel13GemmUniversalINS1_17GroupProblemShapeIN4cute5tupleIJiiiEEEEENS1_10collective13CollectiveMmaINS1_39MainloopSm90ArrayTmaGmmaWarpSpecializedILi2ENS6_IJNS5_1CILi2EEENSC_ILi1EEESE_EEENS1_40KernelPtrArrayTmaWarpSpecializedPingpongEEENS6_IJNSC_ILi256EEENSC_ILi128EEESJ_EEENS_10bfloat16_tEPNS6_IJlSE_NSC_ILi0EEEEEESL_SO_NS5_8TiledMMAINS5_8MMA_AtomIJNS5_4SM904GMMA28MMA_64x128x16_F32BF16BF16_SSILNSS_5MajorE0ELSU_0ELNSS_7ScaleInE1ELSV_1EEEEEENS5_6LayoutINS6_IJSE_SE_SE_EEENS6_IJSM_SM_SM_EEEEENS6_IJNS5_10UnderscoreES12_S12_EEEEENS5_13SM90_TMA_LOADENS5_14ComposedLayoutINS5_7SwizzleILi3ELi4ELi3EEENS5_18smem_ptr_flag_bitsILi16EEENSY_INS6_IJNSC_ILi8EEENSC_ILi64EEEEEENS6_IJS1C_SE_EEEEEEEvNS5_8identityENS5_23SM90_TMA_LOAD_MULTICASTES1G_vS1H_EENS_8epilogue10collective18CollectiveEpilogueINS1K_30Sm90PtrArrayTmaWarpSpecializedILi4ELi2ELi16ELb1ELb0ELi2EEEJSK_NS6_IJS1C_NSC_ILi32EEEEEENS_6half_tEPNS6_IJSE_lSM_EEES1R_S1T_NS1K_6fusion15FusionCallbacksIS1O_NS1U_17LinearCombinationIS1R_fS1R_fLNS_15FloatRoundStyleE2EEESK_S1Q_JEEES15_NS16_IS18_S1A_NSY_INS6_IJS1C_S1B_EEENS6_IJSE_S1C_EEEEEEENS5_17SM75_U16x8_LDSM_TENS5_14SM90_TMA_STOREES23_NS5_17SM90_U16x8_STSM_TENS5_9Copy_AtomIJNS5_17SM90_U32x4_STSM_NES1R_EEEvEEEvvEEEEvNT_6ParamsE)
        /*0020*/ 	.word	0x000008d8


	//----- nvinfo : EIATTR_MIN_STACK_SIZE
	.align		4
.L_19:
        /*0024*/ 	.byte	0x04, 0x12
        /*0026*/ 	.short	(.L_21 - .L_20)
	.align		4
.L_20:
        /*0028*/ 	.word	index@(_ZN7cutlass13device_kernelINS_4gemm6kernel13GemmUniversalINS1_17GroupProblemShapeIN4cute5tupleIJiiiEEEEENS1_10collective13CollectiveMmaINS1_39MainloopSm90ArrayTmaGmmaWarpSpecializedILi2ENS6_IJNS5_1CILi2EEENSC_ILi1EEESE_EEENS1_40KernelPtrArrayTmaWarpSpecializedPingpongEEENS6_IJNSC_ILi256EEENSC_ILi128EEESJ_EEENS_10bfloat16_tEPNS6_IJlSE_NSC_ILi0EEEEEESL_SO_NS5_8TiledMMAINS5_8MMA_AtomIJNS5_4SM904GMMA28MMA_64x128x16_F32BF16BF16_SSILNSS_5MajorE0ELSU_0ELNSS_7ScaleInE1ELSV_1EEEEEENS5_6LayoutINS6_IJSE_SE_SE_EEENS6_IJSM_SM_SM_EEEEENS6_IJNS5_10UnderscoreES12_S12_EEEEENS5_13SM90_TMA_LOADENS5_14ComposedLayoutINS5_7SwizzleILi3ELi4ELi3EEENS5_18smem_ptr_flag_bitsILi16EEENSY_INS6_IJNSC_ILi8EEENSC_ILi64EEEEEENS6_IJS1C_SE_EEEEEEEvNS5_8identityENS5_23SM90_TMA_LOAD_MULTICASTES1G_vS1H_EENS_8epilogue10collective18CollectiveEpilogueINS1K_30Sm90PtrArrayTmaWarpSpecializedILi4ELi2ELi16ELb1ELb0ELi2EEEJSK_NS6_IJS1C_NSC_ILi32EEEEEENS_6half_tEPNS6_IJSE_lSM_EEES1R_S1T_NS1K_6fusion15FusionCallbacksIS1O_NS1U_17LinearCombinationIS1R_fS1R_fLNS_15FloatRoundStyleE2EEESK_S1Q_JEEES15_NS16_IS18_S1A_NSY_INS6_IJS1C_S1B_EEENS6_IJSE_S1C_EEEEEEENS5_17SM75_U16x8_LDSM_TENS5_14SM90_TMA_STOREES23_NS5_17SM90_U16x8_STSM_TENS5_9Copy_AtomIJNS5_17SM90_U32x4_STSM_NES1R_EEEvEEEvvEEEEvNT_6ParamsE)
        /*002c*/ 	.word	0x000008d8
.L_21:


//--------------------- .nv.compat                --------------------------
	.section	.nv.compat,"",@"SHT_CUDA_COMPAT_INFO"
	.align	4
        /*0000*/ 	.byte	0x02, 0x09, 0x01, 0x00, 0x02, 0x02, 0x04, 0x00, 0x02, 0x05, 0x05, 0x00, 0x03, 0x07, 0x01, 0x01
        /*0010*/ 	.byte	0x02, 0x03, 0x03, 0x00, 0x02, 0x06, 0x01, 0x00, 0x04, 0x0b, 0x08, 0x00, 0x00, 0x00, 0x00, 0x00
        /*0020*/ 	.byte	0x00, 0x00, 0x00, 0x00


//--------------------- .nv.info._ZN7cutlass13device_kernelINS_4gemm6kernel13GemmUniversalINS1_17GroupProblemShapeIN4cute5tupleIJiiiEEEEENS1_10collective13CollectiveMmaINS1_39MainloopSm90ArrayTmaGmmaWarpSpecializedILi2ENS6_IJNS5_1CILi2EEENSC_ILi1EEESE_EEENS1_40KernelPtrArrayTmaWarpSpecializedPingpongEEENS6_IJNSC_ILi256EEENSC_ILi128EEESJ_EEENS_10bfloat16_tEPNS6_IJlSE_NSC_ILi0EEEEEESL_SO_NS5_8TiledMMAINS5_8MMA_AtomIJNS5_4SM904GMMA28MMA_64x128x16_F32BF16BF16_SSILNSS_5MajorE0ELSU_0ELNSS_7ScaleInE1ELSV_1EEEEEENS5_6LayoutINS6_IJSE_SE_SE_EEENS6_IJSM_SM_SM_EEEEENS6_IJNS5_10UnderscoreES12_S12_EEEEENS5_13SM90_TMA_LOADENS5_14ComposedLayoutINS5_7SwizzleILi3ELi4ELi3EEENS5_18smem_ptr_flag_bitsILi16EEENSY_INS6_IJNSC_ILi8EEENSC_ILi64EEEEEENS6_IJS1C_SE_EEEEEEEvNS5_8identityENS5_23SM90_TMA_LOAD_MULTICASTES1G_vS1H_EENS_8epilogue10collective18CollectiveEpilogueINS1K_30Sm90PtrArrayTmaWarpSpecializedILi4ELi2ELi16ELb1ELb0ELi2EEEJSK_NS6_IJS1C_NSC_ILi32EEEEEENS_6half_tEPNS6_IJSE_lSM_EEES1R_S1T_NS1K_6fusion15FusionCallbacksIS1O_NS1U_17LinearCombinationIS1R_fS1R_fLNS_15FloatRoundStyleE2EEESK_S1Q_JEEES15_NS16_IS18_S1A_NSY_INS6_IJS1C_S1B_EEENS6_IJSE_S1C_EEEEEEENS5_17SM75_U16x8_LDSM_TENS5_14SM90_TMA_STOREES23_NS5_17SM90_U16x8_STSM_TENS5_9Copy_AtomIJNS5_17SM90_U32x4_STSM_NES1R_EEEvEEEvvEEEEvNT_6ParamsE --------------------------
	.section	.nv.info._ZN7cutlass13device_kernelINS_4gemm6kernel13GemmUniversalINS1_17GroupProblemShapeIN4cute5tupleIJiiiEEEEENS1_10collective13CollectiveMmaINS1_39MainloopSm90ArrayTmaGmmaWarpSpecializedILi2ENS6_IJNS5_1CILi2EEENSC_ILi1EEESE_EEENS1_40KernelPtrArrayTmaWarpSpecializedPingpongEEENS6_IJNSC_ILi256EEENSC_ILi128EEESJ_EEENS_10bfloat16_tEPNS6_IJlSE_NSC_ILi0EEEEEESL_SO_NS5_8TiledMMAINS5_8MMA_AtomIJNS5_4SM904GMMA28MMA_64x128x16_F32BF16BF16_SSILNSS_5MajorE0ELSU_0ELNSS_7ScaleInE1ELSV_1EEEEEENS5_6LayoutINS6_IJSE_SE_SE_EEENS6_IJSM_SM_SM_EEEEENS6_IJNS5_10UnderscoreES12_S12_EEEEENS5_13SM90_TMA_LOADENS5_14ComposedLayoutINS5_7SwizzleILi3ELi4ELi3EEENS5_18smem_ptr_flag_bitsILi16EEENSY_INS6_IJNSC_ILi8EEENSC_ILi64EEEEEENS6_IJS1C_SE_EEEEEEEvNS5_8identityENS5_23SM90_TMA_LOAD_MULTICASTES1G_vS1H_EENS_8epilogue10collective18CollectiveEpilogueINS1K_30Sm90PtrArrayTmaWarpSpecializedILi4ELi2ELi16ELb1ELb0ELi2EEEJSK_NS6_IJS1C_NSC_ILi32EEEEEENS_6half_tEPNS6_IJSE_lSM_EEES1R_S1T_NS1K_6fusion15FusionCallbacksIS1O_NS1U_17LinearCombinationIS1R_fS1R_fLNS_15FloatRoundStyleE2EEESK_S1Q_JEEES15_NS16_IS18_S1A_NSY_INS6_IJS1C_S1B_EEENS6_IJSE_S1C_EEEEEEENS5_17SM75_U16x8_LDSM_TENS5_14SM90_TMA_STOREES23_NS5_17SM90_U16x8_STSM_TENS5_9Copy_AtomIJNS5_17SM90_U32x4_STSM_NES1R_EEEvEEEvvEEEEvNT_6ParamsE,"",@"SHT_CUDA_INFO"
	.sectionflags	@""
	.align	4


	//----- nvinfo : EIATTR_CUDA_API_VERSION
	.align		4
        /*0000*/ 	.byte	0x04, 0x37
        /*0002*/ 	.short	(.L_23 - .L_22)
.L_22:
        /*0004*/ 	.word	0x00000082


	//----- nvinfo : EIATTR_KPARAM_INFO
	.align		4
.L_23:
        /*0008*/ 	.byte	0x04, 0x17
        /*000a*/ 	.short	(.L_25 - .L_24)
.L_24:
        /*000c*/ 	.word	0x00000000
        /*0010*/ 	.short	0x0000
        /*0012*/ 	.short	0x0070
        /*0014*/ 	.byte	0x00, 0xf0, 0x01, 0x1c


	//----- nvinfo : EIATTR_SPARSE_MMA_MASK
	.align		4
.L_25:
        /*0018*/ 	.byte	0x03, 0x50
        /*001a*/ 	.short	0x0000


	//----- nvinfo : EIATTR_MAXREG_COUNT
	.align		4
        /*001c*/ 	.byte	0x03, 0x1b
        /*001e*/ 	.short	0x00a8


	//----- nvinfo : EIATTR_NUM_BARRIERS
	.align		4
        /*0020*/ 	.byte	0x02, 0x4c
        /*0022*/ 	.byte	0x02
	.zero		1


	//----- nvinfo : EIATTR_EXTERNS
	.align		4
        /*0024*/ 	.byte	0x04, 0x0f
        /*0026*/ 	.short	(.L_27 - .L_26)


	//   ....[0]....
	.align		4
.L_26:
        /*0028*/ 	.word	index@(__assertfail)


	//----- nvinfo : EIATTR_ANNOTATIONS
	.align		4
.L_27:
        /*002c*/ 	.byte	0x04, 0x55
        /*002e*/ 	.short	(.L_29 - .L_28)


	//   ....[0]....
.L_28:
        /*0030*/ 	.word	0x00000001
        /*0034*/ 	.byte	0xf0, 0x2f, 0x00, 0x00, 0x01, 0x00, 0x00, 0x00, 0x30, 0x32, 0x00, 0x00, 0x01, 0x00, 0x00, 0x00
        /* <DEDUP_REMOVED lines=977> */
        /*3d54*/ 	.byte	0xa0, 0xa4, 0x01, 0x00, 0x01, 0x00, 0x00, 0x00, 0x10, 0xa5, 0x01, 0x00


	//----- nvinfo : EIATTR_MERCURY_ISA_VERSION
	.align		4
.L_29:
        /*3d60*/ 	.byte	0x03, 0x5f
        /*3d62*/ 	.short	0x0101


	//----- nvinfo : EIATTR_INT_WARP_WIDE_INSTR_OFFSETS
	.align		4
        /*3d64*/ 	.byte	0x04, 0x31
        /*3d66*/ 	.short	(.L_31 - .L_30)


	//   ....[0]....
.L_30:
        /*3d68*/ 	.word	0x00001300


	//   ....[1]....
        /*3d6c*/ 	.word	0x00001320


	//   ....[2]....
        /*3d70*/ 	.word	0x00001490


	//   ....[3]....
        /*3d74*/ 	.word	0x000014a0


	//   ....[4]....
        /*3d78*/ 	.word	0x000014f0


	//   ....[5]....
        /*3d7c*/ 	.word	0x00001530


	//   ....[6]....
        /*3d80*/ 	.word	0x00001580


	//   ....[7]....
        /*3d84*/ 	.word	0x000015a0


	//----- nvinfo : EIATTR_COOP_GROUP_MASK_REGIDS
	.align		4
.L_31:
        /*3d88*/ 	.byte	0x04, 0x29
        /*3d8a*/ 	.short	(.L_33 - .L_32)


	//   ....[0]....
.L_32:
        /*3d8c*/ 	.word	0xffffffff


	//   ....[1]....
        /*3d90*/ 	.word	0xffffffff


	//   ....[2]....
        /*3d94*/ 	.word	0xffffffff


	//   ....[3]....
        /*3d98*/ 	.word	0xffffffff


	//   ....[4]....
        /*3d9c*/ 	.word	0xffffffff


	//   ....[5]....
        /*3da0*/ 	.word	0xffffffff


	//   ....[6]....
        /*3da4*/ 	.word	0xffffffff


	//   ....[7]....
        /*3da8*/ 	.word	0xffffffff


	//   ....[8]....
        /*3dac*/ 	.word	0xffffffff


	//   ....[9]....
        /*3db0*/ 	.word	0xffffffff


	//   ....[10]....
        /*3db4*/ 	.word	0xffffffff


	//   ....[11]....
        /*3db8*/ 	.word	0xffffffff


	//   ....[12]....
        /*3dbc*/ 	.word	0xffffffff


	//   ....[13]....
        /*3dc0*/ 	.word	0xffffffff


	//   ....[14]....
        /*3dc4*/ 	.word	0xffffffff


	//   ....[15]....
        /*3dc8*/ 	.word	0xffffffff


	//   ....[16]....
        /*3dcc*/ 	.word	0xffffffff


	//   ....[17]....
        /*3dd0*/ 	.word	0xffffffff


	//   ....[18]....
        /*3dd4*/ 	.word	0xffffffff


	//   ....[19]....
        /*3dd8*/ 	.word	0xffffffff


	//   ....[20]....
        /*3ddc*/ 	.word	0xffffffff


	//   ....[21]....
        /*3de0*/ 	.word	0xffffffff


	//   ....[22]....
        /*3de4*/ 	.word	0xffffffff


	//   ....[23]....
        /*3de8*/ 	.word	0xffffffff


	//   ....[24]....
        /*3dec*/ 	.word	0xffffffff


	//   ....[25]....
        /*3df0*/ 	.word	0xffffffff


	//   ....[26]....
        /*3df4*/ 	.word	0xffffffff


	//   ....[27]....
        /*3df8*/ 	.word	0xffffffff


	//   ....[28]....
        /*3dfc*/ 	.word	0xffffffff


	//   ....[29]....
        /*3e00*/ 	.word	0xffffffff


	//   ....[30]....
        /*3e04*/ 	.word	0xffffffff


	//   ....[31]....
        /*3e08*/ 	.word	0xffffffff


	//   ....[32]....
        /*3e0c*/ 	.word	0xffffffff


	//   ....[33]....
        /*3e10*/ 	.word	0xffffffff


	//   ....[34]....
        /*3e14*/ 	.word	0xffffffff


	//   ....[35]....
        /*3e18*/ 	.word	0xffffffff


	//   ....[36]....
        /*3e1c*/ 	.word	0xffffffff


	//   ....[37]....
        /*3e20*/ 	.word	0xffffffff


	//   ....[38]....
        /*3e24*/ 	.word	0xffffffff


	//   ....[39]....
        /*3e28*/ 	.word	0xffffffff


	//   ....[40]....
        /*3e2c*/ 	.word	0xffffffff


	//   ....[41]....
        /*3e30*/ 	.word	0xffffffff


	//   ....[42]....
        /*3e34*/ 	.word	0xffffffff


	//   ....[43]....
        /*3e38*/ 	.word	0xffffffff


	//   ....[44]....
        /*3e3c*/ 	.word	0xffffffff


	//   ....[45]....
        /*3e40*/ 	.word	0xffffffff


	//   ....[46]....
        /*3e44*/ 	.word	0xffffffff


	//   ....[47]....
        /*3e48*/ 	.word	0xffffffff


	//   ....[48]....
        /*3e4c*/ 	.word	0xffffffff


	//   ....[49]....
        /*3e50*/ 	.word	0xffffffff


	//   ....[50]....
        /*3e54*/ 	.word	0xffffffff


	//   ....[51]....
        /*3e58*/ 	.word	0xffffffff


	//   ....[52]....
        /*3e5c*/ 	.word	0xffffffff


	//   ....[53]....
        /*3e60*/ 	.word	0xffffffff


	//   ....[54]....
        /*3e64*/ 	.word	0xffffffff


	//   ....[55]....
        /*3e68*/ 	.word	0xffffffff


	//   ....[56]....
        /*3e6c*/ 	.word	0xffffffff


	//   ....[57]....
        /*3e70*/ 	.word	0xffffffff


	//   ....[58]....
        /*3e74*/ 	.word	0xffffffff


	//   ....[59]....
        /*3e78*/ 	.word	0xffffffff


	//   ....[60]....
        /*3e7c*/ 	.word	0xffffffff


	//   ....[61]....
        /*3e80*/ 	.word	0xffffffff


	//   ....[62]....
        /*3e84*/ 	.word	0xffffffff


	//   ....[63]....
        /*3e88*/ 	.word	0xffffffff


	//   ....[64]....
        /*3e8c*/ 	.word	0xffffffff


	//   ....[65]....
        /*3e90*/ 	.word	0xffffffff


	//   ....[66]....
        /*3e94*/ 	.word	0xffffffff


	//   ....[67]....
        /*3e98*/ 	.word	0xffffffff


	//   ....[68]....
        /*3e9c*/ 	.word	0xffffffff


	//   ....[69]....
        /*3ea0*/ 	.word	0xffffffff


	//   ....[70]....
        /*3ea4*/ 	.word	0xffffffff


	//   ....[71]....
        /*3ea8*/ 	.word	0xffffffff


	//   ....[72]....
        /*3eac*/ 	.word	0xffffffff


	//   ....[73]....
        /*3eb0*/ 	.word	0xffffffff


	//   ....[74]....
        /*3eb4*/ 	.word	0xffffffff


	//   ....[75]....
        /*3eb8*/ 	.word	0xffffffff


	//   ....[76]....
        /*3ebc*/ 	.word	0xffffffff


	//   ....[77]....
        /*3ec0*/ 	.word	0xffffffff


	//   ....[78]....
        /*3ec4*/ 	.word	0xffffffff


	//   ....[79]....
        /*3ec8*/ 	.word	0x0500000f


	//----- nvinfo : EIATTR_COOP_GROUP_INSTR_OFFSETS
	.align		4
.L_33:
        /*3ecc*/ 	.byte	0x04, 0x28
        /*3ece*/ 	.short	(.L_35 - .L_34)


	//   ....[0]....
.L_34:
        /*3ed0*/ 	.word	0x00000800


	//   ....[1]....
        /*3ed4*/ 	.word	0x00000880


	//   ....[2]....
        /*3ed8*/ 	.word	0x00000d20


	//   ....[3]....
        /*3edc*/ 	.word	0x00000ee0


	//   ....[4]....
        /*3ee0*/ 	.word	0x00001140


	//   ....[5]....
        /*3ee4*/ 	.word	0x00001180


	//   ....[6]....
        /*3ee8*/ 	.word	0x00001660


	//   ....[7]....
        /*3eec*/ 	.word	0x00001da0


	//   ....[8]....
        /*3ef0*/ 	.word	0x00001dd0


	//   ....[9]....
        /*3ef4*/ 	.word	0x00001e50


	//   ....[10]....
        /*3ef8*/ 	.word	0x00001e60


	//   ....[11]....
        /*3efc*/ 	.word	0x00001ea0


	//   ....[12]....
        /*3f00*/ 	.word	0x00001ec0


	//   ....[13]....
        /*3f04*/ 	.word	0x00001f00


	//   ....[14]....
        /*3f08*/ 	.word	0x00001f20


	//   ....[15]....
        /*3f0c*/ 	.word	0x00001f60


	//   ....[16]....
        /*3f10*/ 	.word	0x00001f80


	//   ....[17]....
        /*3f14*/ 	.word	0x00001ff0


	//   ....[18]....
        /*3f18*/ 	.word	0x00002110


	//   ....[19]....
        /*3f1c*/ 	.word	0x00002190


	//   ....[20]....
        /*3f20*/ 	.word	0x00002770


	//   ....[21]....
        /*3f24*/ 	.word	0x00002780


	//   ....[22]....
        /*3f28*/ 	.word	0x000027d0


	//   ....[23]....
        /*3f2c*/ 	.word	0x000027e0


	//   ....[24]....
        /*3f30*/ 	.word	0x00002830


	//   ....[25]....
        /*3f34*/ 	.word	0x00002840


	//   ....[26]....
        /*3f38*/ 	.word	0x00002890


	//   ....[27]....
        /*3f3c*/ 	.word	0x000028a0


	//   ....[28]....
        /*3f40*/ 	.word	0x000028f0


	//   ....[29]....
        /*3f44*/ 	.word	0x00002900


	//   ....[30]....
        /*3f48*/ 	.word	0x00002990


	//   ....[31]....
        /*3f4c*/ 	.word	0x00002a00


	//   ....[32]....
        /*3f50*/ 	.word	0x00002a90


	//   ....[33]....
        /*3f54*/ 	.word	0x00002ab0


	//   ....[34]....
        /*3f58*/ 	.word	0x00002ac0


	//   ....[35]....
        /*3f5c*/ 	.word	0x00002ad0


	//   ....[36]....
        /*3f60*/ 	.word	0x00002ae0


	//   ....[37]....
        /*3f64*/ 	.word	0x00002af0


	//   ....[38]....
        /*3f68*/ 	.word	0x00003370


	//   ....[39]....
        /*3f6c*/ 	.word	0x00003610


	//   ....[40]....
        /*3f70*/ 	.word	0x00003980


	//   ....[41]....
        /*3f74*/ 	.word	0x00016310


	//   ....[42]....
        /*3f78*/ 	.word	0x00016730


	//   ....[43]....
        /*3f7c*/ 	.word	0x00016ad0


	//   ....[44]....
        /*3f80*/ 	.word	0x00018860


	//   ....[45]....
        /*3f84*/ 	.word	0x00018f90


	//   ....[46]....
        /*3f88*/ 	.word	0x00019460


	//   ....[47]....
        /*3f8c*/ 	.word	0x0001a3a0


	//   ....[48]....
        /*3f90*/ 	.word	0x0001b0d0


	//   ....[49]....
        /*3f94*/ 	.word	0x0001b0f0


	//   ....[50]....
        /*3f98*/ 	.word	0x0001b140


	//   ....[51]....
        /*3f9c*/ 	.word	0x0001b160


	//   ....[52]....
        /*3fa0*/ 	.word	0x0001b1a0


	//   ....[53]....
        /*3fa4*/ 	.word	0x0001b1d0


	//   ....[54]....
        /*3fa8*/ 	.word	0x0001b210


	//   ....[55]....
        /*3fac*/ 	.word	0x0001b240


	//   ....[56]....
        /*3fb0*/ 	.word	0x0001b280


	//   ....[57]....
        /*3fb4*/ 	.word	0x0001b2b0


	//   ....[58]....
        /*3fb8*/ 	.word	0x0001b340


	//   ....[59]....
        /*3fbc*/ 	.word	0x0001b460


	//   ....[60]....
        /*3fc0*/ 	.word	0x0001b480


	//   ....[61]....
        /*3fc4*/ 	.word	0x0001bae0


	//   ....[62]....
        /*3fc8*/ 	.word	0x0001baf0


	//   ....[63]....
        /*3fcc*/ 	.word	0x0001bb40


	//   ....[64]....
        /*3fd0*/ 	.word	0x0001bb50


	//   ....[65]....
        /*3fd4*/ 	.word	0x0001bba0


	//   ....[66]....
        /*3fd8*/ 	.word	0x0001bbb0


	//   ....[67]....
        /*3fdc*/ 	.word	0x0001bc00


	//   ....[68]....
        /*3fe0*/ 	.word	0x0001bc10


	//   ....[69]....
        /*3fe4*/ 	.word	0x0001bc60


	//   ....[70]....
        /*3fe8*/ 	.word	0x0001bc70


	//   ....[71]....
        /*3fec*/ 	.word	0x0001bd00


	//   ....[72]....
        /*3ff0*/ 	.word	0x0001bd70


	//   ....[73]....
        /*3ff4*/ 	.word	0x0001be00


	//   ....[74]....
        /*3ff8*/ 	.word	0x0001be20


	//   ....[75]....
        /*3ffc*/ 	.word	0x0001be30


	//   ....[76]....
        /*4000*/ 	.word	0x0001be40


	//   ....[77]....
        /*4004*/ 	.word	0x0001be50


	//   ....[78]....
        /*4008*/ 	.word	0x0001be60


	//   ....[79]....
        /*400c*/ 	.word	0x0001dd30


	//----- nvinfo : EIATTR_REG_RECONFIG
	.align		4
.L_35:
        /*4010*/ 	.byte	0x01, 0x54
	.zero		2


	//----- nvinfo : EIATTR_SYSCALL_OFFSETS
	.align		4
        /*4014*/ 	.byte	0x04, 0x46
        /*4016*/ 	.short	(.L_37 - .L_36)


	//   ....[0]....
.L_36:
        /*4018*/ 	.word	0x0000fb10


	//   ....[1]....
        /*401c*/ 	.word	0x0000fc00


	//----- nvinfo : EIATTR_MBARRIER_INSTR_OFFSETS
	.align		4
.L_37:
        /*4020*/ 	.byte	0x04, 0x39
        /*4022*/ 	.short	(.L_39 - .L_38)


	//   ....[0]....
.L_38:
        /*4024*/ 	.word	0x00000c00
        /*4028*/ 	.word	0x000000ff
        /*402c*/ 	.word	0x00034400
        /*4030*/ 	.short	0x0100
        /*4032*/ 	.byte	0x0b
	.zero		1


	//   ....[1]....
        /*4034*/ 	.word	0x00000c10
        /*4038*/ 	.word	0x000000ff
        /*403c*/ 	.word	0x00034440
        /*4040*/ 	.short	0x0100
        /*4042*/ 	.byte	0x0b
	.zero		1


	//   ....[2]....
        /*4044*/ 	.word	0x00000c20
        /*4048*/ 	.word	0x000000ff
        /*404c*/ 	.word	0x00034408
        /*4050*/ 	.short	0x0100
        /*4052*/ 	.byte	0x0b
	.zero		1


	//   ....[3]....
        /*4054*/ 	.word	0x00000c30
        /*4058*/ 	.word	0x000000ff
        /*405c*/ 	.word	0x00034448
        /*4060*/ 	.short	0x0100
        /*4062*/ 	.byte	0x0b
	.zero		1


	//   ....[4]....
        /*4064*/ 	.word	0x00000c40
        /*4068*/ 	.word	0x000000ff
        /*406c*/ 	.word	0x00034410
        /*4070*/ 	.short	0x0100
        /*4072*/ 	.byte	0x0b
	.zero		1


	//   ....[5]....
        /*4074*/ 	.word	0x00000c50
        /*4078*/ 	.word	0x000000ff
        /*407c*/ 	.word	0x00034450
        /*4080*/ 	.short	0x0100
        /*4082*/ 	.byte	0x0b
	.zero		1


	//   ....[6]....
        /*4084*/ 	.word	0x00000c60
        /*4088*/ 	.word	0x000000ff
        /*408c*/ 	.word	0x00034418
        /*4090*/ 	.short	0x0100
        /*4092*/ 	.byte	0x0b
	.zero		1


	//   ....[7]....
        /*4094*/ 	.word	0x00000c70
        /*4098*/ 	.word	0x000000ff
        /*409c*/ 	.word	0x00034458
        /*40a0*/ 	.short	0x0100
        /*40a2*/ 	.byte	0x0b
	.zero		1


	//   ....[8]....
        /*40a4*/ 	.word	0x00000c80
        /*40a8*/ 	.word	0x000000ff
        /*40ac*/ 	.word	0x00034420
        /*40b0*/ 	.short	0x0100
        /*40b2*/ 	.byte	0x0b
	.zero		1


	//   ....[9]....
        /*40b4*/ 	.word	0x00000c90
        /*40b8*/ 	.word	0x000000ff
        /*40bc*/ 	.word	0x00034460
        /*40c0*/ 	.short	0x0100
        /*40c2*/ 	.byte	0x0b
	.zero		1


	//   ....[10]....
        /*40c4*/ 	.word	0x00000ca0
        /*40c8*/ 	.word	0x000000ff
        /*40cc*/ 	.word	0x00034428
        /*40d0*/ 	.short	0x0100
        /*40d2*/ 	.byte	0x0b
	.zero		1


	//   ....[11]....
        /*40d4*/ 	.word	0x00000cb0
        /*40d8*/ 	.word	0x000000ff
        /*40dc*/ 	.word	0x00034468
        /*40e0*/ 	.short	0x0100
        /*40e2*/ 	.byte	0x0b
	.zero		1


	//   ....[12]....
        /*40e4*/ 	.word	0x00000cc0
        /*40e8*/ 	.word	0x000000ff
        /*40ec*/ 	.word	0x00034430
        /*40f0*/ 	.short	0x0100
        /*40f2*/ 	.byte	0x0b
	.zero		1


	//   ....[13]....
        /*40f4*/ 	.word	0x00000cd0
        /*40f8*/ 	.word	0x000000ff
        /*40fc*/ 	.word	0x00034470
        /*4100*/ 	.short	0x0100
        /*4102*/ 	.byte	0x0b
	.zero		1


	//   ....[14]....
        /*4104*/ 	.word	0x00000ce0
        /*4108*/ 	.word	0x000000ff
        /*410c*/ 	.word	0x00034438
        /*4110*/ 	.short	0x0100
        /*4112*/ 	.byte	0x0b
	.zero		1


	//   ....[15]....
        /*4114*/ 	.word	0x00000cf0
        /*4118*/ 	.word	0x000000ff
        /*411c*/ 	.word	0x00034478
        /*4120*/ 	.short	0x0100
        /*4122*/ 	.byte	0x0b
	.zero		1


	//   ....[16]....
        /*4124*/ 	.word	0x00000e90
        /*4128*/ 	.word	0x000000ff
        /*412c*/ 	.word	0x00034480
        /*4130*/ 	.short	0x0100
        /*4132*/ 	.byte	0x0b
	.zero		1


	//   ....[17]....
        /*4134*/ 	.word	0x00000ea0
        /*4138*/ 	.word	0x000000ff
        /*413c*/ 	.word	0x00034490
        /*4140*/ 	.short	0x0100
        /*4142*/ 	.byte	0x0b
	.zero		1


	//   ....[18]....
        /*4144*/ 	.word	0x00000eb0
        /*4148*/ 	.word	0x000000ff
        /*414c*/ 	.word	0x00034488
        /*4150*/ 	.short	0x0100
        /*4152*/ 	.byte	0x0b
	.zero		1


	//   ....[19]....
        /*4154*/ 	.word	0x00000ec0
        /*4158*/ 	.word	0x000000ff
        /*415c*/ 	.word	0x00034498
        /*4160*/ 	.short	0x0100
        /*4162*/ 	.byte	0x0b
	.zero		1


	//   ....[20]....
        /*4164*/ 	.word	0x000010b0
        /*4168*/ 	.word	0x000000ff
        /*416c*/ 	.word	0x000344a0
        /*4170*/ 	.short	0x0100
        /*4172*/ 	.byte	0x06
	.zero		1


	//   ....[21]....
        /*4174*/ 	.word	0x000010c0
        /*4178*/ 	.word	0x000000ff
        /*417c*/ 	.word	0x000344c0
        /*4180*/ 	.short	0x0100
        /*4182*/ 	.byte	0x06
	.zero		1


	//   ....[22]....
        /*4184*/ 	.word	0x000010d0
        /*4188*/ 	.word	0x000000ff
        /*418c*/ 	.word	0x000344a8
        /*4190*/ 	.short	0x0100
        /*4192*/ 	.byte	0x06
	.zero		1


	//   ....[23]....
        /*4194*/ 	.word	0x000010e0
        /*4198*/ 	.word	0x000000ff
        /*419c*/ 	.word	0x000344c8
        /*41a0*/ 	.short	0x0100
        /*41a2*/ 	.byte	0x06
	.zero		1


	//   ....[24]....
        /*41a4*/ 	.word	0x000010f0
        /*41a8*/ 	.word	0x000000ff
        /*41ac*/ 	.word	0x000344b0
        /*41b0*/ 	.short	0x0100
        /*41b2*/ 	.byte	0x06
	.zero		1


	//   ....[25]....
        /*41b4*/ 	.word	0x00001100
        /*41b8*/ 	.word	0x000000ff
        /*41bc*/ 	.word	0x000344d0
        /*41c0*/ 	.short	0x0100
        /*41c2*/ 	.byte	0x06
	.zero		1


	//   ....[26]....
        /*41c4*/ 	.word	0x00001110
        /*41c8*/ 	.word	0x000000ff
        /*41cc*/ 	.word	0x000344b8
        /*41d0*/ 	.short	0x0100
        /*41d2*/ 	.byte	0x06
	.zero		1


	//   ....[27]....
        /*41d4*/ 	.word	0x00001120
        /*41d8*/ 	.word	0x000000ff
        /*41dc*/ 	.word	0x000344d8
        /*41e0*/ 	.short	0x0100
        /*41e2*/ 	.byte	0x06
	.zero		1


	//   ....[28]....
        /*41e4*/ 	.word	0x000014e0
        /*41e8*/ 	.word	0x000000ff
        /*41ec*/ 	.word	0x000344e0
        /*41f0*/ 	.short	0x0100
        /*41f2*/ 	.byte	0x06
	.zero		1


	//   ....[29]....
        /*41f4*/ 	.word	0x00001520
        /*41f8*/ 	.word	0x000000ff
        /*41fc*/ 	.word	0x000344e8
        /*4200*/ 	.short	0x0100
        /*4202*/ 	.byte	0x06
	.zero		1


	//   ....[30]....
        /*4204*/ 	.word	0x00001570
        /*4208*/ 	.word	0x000000ff
        /*420c*/ 	.word	0x000344f0
        /*4210*/ 	.short	0x0100
        /*4212*/ 	.byte	0x0b
	.zero		1


	//   ....[31]....
        /*4214*/ 	.word	0x00001590
        /*4218*/ 	.word	0x000000ff
        /*421c*/ 	.word	0x000344f8
        /*4220*/ 	.short	0x0100
        /*4222*/ 	.byte	0x0b
	.zero		1


	//   ....[32]....
        /*4224*/ 	.word	0x00001600
        /*4228*/ 	.word	0x000000ff
        /*422c*/ 	.word	0x00034500
        /*4230*/ 	.short	0x0100
        /*4232*/ 	.byte	0x0b
	.zero		1


	//   ....[33]....
        /*4234*/ 	.word	0x00001610
        /*4238*/ 	.word	0x000000ff
        /*423c*/ 	.word	0x00034508
        /*4240*/ 	.short	0x0100
        /*4242*/ 	.byte	0x0b
	.zero		1


	//   ....[34]....
        /*4244*/ 	.word	0x000030c0
        /*4248*/ 	.word	0x000000ff
        /*424c*/ 	.word	0x00034400
        /*4250*/ 	.short	0x010a
        /*4252*/ 	.byte	0x0b
	.zero		1


	//   ....[35]....
        /*4254*/ 	.word	0x000031a0
        /*4258*/ 	.word	0x000000ff
        /*425c*/ 	.word	0x00000000
        /*4260*/ 	.short	0x0101
        /*4262*/ 	.byte	0x0b
	.zero		1


	//   ....[36]....
        /*4264*/ 	.word	0x00003dc0
        /*4268*/ 	.word	0x00000008
        /*426c*/ 	.word	0x00000000
        /*4270*/ 	.short	0x010a
        /*4272*/ 	.byte	0x32
	.zero		1


	//   ....[37]....
        /*4274*/ 	.word	0x000048f0
        /*4278*/ 	.word	0x000000ff
        /*427c*/ 	.word	0x00034480
        /*4280*/ 	.short	0x010a
        /*4282*/ 	.byte	0x04
	.zero		1


	//   ....[38]....
        /*4284*/ 	.word	0x00004930
        /*4288*/ 	.word	0x000000ff
        /*428c*/ 	.word	0x00034480
        /*4290*/ 	.short	0x010a
        /*4292*/ 	.byte	0x04
	.zero		1


	//   ....[39]....
        /*4294*/ 	.word	0x00009d20
        /*4298*/ 	.word	0x000000ff
        /*429c*/ 	.word	0x00034480
        /*42a0*/ 	.short	0x010a
        /*42a2*/ 	.byte	0x06
	.zero		1


	//   ....[40]....
        /*42a4*/ 	.word	0x00009d60
        /*42a8*/ 	.word	0x000000ff
        /*42ac*/ 	.word	0x00034480
        /*42b0*/ 	.short	0x010a
        /*42b2*/ 	.byte	0x06
	.zero		1


	//   ....[41]....
        /*42b4*/ 	.word	0x0000f5f0
        /*42b8*/ 	.word	0x00000004
        /*42bc*/ 	.word	0x00000000
        /*42c0*/ 	.short	0x0101
        /*42c2*/ 	.byte	0x3f
	.zero		1


	//   ....[42]....
        /*42c4*/ 	.word	0x0000f700
        /*42c8*/ 	.word	0x00000000
        /*42cc*/ 	.word	0x00000000
        /*42d0*/ 	.short	0x0101
        /*42d2*/ 	.byte	0x30
	.zero		1


	//   ....[43]....
        /*42d4*/ 	.word	0x0000f7e0
        /*42d8*/ 	.word	0x00000000
        /*42dc*/ 	.word	0x00000000
        /*42e0*/ 	.short	0x0101
        /*42e2*/ 	.byte	0x3f
	.zero		1


	//   ....[44]....
        /*42e4*/ 	.word	0x0000f840
        /*42e8*/ 	.word	0x00000008
        /*42ec*/ 	.word	0x00000010
        /*42f0*/ 	.short	0x010a
        /*42f2*/ 	.byte	0x32
	.zero		1


	//   ....[45]....
        /*42f4*/ 	.word	0x0000ffa0
        /*42f8*/ 	.word	0x000000ff
        /*42fc*/ 	.word	0x000344a0
        /*4300*/ 	.short	0x010a
        /*4302*/ 	.byte	0x2f
	.zero		1


	//   ....[46]....
        /*4304*/ 	.word	0x00010680
        /*4308*/ 	.word	0x000000ff
        /*430c*/ 	.word	0x000344a8
        /*4310*/ 	.short	0x010a
        /*4312*/ 	.byte	0x2f
	.zero		1


	//   ....[47]....
        /*4314*/ 	.word	0x00010bd0
        /*4318*/ 	.word	0x000000ff
        /*431c*/ 	.word	0x00000000
        /*4320*/ 	.short	0x0101
        /*4322*/ 	.byte	0x07
	.zero		1


	//   ....[48]....
        /*4324*/ 	.word	0x00010c00
        /*4328*/ 	.word	0x000000ff
        /*432c*/ 	.word	0x000344b0
        /*4330*/ 	.short	0x010a
        /*4332*/ 	.byte	0x2f
	.zero		1


	//   ....[49]....
        /*4334*/ 	.word	0x00011150
        /*4338*/ 	.word	0x000000ff
        /*433c*/ 	.word	0x00000000
        /*4340*/ 	.short	0x0101
        /*4342*/ 	.byte	0x08
	.zero		1


	//   ....[50]....
        /*4344*/ 	.word	0x00011180
        /*4348*/ 	.word	0x000000ff
        /*434c*/ 	.word	0x000344b8
        /*4350*/ 	.short	0x010a
        /*4352*/ 	.byte	0x2f
	.zero		1


	//   ....[51]....
        /*4354*/ 	.word	0x000116d0
        /*4358*/ 	.word	0x000000ff
        /*435c*/ 	.word	0x00000000
        /*4360*/ 	.short	0x0101
        /*4362*/ 	.byte	0x09
	.zero		1


	//   ....[52]....
        /*4364*/ 	.word	0x00011720
        /*4368*/ 	.word	0x000000ff
        /*436c*/ 	.word	0x000344a0
        /*4370*/ 	.short	0x010a
        /*4372*/ 	.byte	0x2f
	.zero		1


	//   ....[53]....
        /*4374*/ 	.word	0x00011d70
        /*4378*/ 	.word	0x000000ff
        /*437c*/ 	.word	0x00000000
        /*4380*/ 	.short	0x0101
        /*4382*/ 	.byte	0x0a
	.zero		1


	//   ....[54]....
        /*4384*/ 	.word	0x00011da0
        /*4388*/ 	.word	0x000000ff
        /*438c*/ 	.word	0x000344a8
        /*4390*/ 	.short	0x010a
        /*4392*/ 	.byte	0x2f
	.zero		1


	//   ....[55]....
        /*4394*/ 	.word	0x000122d0
        /*4398*/ 	.word	0x000000ff
        /*439c*/ 	.word	0x00000000
        /*43a0*/ 	.short	0x0101
        /*43a2*/ 	.byte	0x07
	.zero		1


	//   ....[56]....
        /*43a4*/ 	.word	0x00012300
        /*43a8*/ 	.word	0x000000ff
        /*43ac*/ 	.word	0x000344b0
        /*43b0*/ 	.short	0x010a
        /*43b2*/ 	.byte	0x2f
	.zero		1


	//   ....[57]....
        /*43b4*/ 	.word	0x00012830
        /*43b8*/ 	.word	0x000000ff
        /*43bc*/ 	.word	0x00000000
        /*43c0*/ 	.short	0x0101
        /*43c2*/ 	.byte	0x08
	.zero		1


	//   ....[58]....
        /*43c4*/ 	.word	0x00012860
        /*43c8*/ 	.word	0x000000ff
        /*43cc*/ 	.word	0x000344b8
        /*43d0*/ 	.short	0x010a
        /*43d2*/ 	.byte	0x2f
	.zero		1


	//   ....[59]....
        /*43d4*/ 	.word	0x00012d90
        /*43d8*/ 	.word	0x000000ff
        /*43dc*/ 	.word	0x00000000
        /*43e0*/ 	.short	0x0101
        /*43e2*/ 	.byte	0x09
	.zero		1


	//   ....[60]....
        /*43e4*/ 	.word	0x00012dc0
        /*43e8*/ 	.word	0x000000ff
        /*43ec*/ 	.word	0x000344a0
        /*43f0*/ 	.short	0x010a
        /*43f2*/ 	.byte	0x2f
	.zero		1


	//   ....[61]....
        /*43f4*/ 	.word	0x000133f0
        /*43f8*/ 	.word	0x000000ff
        /*43fc*/ 	.word	0x00000000
        /*4400*/ 	.short	0x0101
        /*4402*/ 	.byte	0x0a
	.zero		1


	//   ....[62]....
        /*4404*/ 	.word	0x00013420
        /*4408*/ 	.word	0x000000ff
        /*440c*/ 	.word	0x000344a8
        /*4410*/ 	.short	0x010a
        /*4412*/ 	.byte	0x2f
	.zero		1


	//   ....[63]....
        /*4414*/ 	.word	0x00013950
        /*4418*/ 	.word	0x000000ff
        /*441c*/ 	.word	0x00000000
        /*4420*/ 	.short	0x0101
        /*4422*/ 	.byte	0x07
	.zero		1


	//   ....[64]....
        /*4424*/ 	.word	0x00013980
        /*4428*/ 	.word	0x000000ff
        /*442c*/ 	.word	0x000344b0
        /*4430*/ 	.short	0x010a
        /*4432*/ 	.byte	0x2f
	.zero		1


	//   ....[65]....
        /*4434*/ 	.word	0x00013eb0
        /*4438*/ 	.word	0x000000ff
        /*443c*/ 	.word	0x00000000
        /*4440*/ 	.short	0x0101
        /*4442*/ 	.byte	0x08
	.zero		1


	//   ....[66]....
        /*4444*/ 	.word	0x00013ee0
        /*4448*/ 	.word	0x000000ff
        /*444c*/ 	.word	0x000344b8
        /*4450*/ 	.short	0x010a
        /*4452*/ 	.byte	0x2f
	.zero		1


	//   ....[67]....
        /*4454*/ 	.word	0x00014410
        /*4458*/ 	.word	0x000000ff
        /*445c*/ 	.word	0x00000000
        /*4460*/ 	.short	0x0101
        /*4462*/ 	.byte	0x09
	.zero		1


	//   ....[68]....
        /*4464*/ 	.word	0x00014440
        /*4468*/ 	.word	0x000000ff
        /*446c*/ 	.word	0x000344a0
        /*4470*/ 	.short	0x010a
        /*4472*/ 	.byte	0x2f
	.zero		1


	//   ....[69]....
        /*4474*/ 	.word	0x00014a70
        /*4478*/ 	.word	0x000000ff
        /*447c*/ 	.word	0x00000000
        /*4480*/ 	.short	0x0101
        /*4482*/ 	.byte	0x0a
	.zero		1


	//   ....[70]....
        /*4484*/ 	.word	0x00014aa0
        /*4488*/ 	.word	0x000000ff
        /*448c*/ 	.word	0x000344a8
        /*4490*/ 	.short	0x010a
        /*4492*/ 	.byte	0x2f
	.zero		1


	//   ....[71]....
        /*4494*/ 	.word	0x00014fd0
        /*4498*/ 	.word	0x000000ff
        /*449c*/ 	.word	0x00000000
        /*44a0*/ 	.short	0x0101
        /*44a2*/ 	.byte	0x07
	.zero		1


	//   ....[72]....
        /*44a4*/ 	.word	0x00015000
        /*44a8*/ 	.word	0x000000ff
        /*44ac*/ 	.word	0x000344b0
        /*44b0*/ 	.short	0x010a
        /*44b2*/ 	.byte	0x2f
	.zero		1


	//   ....[73]....
        /*44b4*/ 	.word	0x00015530
        /*44b8*/ 	.word	0x000000ff
        /*44bc*/ 	.word	0x00000000
        /*44c0*/ 	.short	0x0101
        /*44c2*/ 	.byte	0x08
	.zero		1


	//   ....[74]....
        /*44c4*/ 	.word	0x00015560
        /*44c8*/ 	.word	0x000000ff
        /*44cc*/ 	.word	0x000344b8
        /*44d0*/ 	.short	0x010a
        /*44d2*/ 	.byte	0x2f
	.zero		1


	//   ....[75]....
        /*44d4*/ 	.word	0x00015aa0
        /*44d8*/ 	.word	0x000000ff
        /*44dc*/ 	.word	0x00000000
        /*44e0*/ 	.short	0x0101
        /*44e2*/ 	.byte	0x09
	.zero		1


	//   ....[76]....
        /*44e4*/ 	.word	0x00015b30
        /*44e8*/ 	.word	0x000000ff
        /*44ec*/ 	.word	0x00034400
        /*44f0*/ 	.short	0x010a
        /*44f2*/ 	.byte	0x04
	.zero		1


	//   ....[77]....
        /*44f4*/ 	.word	0x00015c30
        /*44f8*/ 	.word	0x000000ff
        /*44fc*/ 	.word	0x00000000
        /*4500*/ 	.short	0x0101
        /*4502*/ 	.byte	0x04
	.zero		1


	//   ....[78]....
        /*4504*/ 	.word	0x00015e30
        /*4508*/ 	.word	0x000000ff
        /*450c*/ 	.word	0x00034400
        /*4510*/ 	.short	0x010a
        /*4512*/ 	.byte	0x04
	.zero		1


	//   ....[79]....
        /*4514*/ 	.word	0x00015f20
        /*4518*/ 	.word	0x000000ff
        /*451c*/ 	.word	0x00000000
        /*4520*/ 	.short	0x0101
        /*4522*/ 	.byte	0x04
	.zero		1


	//   ....[80]....
        /*4524*/ 	.word	0x00016400
        /*4528*/ 	.word	0x000000ff
        /*452c*/ 	.word	0x00000000
        /*4530*/ 	.short	0x0101
        /*4532*/ 	.byte	0x0a
	.zero		1


	//   ....[81]....
        /*4534*/ 	.word	0x00016430
        /*4538*/ 	.word	0x00000000
        /*453c*/ 	.word	0x00000000
        /*4540*/ 	.short	0x0101
        /*4542*/ 	.byte	0x30
	.zero		1


	//   ....[82]....
        /*4544*/ 	.word	0x00016bd0
        /*4548*/ 	.word	0x000000ff
        /*454c*/ 	.word	0x000344e8
        /*4550*/ 	.short	0x010a
        /*4552*/ 	.byte	0x06
	.zero		1


	//   ....[83]....
        /*4554*/ 	.word	0x00016d00
        /*4558*/ 	.word	0x000000ff
        /*455c*/ 	.word	0x00034400
        /*4560*/ 	.short	0x010a
        /*4562*/ 	.byte	0x07
	.zero		1


	//   ....[84]....
        /*4564*/ 	.word	0x00016e20
        /*4568*/ 	.word	0x000000ff
        /*456c*/ 	.word	0x00000000
        /*4570*/ 	.short	0x0101
        /*4572*/ 	.byte	0x07
	.zero		1


	//   ....[85]....
        /*4574*/ 	.word	0x00017010
        /*4578*/ 	.word	0x000000ff
        /*457c*/ 	.word	0x000344c0
        /*4580*/ 	.short	0x010a
        /*4582*/ 	.byte	0x06
	.zero		1


	//   ....[86]....
        /*4584*/ 	.word	0x000170d0
        /*4588*/ 	.word	0x000000ff
        /*458c*/ 	.word	0x000344a0
        /*4590*/ 	.short	0x010b
        /*4592*/ 	.byte	0x06
	.zero		1


	//   ....[87]....
        /*4594*/ 	.word	0x00017130
        /*4598*/ 	.word	0x000000ff
        /*459c*/ 	.word	0x00000000
        /*45a0*/ 	.short	0x0101
        /*45a2*/ 	.byte	0x0f
	.zero		1


	//   ....[88]....
        /*45a4*/ 	.word	0x00017160
        /*45a8*/ 	.word	0x000000ff
        /*45ac*/ 	.word	0x000344c8
        /*45b0*/ 	.short	0x010a
        /*45b2*/ 	.byte	0x06
	.zero		1


	//   ....[89]....
        /*45b4*/ 	.word	0x00017240
        /*45b8*/ 	.word	0x000000ff
        /*45bc*/ 	.word	0x000344a8
        /*45c0*/ 	.short	0x010b
        /*45c2*/ 	.byte	0x06
	.zero		1


	//   ....[90]....
        /*45c4*/ 	.word	0x000172a0
        /*45c8*/ 	.word	0x000000ff
        /*45cc*/ 	.word	0x00000000
        /*45d0*/ 	.short	0x0101
        /*45d2*/ 	.byte	0x07
	.zero		1


	//   ....[91]....
        /*45d4*/ 	.word	0x000172d0
        /*45d8*/ 	.word	0x000000ff
        /*45dc*/ 	.word	0x000344d0
        /*45e0*/ 	.short	0x010a
        /*45e2*/ 	.byte	0x06
	.zero		1


	//   ....[92]....
        /*45e4*/ 	.word	0x000173b0
        /*45e8*/ 	.word	0x000000ff
        /*45ec*/ 	.word	0x000344b0
        /*45f0*/ 	.short	0x010b
        /*45f2*/ 	.byte	0x06
	.zero		1


	//   ....[93]....
        /*45f4*/ 	.word	0x00017410
        /*45f8*/ 	.word	0x000000ff
        /*45fc*/ 	.word	0x00000000
        /*4600*/ 	.short	0x0101
        /*4602*/ 	.byte	0x0e
	.zero		1


	//   ....[94]....
        /*4604*/ 	.word	0x00017440
        /*4608*/ 	.word	0x000000ff
        /*460c*/ 	.word	0x000344d8
        /*4610*/ 	.short	0x010a
        /*4612*/ 	.byte	0x06
	.zero		1


	//   ....[95]....
        /*4614*/ 	.word	0x00017520
        /*4618*/ 	.word	0x000000ff
        /*461c*/ 	.word	0x000344b8
        /*4620*/ 	.short	0x010b
        /*4622*/ 	.byte	0x06
	.zero		1


	//   ....[96]....
        /*4624*/ 	.word	0x00017590
        /*4628*/ 	.word	0x000000ff
        /*462c*/ 	.word	0x00000000
        /*4630*/ 	.short	0x0101
        /*4632*/ 	.byte	0x24
	.zero		1


	//   ....[97]....
        /*4634*/ 	.word	0x000175d0
        /*4638*/ 	.word	0x000000ff
        /*463c*/ 	.word	0x000344c0
        /*4640*/ 	.short	0x010a
        /*4642*/ 	.byte	0x06
	.zero		1


	//   ....[98]....
        /*4644*/ 	.word	0x00017690
        /*4648*/ 	.word	0x000000ff
        /*464c*/ 	.word	0x000344a0
        /*4650*/ 	.short	0x010b
        /*4652*/ 	.byte	0x06
	.zero		1


	//   ....[99]....
        /*4654*/ 	.word	0x000176d0
        /*4658*/ 	.word	0x000000ff
        /*465c*/ 	.word	0x00000000
        /*4660*/ 	.short	0x0101
        /*4662*/ 	.byte	0x0f
	.zero		1


	//   ....[100]....
        /*4664*/ 	.word	0x00017700
        /*4668*/ 	.word	0x000000ff
        /*466c*/ 	.word	0x000344c8
        /*4670*/ 	.short	0x010a
        /*4672*/ 	.byte	0x06
	.zero		1


	//   ....[101]....
        /*4674*/ 	.word	0x000177d0
        /*4678*/ 	.word	0x000000ff
        /*467c*/ 	.word	0x000344a8
        /*4680*/ 	.short	0x010b
        /*4682*/ 	.byte	0x06
	.zero		1


	//   ....[102]....
        /*4684*/ 	.word	0x00017810
        /*4688*/ 	.word	0x000000ff
        /*468c*/ 	.word	0x00000000
        /*4690*/ 	.short	0x0101
        /*4692*/ 	.byte	0x07
	.zero		1


	//   ....[103]....
        /*4694*/ 	.word	0x00017840
        /*4698*/ 	.word	0x000000ff
        /*469c*/ 	.word	0x000344d0
        /*46a0*/ 	.short	0x010a
        /*46a2*/ 	.byte	0x06
	.zero		1


	//   ....[104]....
        /*46a4*/ 	.word	0x00017910
        /*46a8*/ 	.word	0x000000ff
        /*46ac*/ 	.word	0x000344b0
        /*46b0*/ 	.short	0x010b
        /*46b2*/ 	.byte	0x06
	.zero		1


	//   ....[105]....
        /*46b4*/ 	.word	0x00017950
        /*46b8*/ 	.word	0x000000ff
        /*46bc*/ 	.word	0x00000000
        /*46c0*/ 	.short	0x0101
        /*46c2*/ 	.byte	0x0e
	.zero		1


	//   ....[106]....
        /*46c4*/ 	.word	0x00017980
        /*46c8*/ 	.word	0x000000ff
        /*46cc*/ 	.word	0x000344d8
        /*46d0*/ 	.short	0x010a
        /*46d2*/ 	.byte	0x06
	.zero		1


	//   ....[107]....
        /*46d4*/ 	.word	0x00017a50
        /*46d8*/ 	.word	0x000000ff
        /*46dc*/ 	.word	0x000344b8
        /*46e0*/ 	.short	0x010b
        /*46e2*/ 	.byte	0x06
	.zero		1


	//   ....[108]....
        /*46e4*/ 	.word	0x00017a90
        /*46e8*/ 	.word	0x000000ff
        /*46ec*/ 	.word	0x00000000
        /*46f0*/ 	.short	0x0101
        /*46f2*/ 	.byte	0x24
	.zero		1


	//   ....[109]....
        /*46f4*/ 	.word	0x00017ad0
        /*46f8*/ 	.word	0x000000ff
        /*46fc*/ 	.word	0x000344c0
        /*4700*/ 	.short	0x010a
        /*4702*/ 	.byte	0x06
	.zero		1


	//   ....[110]....
        /*4704*/ 	.word	0x00017b90
        /*4708*/ 	.word	0x000000ff
        /*470c*/ 	.word	0x000344a0
        /*4710*/ 	.short	0x010b
        /*4712*/ 	.byte	0x06
	.zero		1


	//   ....[111]....
        /*4714*/ 	.word	0x00017bd0
        /*4718*/ 	.word	0x000000ff
        /*471c*/ 	.word	0x00000000
        /*4720*/ 	.short	0x0101
        /*4722*/ 	.byte	0x0f
	.zero		1


	//   ....[112]....
        /*4724*/ 	.word	0x00017c00
        /*4728*/ 	.word	0x000000ff
        /*472c*/ 	.word	0x000344c8
        /*4730*/ 	.short	0x010a
        /*4732*/ 	.byte	0x06
	.zero		1


	//   ....[113]....
        /*4734*/ 	.word	0x00017cd0
        /*4738*/ 	.word	0x000000ff
        /*473c*/ 	.word	0x000344a8
        /*4740*/ 	.short	0x010b
        /*4742*/ 	.byte	0x06
	.zero		1


	//   ....[114]....
        /*4744*/ 	.word	0x00017d10
        /*4748*/ 	.word	0x000000ff
        /*474c*/ 	.word	0x00000000
        /*4750*/ 	.short	0x0101
        /*4752*/ 	.byte	0x07
	.zero		1


	//   ....[115]....
        /*4754*/ 	.word	0x00017d40
        /*4758*/ 	.word	0x000000ff
        /*475c*/ 	.word	0x000344d0
        /*4760*/ 	.short	0x010a
        /*4762*/ 	.byte	0x06
	.zero		1


	//   ....[116]....
        /*4764*/ 	.word	0x00017e10
        /*4768*/ 	.word	0x000000ff
        /*476c*/ 	.word	0x000344b0
        /*4770*/ 	.short	0x010b
        /*4772*/ 	.byte	0x06
	.zero		1


	//   ....[117]....
        /*4774*/ 	.word	0x00017e50
        /*4778*/ 	.word	0x000000ff
        /*477c*/ 	.word	0x00000000
        /*4780*/ 	.short	0x0101
        /*4782*/ 	.byte	0x0e
	.zero		1


	//   ....[118]....
        /*4784*/ 	.word	0x00017e80
        /*4788*/ 	.word	0x000000ff
        /*478c*/ 	.word	0x000344d8
        /*4790*/ 	.short	0x010a
        /*4792*/ 	.byte	0x06
	.zero		1


	//   ....[119]....
        /*4794*/ 	.word	0x00017f50
        /*4798*/ 	.word	0x000000ff
        /*479c*/ 	.word	0x000344b8
        /*47a0*/ 	.short	0x010b
        /*47a2*/ 	.byte	0x06
	.zero		1


	//   ....[120]....
        /*47a4*/ 	.word	0x00017f90
        /*47a8*/ 	.word	0x000000ff
        /*47ac*/ 	.word	0x00000000
        /*47b0*/ 	.short	0x0101
        /*47b2*/ 	.byte	0x24
	.zero		1


	//   ....[121]....
        /*47b4*/ 	.word	0x00017fd0
        /*47b8*/ 	.word	0x000000ff
        /*47bc*/ 	.word	0x000344c0
        /*47c0*/ 	.short	0x010a
        /*47c2*/ 	.byte	0x06
	.zero		1


	//   ....[122]....
        /*47c4*/ 	.word	0x00018090
        /*47c8*/ 	.word	0x000000ff
        /*47cc*/ 	.word	0x000344a0
        /*47d0*/ 	.short	0x010b
        /*47d2*/ 	.byte	0x06
	.zero		1


	//   ....[123]....
        /*47d4*/ 	.word	0x000180d0
        /*47d8*/ 	.word	0x000000ff
        /*47dc*/ 	.word	0x00000000
        /*47e0*/ 	.short	0x0101
        /*47e2*/ 	.byte	0x0f
	.zero		1


	//   ....[124]....
        /*47e4*/ 	.word	0x00018100
        /*47e8*/ 	.word	0x000000ff
        /*47ec*/ 	.word	0x000344c8
        /*47f0*/ 	.short	0x010a
        /*47f2*/ 	.byte	0x06
	.zero		1


	//   ....[125]....
        /*47f4*/ 	.word	0x000181e0
        /*47f8*/ 	.word	0x000000ff
        /*47fc*/ 	.word	0x000344a8
        /*4800*/ 	.short	0x010b
        /*4802*/ 	.byte	0x06
	.zero		1


	//   ....[126]....
        /*4804*/ 	.word	0x00018220
        /*4808*/ 	.word	0x000000ff
        /*480c*/ 	.word	0x00000000
        /*4810*/ 	.short	0x0101
        /*4812*/ 	.byte	0x07
	.zero		1


	//   ....[127]....
        /*4814*/ 	.word	0x00018250
        /*4818*/ 	.word	0x000000ff
        /*481c*/ 	.word	0x000344d0
        /*4820*/ 	.short	0x010a
        /*4822*/ 	.byte	0x06
	.zero		1


	//   ....[128]....
        /*4824*/ 	.word	0x00018330
        /*4828*/ 	.word	0x000000ff
        /*482c*/ 	.word	0x000344b0
        /*4830*/ 	.short	0x010b
        /*4832*/ 	.byte	0x06
	.zero		1


	//   ....[129]....
        /*4834*/ 	.word	0x00018370
        /*4838*/ 	.word	0x000000ff
        /*483c*/ 	.word	0x00000000
        /*4840*/ 	.short	0x0101
        /*4842*/ 	.byte	0x0e
	.zero		1


	//   ....[130]....
        /*4844*/ 	.word	0x000183a0
        /*4848*/ 	.word	0x000000ff
        /*484c*/ 	.word	0x000344d8
        /*4850*/ 	.short	0x010a
        /*4852*/ 	.byte	0x06
	.zero		1


	//   ....[131]....
        /*4854*/ 	.word	0x00018480
        /*4858*/ 	.word	0x000000ff
        /*485c*/ 	.word	0x000344b8
        /*4860*/ 	.short	0x010b
        /*4862*/ 	.byte	0x06
	.zero		1


	//   ....[132]....
        /*4864*/ 	.word	0x000184d0
        /*4868*/ 	.word	0x000000ff
        /*486c*/ 	.word	0x00000000
        /*4870*/ 	.short	0x0101
        /*4872*/ 	.byte	0x24
	.zero		1


	//   ....[133]....
        /*4874*/ 	.word	0x00018a40
        /*4878*/ 	.word	0x000000ff
        /*487c*/ 	.word	0x000344c0
        /*4880*/ 	.short	0x010a
        /*4882*/ 	.byte	0x06
	.zero		1


	//   ....[134]....
        /*4884*/ 	.word	0x00018a80
        /*4888*/ 	.word	0x000000ff
        /*488c*/ 	.word	0x000344c8
        /*4890*/ 	.short	0x010a
        /*4892*/ 	.byte	0x06
	.zero		1


	//   ....[135]....
        /*4894*/ 	.word	0x00018ac0
        /*4898*/ 	.word	0x000000ff
        /*489c*/ 	.word	0x000344d0
        /*48a0*/ 	.short	0x010a
        /*48a2*/ 	.byte	0x06
	.zero		1


	//   ....[136]....
        /*48a4*/ 	.word	0x00018b30
        /*48a8*/ 	.word	0x00000003
        /*48ac*/ 	.word	0x000344d8
        /*48b0*/ 	.short	0x010a
        /*48b2*/ 	.byte	0x3f
	.zero		1


	//   ....[137]....
        /*48b4*/ 	.word	0x00019870
        /*48b8*/ 	.word	0x00000008
        /*48bc*/ 	.word	0x00034490
        /*48c0*/ 	.short	0x010a
        /*48c2*/ 	.byte	0x3f
	.zero		1


	//   ....[138]....
        /*48c4*/ 	.word	0x00019bb0
        /*48c8*/ 	.word	0x000000ff
        /*48cc*/ 	.word	0x000344e8
        /*48d0*/ 	.short	0x0101
        /*48d2*/ 	.byte	0x16
	.zero		1


	//   ....[139]....
        /*48d4*/ 	.word	0x00019cb0
        /*48d8*/ 	.word	0x00000003
        /*48dc*/ 	.word	0x00034400
        /*48e0*/ 	.short	0x010a
        /*48e2*/ 	.byte	0x3f
	.zero		1


	//   ....[140]....
        /*48e4*/ 	.word	0x00019df0
        /*48e8*/ 	.word	0x00000002
        /*48ec*/ 	.word	0x00000000
        /*48f0*/ 	.short	0x0101
        /*48f2*/ 	.byte	0x3f
	.zero		1


	//   ....[141]....
        /*48f4*/ 	.word	0x0001a650
        /*48f8*/ 	.word	0x00000007
        /*48fc*/ 	.word	0x00000000
        /*4900*/ 	.short	0x010a
        /*4902*/ 	.byte	0x3f
	.zero		1


	//   ....[142]....
        /*4904*/ 	.word	0x0001a6d0
        /*4908*/ 	.word	0x00000003
        /*490c*/ 	.word	0x00000000
        /*4910*/ 	.short	0x010a
        /*4912*/ 	.byte	0x3f
	.zero		1


	//   ....[143]....
        /*4914*/ 	.word	0x0001c350
        /*4918*/ 	.word	0x0000000c
        /*491c*/ 	.word	0x00034440
        /*4920*/ 	.short	0x010a
        /*4922*/ 	.byte	0x3f
	.zero		1


	//   ....[144]....
        /*4924*/ 	.word	0x0001c470
        /*4928*/ 	.word	0x0000000c
        /*492c*/ 	.word	0x00034400
        /*4930*/ 	.short	0x0101
        /*4932*/ 	.byte	0x3f
	.zero		1


	//   ....[145]....
        /*4934*/ 	.word	0x0001c540
        /*4938*/ 	.word	0x00000003
        /*493c*/ 	.word	0x00034440
        /*4940*/ 	.short	0x010a
        /*4942*/ 	.byte	0x3f
	.zero		1


	//   ....[146]....
        /*4944*/ 	.word	0x0001c5f0
        /*4948*/ 	.word	0x00000003
        /*494c*/ 	.word	0x00034440
        /*4950*/ 	.short	0x010a
        /*4952*/ 	.byte	0x3f
	.zero		1


	//   ....[147]....
        /*4954*/ 	.word	0x0001c6a0
        /*4958*/ 	.word	0x00000003
        /*495c*/ 	.word	0x00034440
        /*4960*/ 	.short	0x010a
        /*4962*/ 	.byte	0x3f
	.zero		1


	//   ....[148]....
        /*4964*/ 	.word	0x0001c750
        /*4968*/ 	.word	0x00000003
        /*496c*/ 	.word	0x00034440
        /*4970*/ 	.short	0x010a
        /*4972*/ 	.byte	0x3f
	.zero		1


	//   ....[149]....
        /*4974*/ 	.word	0x0001c800
        /*4978*/ 	.word	0x00000003
        /*497c*/ 	.word	0x00034440
        /*4980*/ 	.short	0x010a
        /*4982*/ 	.byte	0x3f
	.zero		1


	//   ....[150]....
        /*4984*/ 	.word	0x0001c8b0
        /*4988*/ 	.word	0x00000003
        /*498c*/ 	.word	0x00034440
        /*4990*/ 	.short	0x010a
        /*4992*/ 	.byte	0x3f
	.zero		1


	//   ....[151]....
        /*4994*/ 	.word	0x0001c960
        /*4998*/ 	.word	0x00000003
        /*499c*/ 	.word	0x00034440
        /*49a0*/ 	.short	0x010a
        /*49a2*/ 	.byte	0x3f
	.zero		1


	//   ....[152]....
        /*49a4*/ 	.word	0x0001ca10
        /*49a8*/ 	.word	0x00000003
        /*49ac*/ 	.word	0x00034440
        /*49b0*/ 	.short	0x010a
        /*49b2*/ 	.byte	0x3f
	.zero		1


	//   ....[153]....
        /*49b4*/ 	.word	0x0001ca70
        /*49b8*/ 	.word	0x0000000d
        /*49bc*/ 	.word	0x00034400
        /*49c0*/ 	.short	0x010a
        /*49c2*/ 	.byte	0x3f
	.zero		1


	//   ....[154]....
        /*49c4*/ 	.word	0x0001cae0
        /*49c8*/ 	.word	0x00000000
        /*49cc*/ 	.word	0x00000000
        /*49d0*/ 	.short	0x010a
        /*49d2*/ 	.byte	0x3f
	.zero		1


	//   ....[155]....
        /*49d4*/ 	.word	0x0001cb40
        /*49d8*/ 	.word	0x00000003
        /*49dc*/ 	.word	0x00034480
        /*49e0*/ 	.short	0x010a
        /*49e2*/ 	.byte	0x3f
	.zero		1


	//   ....[156]....
        /*49e4*/ 	.word	0x0001cba0
        /*49e8*/ 	.word	0x00000009
        /*49ec*/ 	.word	0x00034480
        /*49f0*/ 	.short	0x010a
        /*49f2*/ 	.byte	0x3f
	.zero		1


	//   ....[157]....
        /*49f4*/ 	.word	0x0001cc10
        /*49f8*/ 	.word	0x00000002
        /*49fc*/ 	.word	0x00000010
        /*4a00*/ 	.short	0x010a
        /*4a02*/ 	.byte	0x3f
	.zero		1


	//   ....[158]....
        /*4a04*/ 	.word	0x0001ccd0
        /*4a08*/ 	.word	0x00000004
        /*4a0c*/ 	.word	0x000344a0
        /*4a10*/ 	.short	0x010a
        /*4a12*/ 	.byte	0x3f
	.zero		1


	//   ....[159]....
        /*4a14*/ 	.word	0x0001cd30
        /*4a18*/ 	.word	0x0000000c
        /*4a1c*/ 	.word	0x000344a8
        /*4a20*/ 	.short	0x010a
        /*4a22*/ 	.byte	0x3f
	.zero		1


	//   ....[160]....
        /*4a24*/ 	.word	0x0001cd90
        /*4a28*/ 	.word	0x0000000c
        /*4a2c*/ 	.word	0x000344b0
        /*4a30*/ 	.short	0x010a
        /*4a32*/ 	.byte	0x3f
	.zero		1


	//   ....[161]....
        /*4a34*/ 	.word	0x0001cdf0
        /*4a38*/ 	.word	0x0000000c
        /*4a3c*/ 	.word	0x000344b8
        /*4a40*/ 	.short	0x010a
        /*4a42*/ 	.byte	0x3f
	.zero		1


	//   ....[162]....
        /*4a44*/ 	.word	0x0001ce50
        /*4a48*/ 	.word	0x0000000d
        /*4a4c*/ 	.word	0x000344a0
        /*4a50*/ 	.short	0x010a
        /*4a52*/ 	.byte	0x3f
	.zero		1


	//   ....[163]....
        /*4a54*/ 	.word	0x0001ceb0
        /*4a58*/ 	.word	0x0000000d
        /*4a5c*/ 	.word	0x000344a8
        /*4a60*/ 	.short	0x010a
        /*4a62*/ 	.byte	0x3f
	.zero		1


	//   ....[164]....
        /*4a64*/ 	.word	0x0001cf10
        /*4a68*/ 	.word	0x0000000d
        /*4a6c*/ 	.word	0x000344b0
        /*4a70*/ 	.short	0x010a
        /*4a72*/ 	.byte	0x3f
	.zero		1


	//   ....[165]....
        /*4a74*/ 	.word	0x0001cf70
        /*4a78*/ 	.word	0x0000000d
        /*4a7c*/ 	.word	0x000344b8
        /*4a80*/ 	.short	0x010a
        /*4a82*/ 	.byte	0x3f
	.zero		1


	//   ....[166]....
        /*4a84*/ 	.word	0x0001cfd0
        /*4a88*/ 	.word	0x0000000c
        /*4a8c*/ 	.word	0x000344a0
        /*4a90*/ 	.short	0x010a
        /*4a92*/ 	.byte	0x3f
	.zero		1


	//   ....[167]....
        /*4a94*/ 	.word	0x0001d030
        /*4a98*/ 	.word	0x0000000c
        /*4a9c*/ 	.word	0x000344a8
        /*4aa0*/ 	.short	0x010a
        /*4aa2*/ 	.byte	0x3f
	.zero		1


	//   ....[168]....
        /*4aa4*/ 	.word	0x0001d090
        /*4aa8*/ 	.word	0x0000000c
        /*4aac*/ 	.word	0x000344b0
        /*4ab0*/ 	.short	0x010a
        /*4ab2*/ 	.byte	0x3f
	.zero		1


	//   ....[169]....
        /*4ab4*/ 	.word	0x0001d0f0
        /*4ab8*/ 	.word	0x0000000c
        /*4abc*/ 	.word	0x000344b8
        /*4ac0*/ 	.short	0x010a
        /*4ac2*/ 	.byte	0x3f
	.zero		1


	//   ....[170]....
        /*4ac4*/ 	.word	0x0001d150
        /*4ac8*/ 	.word	0x0000000d
        /*4acc*/ 	.word	0x000344a0
        /*4ad0*/ 	.short	0x010a
        /*4ad2*/ 	.byte	0x3f
	.zero		1


	//   ....[171]....
        /*4ad4*/ 	.word	0x0001d1b0
        /*4ad8*/ 	.word	0x0000000d
        /*4adc*/ 	.word	0x000344a8
        /*4ae0*/ 	.short	0x010a
        /*4ae2*/ 	.byte	0x3f
	.zero		1


	//   ....[172]....
        /*4ae4*/ 	.word	0x0001d210
        /*4ae8*/ 	.word	0x0000000d
        /*4aec*/ 	.word	0x000344b0
        /*4af0*/ 	.short	0x010a
        /*4af2*/ 	.byte	0x3f
	.zero		1


	//   ....[173]....
        /*4af4*/ 	.word	0x0001d270
        /*4af8*/ 	.word	0x0000000d
        /*4afc*/ 	.word	0x000344b8
        /*4b00*/ 	.short	0x010a
        /*4b02*/ 	.byte	0x3f
	.zero		1


	//   ....[174]....
        /*4b04*/ 	.word	0x0001d2d0
        /*4b08*/ 	.word	0x00000003
        /*4b0c*/ 	.word	0x00034400
        /*4b10*/ 	.short	0x010a
        /*4b12*/ 	.byte	0x3f
	.zero		1


	//   ....[175]....
        /*4b14*/ 	.word	0x0001d330
        /*4b18*/ 	.word	0x00000003
        /*4b1c*/ 	.word	0x00034400
        /*4b20*/ 	.short	0x010a
        /*4b22*/ 	.byte	0x3f
	.zero		1


	//   ....[176]....
        /*4b24*/ 	.word	0x0001d390
        /*4b28*/ 	.word	0x00000003
        /*4b2c*/ 	.word	0x000344e8
        /*4b30*/ 	.short	0x010a
        /*4b32*/ 	.byte	0x3f
	.zero		1


	//   ....[177]....
        /*4b34*/ 	.word	0x0001d3f0
        /*4b38*/ 	.word	0x00000006
        /*4b3c*/ 	.word	0x00034400
        /*4b40*/ 	.short	0x010a
        /*4b42*/ 	.byte	0x3f
	.zero		1


	//   ....[178]....
        /*4b44*/ 	.word	0x0001d450
        /*4b48*/ 	.word	0x00000003
        /*4b4c*/ 	.word	0x000344c0
        /*4b50*/ 	.short	0x010a
        /*4b52*/ 	.byte	0x3f
	.zero		1


	//   ....[179]....
        /*4b54*/ 	.word	0x0001d4b0
        /*4b58*/ 	.word	0x00000003
        /*4b5c*/ 	.word	0x000344c8
        /*4b60*/ 	.short	0x010a
        /*4b62*/ 	.byte	0x3f
	.zero		1


	//   ....[180]....
        /*4b64*/ 	.word	0x0001d510
        /*4b68*/ 	.word	0x00000003
        /*4b6c*/ 	.word	0x000344d0
        /*4b70*/ 	.short	0x010a
        /*4b72*/ 	.byte	0x3f
	.zero		1


	//   ....[181]....
        /*4b74*/ 	.word	0x0001d570
        /*4b78*/ 	.word	0x00000003
        /*4b7c*/ 	.word	0x000344d8
        /*4b80*/ 	.short	0x010a
        /*4b82*/ 	.byte	0x3f
	.zero		1


	//   ....[182]....
        /*4b84*/ 	.word	0x0001d5d0
        /*4b88*/ 	.word	0x00000003
        /*4b8c*/ 	.word	0x000344c0
        /*4b90*/ 	.short	0x010a
        /*4b92*/ 	.byte	0x3f
	.zero		1


	//   ....[183]....
        /*4b94*/ 	.word	0x0001d630
        /*4b98*/ 	.word	0x00000003
        /*4b9c*/ 	.word	0x000344c8
        /*4ba0*/ 	.short	0x010a
        /*4ba2*/ 	.byte	0x3f
	.zero		1


	//   ....[184]....
        /*4ba4*/ 	.word	0x0001d690
        /*4ba8*/ 	.word	0x00000003
        /*4bac*/ 	.word	0x000344d0
        /*4bb0*/ 	.short	0x010a
        /*4bb2*/ 	.byte	0x3f
	.zero		1


	//   ....[185]....
        /*4bb4*/ 	.word	0x0001d6f0
        /*4bb8*/ 	.word	0x00000003
        /*4bbc*/ 	.word	0x000344d8
        /*4bc0*/ 	.short	0x010a
        /*4bc2*/ 	.byte	0x3f
	.zero		1


	//   ....[186]....
        /*4bc4*/ 	.word	0x0001d750
        /*4bc8*/ 	.word	0x00000003
        /*4bcc*/ 	.word	0x000344c0
        /*4bd0*/ 	.short	0x010a
        /*4bd2*/ 	.byte	0x3f
	.zero		1


	//   ....[187]....
        /*4bd4*/ 	.word	0x0001d7b0
        /*4bd8*/ 	.word	0x00000003
        /*4bdc*/ 	.word	0x000344c8
        /*4be0*/ 	.short	0x010a
        /*4be2*/ 	.byte	0x3f
	.zero		1


	//   ....[188]....
        /*4be4*/ 	.word	0x0001d810
        /*4be8*/ 	.word	0x00000003
        /*4bec*/ 	.word	0x000344d0
        /*4bf0*/ 	.short	0x010a
        /*4bf2*/ 	.byte	0x3f
	.zero		1


	//   ....[189]....
        /*4bf4*/ 	.word	0x0001d870
        /*4bf8*/ 	.word	0x00000003
        /*4bfc*/ 	.word	0x000344d8
        /*4c00*/ 	.short	0x010a
        /*4c02*/ 	.byte	0x3f
	.zero		1


	//   ....[190]....
        /*4c04*/ 	.word	0x0001d8d0
        /*4c08*/ 	.word	0x00000003
        /*4c0c*/ 	.word	0x000344c0
        /*4c10*/ 	.short	0x010a
        /*4c12*/ 	.byte	0x3f
	.zero		1


	//   ....[191]....
        /*4c14*/ 	.word	0x0001d930
        /*4c18*/ 	.word	0x00000003
        /*4c1c*/ 	.word	0x000344c8
        /*4c20*/ 	.short	0x010a
        /*4c22*/ 	.byte	0x3f
	.zero		1


	//   ....[192]....
        /*4c24*/ 	.word	0x0001d990
        /*4c28*/ 	.word	0x00000003
        /*4c2c*/ 	.word	0x000344d0
        /*4c30*/ 	.short	0x010a
        /*4c32*/ 	.byte	0x3f
	.zero		1


	//   ....[193]....
        /*4c34*/ 	.word	0x0001d9f0
        /*4c38*/ 	.word	0x00000003
        /*4c3c*/ 	.word	0x000344d8
        /*4c40*/ 	.short	0x010a
        /*4c42*/ 	.byte	0x3f
	.zero		1


	//   ....[194]....
        /*4c44*/ 	.word	0x0001da50
        /*4c48*/ 	.word	0x00000003
        /*4c4c*/ 	.word	0x000344c0
        /*4c50*/ 	.short	0x010a
        /*4c52*/ 	.byte	0x3f
	.zero		1


	//   ....[195]....
        /*4c54*/ 	.word	0x0001dab0
        /*4c58*/ 	.word	0x00000003
        /*4c5c*/ 	.word	0x000344c8
        /*4c60*/ 	.short	0x010a
        /*4c62*/ 	.byte	0x3f
	.zero		1


	//   ....[196]....
        /*4c64*/ 	.word	0x0001db10
        /*4c68*/ 	.word	0x00000003
        /*4c6c*/ 	.word	0x000344d0
        /*4c70*/ 	.short	0x010a
        /*4c72*/ 	.byte	0x3f
	.zero		1


	//   ....[197]....
        /*4c74*/ 	.word	0x0001dbe0
        /*4c78*/ 	.word	0x00000008
        /*4c7c*/ 	.word	0x00034490
        /*4c80*/ 	.short	0x010a
        /*4c82*/ 	.byte	0x3f
	.zero		1


	//   ....[198]....
        /*4c84*/ 	.word	0x0001dc30
        /*4c88*/ 	.word	0x00000003
        /*4c8c*/ 	.word	0x00034400
        /*4c90*/ 	.short	0x010a
        /*4c92*/ 	.byte	0x3f
	.zero		1


	//   ....[199]....
        /*4c94*/ 	.word	0x0001de40
        /*4c98*/ 	.word	0x00000007
        /*4c9c*/ 	.word	0x00000000
        /*4ca0*/ 	.short	0x010a
        /*4ca2*/ 	.byte	0x3f
	.zero		1


	//   ....[200]....
        /*4ca4*/ 	.word	0x0001de90
        /*4ca8*/ 	.word	0x0000000c
        /*4cac*/ 	.word	0x00034440
        /*4cb0*/ 	.short	0x010a
        /*4cb2*/ 	.byte	0x3f
	.zero		1


	//   ....[201]....
        /*4cb4*/ 	.word	0x0001dee0
        /*4cb8*/ 	.word	0x00000003
        /*4cbc*/ 	.word	0x00034440
        /*4cc0*/ 	.short	0x010a
        /*4cc2*/ 	.byte	0x3f
	.zero		1


	//   ....[202]....
        /*4cc4*/ 	.word	0x0001df30
        /*4cc8*/ 	.word	0x00000003
        /*4ccc*/ 	.word	0x00034440
        /*4cd0*/ 	.short	0x010a
        /*4cd2*/ 	.byte	0x3f
	.zero		1


	//   ....[203]....
        /*4cd4*/ 	.word	0x0001df80
        /*4cd8*/ 	.word	0x00000003
        /*4cdc*/ 	.word	0x00034440
        /*4ce0*/ 	.short	0x010a
        /*4ce2*/ 	.byte	0x3f
	.zero		1


	//   ....[204]....
        /*4ce4*/ 	.word	0x0001dfd0
        /*4ce8*/ 	.word	0x00000003
        /*4cec*/ 	.word	0x00034440
        /*4cf0*/ 	.short	0x010a
        /*4cf2*/ 	.byte	0x3f
	.zero		1


	//   ....[205]....
        /*4cf4*/ 	.word	0x0001e020
        /*4cf8*/ 	.word	0x00000003
        /*4cfc*/ 	.word	0x00034440
        /*4d00*/ 	.short	0x010a
        /*4d02*/ 	.byte	0x3f
	.zero		1


	//   ....[206]....
        /*4d04*/ 	.word	0x0001e070
        /*4d08*/ 	.word	0x00000003
        /*4d0c*/ 	.word	0x00034440
        /*4d10*/ 	.short	0x010a
        /*4d12*/ 	.byte	0x3f
	.zero		1


	//   ....[207]....
        /*4d14*/ 	.word	0x0001e0c0
        /*4d18*/ 	.word	0x00000003
        /*4d1c*/ 	.word	0x00034440
        /*4d20*/ 	.short	0x010a
        /*4d22*/ 	.byte	0x3f
	.zero		1


	//----- nvinfo : EIATTR_NUM_MBARRIERS
	.align		4
.L_39:
        /*4d24*/ 	.byte	0x03, 0x38
        /*4d26*/ 	.short	0x0022


	//----- nvinfo : EIATTR_EXIT_INSTR_OFFSETS
	.align		4
        /*4d28*/ 	.byte	0x04, 0x1c
        /*4d2a*/ 	.short	(.L_41 - .L_40)


	//   ....[0]....
.L_40:
        /*4d2c*/ 	.word	0x00002f80


	//   ....[1]....
        /*4d30*/ 	.word	0x000031b0


	//   ....[2]....
        /*4d34*/ 	.word	0x00003320


	//   ....[3]....
        /*4d38*/ 	.word	0x00016450


	//   ....[4]....
        /*4d3c*/ 	.word	0x000164f0


	//   ....[5]....
        /*4d40*/ 	.word	0x00018b80


	//   ....[6]....
        /*4d44*/ 	.word	0x0001a720


	//   ....[7]....
        /*4d48*/ 	.word	0x0001ca40


	//----- nvinfo : EIATTR_MAX_THREADS
	.align		4
.L_41:
        /*4d4c*/ 	.byte	0x04, 0x05
        /*4d4e*/ 	.short	(.L_43 - .L_42)
.L_42:
        /*4d50*/ 	.word	0x00000180
        /*4d54*/ 	.word	0x00000001
        /*4d58*/ 	.word	0x00000001


	//----- nvinfo : EIATTR_CRS_STACK_SIZE
	.align		4
.L_43:
        /*4d5c*/ 	.byte	0x04, 0x1e
        /*4d5e*/ 	.short	(.L_45 - .L_44)
.L_44:
        /*4d60*/ 	.word	0x00000000


	//----- nvinfo : EIATTR_CBANK_PARAM_SIZE
	.align		4
.L_45:
        /*4d64*/ 	.byte	0x03, 0x19
        /*4d66*/ 	.short	0x0770


	//----- nvinfo : EIATTR_PARAM_CBANK
	.align		4
        /*4d68*/ 	.byte	0x04, 0x0a
        /*4d6a*/ 	.short	(.L_47 - .L_46)
	.align		4
.L_46:
        /*4d6c*/ 	.word	index@(.nv.constant0._ZN7cutlass13device_kernelINS_4gemm6kernel13GemmUniversalINS1_17GroupProblemShapeIN4cute5tupleIJiiiEEEEENS1_10collective13CollectiveMmaINS1_39MainloopSm90ArrayTmaGmmaWarpSpecializedILi2ENS6_IJNS5_1CILi2EEENSC_ILi1EEESE_EEENS1_40KernelPtrArrayTmaWarpSpecializedPingpongEEENS6_IJNSC_ILi256EEENSC_ILi128EEESJ_EEENS_10bfloat16_tEPNS6_IJlSE_NSC_ILi0EEEEEESL_SO_NS5_8TiledMMAINS5_8MMA_AtomIJNS5_4SM904GMMA28MMA_64x128x16_F32BF16BF16_SSILNSS_5MajorE0ELSU_0ELNSS_7ScaleInE1ELSV_1EEEEEENS5_6LayoutINS6_IJSE_SE_SE_EEENS6_IJSM_SM_SM_EEEEENS6_IJNS5_10UnderscoreES12_S12_EEEEENS5_13SM90_TMA_LOADENS5_14ComposedLayoutINS5_7SwizzleILi3ELi4ELi3EEENS5_18smem_ptr_flag_bitsILi16EEENSY_INS6_IJNSC_ILi8EEENSC_ILi64EEEEEENS6_IJS1C_SE_EEEEEEEvNS5_8identityENS5_23SM90_TMA_LOAD_MULTICASTES1G_vS1H_EENS_8epilogue10collective18CollectiveEpilogueINS1K_30Sm90PtrArrayTmaWarpSpecializedILi4ELi2ELi16ELb1ELb0ELi2EEEJSK_NS6_IJS1C_NSC_ILi32EEEEEENS_6half_tEPNS6_IJSE_lSM_EEES1R_S1T_NS1K_6fusion15FusionCallbacksIS1O_NS1U_17LinearCombinationIS1R_fS1R_fLNS_15FloatRoundStyleE2EEESK_S1Q_JEEES15_NS16_IS18_S1A_NSY_INS6_IJS1C_S1B_EEENS6_IJSE_S1C_EEEEEEENS5_17SM75_U16x8_LDSM_TENS5_14SM90_TMA_STOREES23_NS5_17SM90_U16x8_STSM_TENS5_9Copy_AtomIJNS5_17SM90_U32x4_STSM_NES1R_EEEvEEEvvEEEEvNT_6ParamsE)
        /*4d70*/ 	.short	0x0210
        /*4d72*/ 	.short	0x0770


	//----- nvinfo : EIATTR_SW_WAR
	.align		4
.L_47:
        /*4d74*/ 	.byte	0x04, 0x36
        /*4d76*/ 	.short	(.L_49 - .L_48)
.L_48:
        /*4d78*/ 	.word	0x00000008
.L_49:


//--------------------- .nv.callgraph             --------------------------
	.section	.nv.callgraph,"",@"SHT_CUDA_CALLGRAPH"
	.align	4
	.sectionentsize	8
	.align		4
        /*0000*/ 	.word	0x00000000
	.align		4
        /*0004*/ 	.word	0xffffffff
	.align		4
        /*0008*/ 	.word	index@(_ZN7cutlass13device_kernelINS_4gemm6kernel13GemmUniversalINS1_17GroupProblemShapeIN4cute5tupleIJiiiEEEEENS1_10collective13CollectiveMmaINS1_39MainloopSm90ArrayTmaGmmaWarpSpecializedILi2ENS6_IJNS5_1CILi2EEENSC_ILi1EEESE_EEENS1_40KernelPtrArrayTmaWarpSpecializedPingpongEEENS6_IJNSC_ILi256EEENSC_ILi128EEESJ_EEENS_10bfloat16_tEPNS6_IJlSE_NSC_ILi0EEEEEESL_SO_NS5_8TiledMMAINS5_8MMA_AtomIJNS5_4SM904GMMA28MMA_64x128x16_F32BF16BF16_SSILNSS_5MajorE0ELSU_0ELNSS_7ScaleInE1ELSV_1EEEEEENS5_6LayoutINS6_IJSE_SE_SE_EEENS6_IJSM_SM_SM_EEEEENS6_IJNS5_10UnderscoreES12_S12_EEEEENS5_13SM90_TMA_LOADENS5_14ComposedLayoutINS5_7SwizzleILi3ELi4ELi3EEENS5_18smem_ptr_flag_bitsILi16EEENSY_INS6_IJNSC_ILi8EEENSC_ILi64EEEEEENS6_IJS1C_SE_EEEEEEEvNS5_8identityENS5_23SM90_TMA_LOAD_MULTICASTES1G_vS1H_EENS_8epilogue10collective18CollectiveEpilogueINS1K_30Sm90PtrArrayTmaWarpSpecializedILi4ELi2ELi16ELb1ELb0ELi2EEEJSK_NS6_IJS1C_NSC_ILi32EEEEEENS_6half_tEPNS6_IJSE_lSM_EEES1R_S1T_NS1K_6fusion15FusionCallbacksIS1O_NS1U_17LinearCombinationIS1R_fS1R_fLNS_15FloatRoundStyleE2EEESK_S1Q_JEEES15_NS16_IS18_S1A_NSY_INS6_IJS1C_S1B_EEENS6_IJSE_S1C_EEEEEEENS5_17SM75_U16x8_LDSM_TENS5_14SM90_TMA_STOREES23_NS5_17SM90_U16x8_STSM_TENS5_9Copy_AtomIJNS5_17SM90_U32x4_STSM_NES1R_EEEvEEEvvEEEEvNT_6ParamsE)
	.align		4
        /*000c*/ 	.word	index@(__assertfail)
	.align		4
        /*0010*/ 	.word	0x00000000
	.align		4
        /*0014*/ 	.word	0xfffffffe
	.align		4
        /*0018*/ 	.word	0x00000000
	.align		4
        /*001c*/ 	.word	0xfffffffd
	.align		4
        /*0020*/ 	.word	0x00000000
	.align		4
        /*0024*/ 	.word	0xfffffffc


//--------------------- .nv.constant4             --------------------------
	.section	.nv.constant4,"a",@progbits
	.align	8
	.align		8
.nv.constant4:
        /*0000*/ 	.dword	__assertfail
	.align		8
        /*0008*/ 	.dword	__unnamed_1
	.align		8
        /*0010*/ 	.dword	_ZN39_INTERNAL_c1df928e_4_k_cu_5b9ca13b_27124cuda3std3__45__cpo5beginE
	.align		8
        /*0018*/ 	.dword	_ZN39_INTERNAL_c1df928e_4_k_cu_5b9ca13b_27124cuda3std3__45__cpo3endE
	.align		8
        /*0020*/ 	.dword	_ZN39_INTERNAL_c1df928e_4_k_cu_5b9ca13b_27124cuda3std3__45__cpo6cbeginE
	.align		8
        /*0028*/ 	.dword	_ZN39_INTERNAL_c1df928e_4_k_cu_5b9ca13b_27124cuda3std3__45__cpo4cendE
	.align		8
        /*0030*/ 	.dword	_ZN39_INTERNAL_c1df928e_4_k_cu_5b9ca13b_27124cuda3std3__441_GLOBAL__N__c1df928e_4_k_cu_5b9ca13b_27126ignoreE
	.align		8
        /*0038*/ 	.dword	_ZN39_INTERNAL_c1df928e_4_k_cu_5b9ca13b_27124cuda3std3__419piecewise_constructE
	.align		8
        /*0040*/ 	.dword	_ZN39_INTERNAL_c1df928e_4_k_cu_5b9ca13b_27124cuda3std3__48in_placeE
	.align		8
        /*0048*/ 	.dword	_ZN39_INTERNAL_c1df928e_4_k_cu_5b9ca13b_27124cuda3std6ranges3__45__cpo4swapE
	.align		8
        /*0050*/ 	.dword	_ZN39_INTERNAL_c1df928e_4_k_cu_5b9ca13b_27124cuda3std6ranges3__45__cpo9iter_moveE
	.align		8
        /*0058*/ 	.dword	_ZN39_INTERNAL_c1df928e_4_k_cu_5b9ca13b_27124cute7productE
	.align		8
        /*0060*/ 	.dword	_ZN39_INTERNAL_c1df928e_4_k_cu_5b9ca13b_27124cute1_E
	.align		8
        /*0068*/ 	.dword	$str$24
	.align		8
        /*0070*/ 	.dword	$str$25


//--------------------- .text._ZN7cutlass13device_kernelINS_4gemm6kernel13GemmUniversalINS1_17GroupProblemShapeIN4cute5tupleIJiiiEEEEENS1_10collective13CollectiveMmaINS1_39MainloopSm90ArrayTmaGmmaWarpSpecializedILi2ENS6_IJNS5_1CILi2EEENSC_ILi1EEESE_EEENS1_40KernelPtrArrayTmaWarpSpecializedPingpongEEENS6_IJNSC_ILi256EEENSC_ILi128EEESJ_EEENS_10bfloat16_tEPNS6_IJlSE_NSC_ILi0EEEEEESL_SO_NS5_8TiledMMAINS5_8MMA_AtomIJNS5_4SM904GMMA28MMA_64x128x16_F32BF16BF16_SSILNSS_5MajorE0ELSU_0ELNSS_7ScaleInE1ELSV_1EEEEEENS5_6LayoutINS6_IJSE_SE_SE_EEENS6_IJSM_SM_SM_EEEEENS6_IJNS5_10UnderscoreES12_S12_EEEEENS5_13SM90_TMA_LOADENS5_14ComposedLayoutINS5_7SwizzleILi3ELi4ELi3EEENS5_18smem_ptr_flag_bitsILi16EEENSY_INS6_IJNSC_ILi8EEENSC_ILi64EEEEEENS6_IJS1C_SE_EEEEEEEvNS5_8identityENS5_23SM90_TMA_LOAD_MULTICASTES1G_vS1H_EENS_8epilogue10collective18CollectiveEpilogueINS1K_30Sm90PtrArrayTmaWarpSpecializedILi4ELi2ELi16ELb1ELb0ELi2EEEJSK_NS6_IJS1C_NSC_ILi32EEEEEENS_6half_tEPNS6_IJSE_lSM_EEES1R_S1T_NS1K_6fusion15FusionCallbacksIS1O_NS1U_17LinearCombinationIS1R_fS1R_fLNS_15FloatRoundStyleE2EEESK_S1Q_JEEES15_NS16_IS18_S1A_NSY_INS6_IJS1C_S1B_EEENS6_IJSE_S1C_EEEEEEENS5_17SM75_U16x8_LDSM_TENS5_14SM90_TMA_STOREES23_NS5_17SM90_U16x8_STSM_TENS5_9Copy_AtomIJNS5_17SM90_U32x4_STSM_NES1R_EEEvEEEvvEEEEvNT_6ParamsE --------------------------
	.section	.text._ZN7cutlass13device_kernelINS_4gemm6kernel13GemmUniversalINS1_17GroupProblemShapeIN4cute5tupleIJiiiEEEEENS1_10collective13CollectiveMmaINS1_39MainloopSm90ArrayTmaGmmaWarpSpecializedILi2ENS6_IJNS5_1CILi2EEENSC_ILi1EEESE_EEENS1_40KernelPtrArrayTmaWarpSpecializedPingpongEEENS6_IJNSC_ILi256EEENSC_ILi128EEESJ_EEENS_10bfloat16_tEPNS6_IJlSE_NSC_ILi0EEEEEESL_SO_NS5_8TiledMMAINS5_8MMA_AtomIJNS5_4SM904GMMA28MMA_64x128x16_F32BF16BF16_SSILNSS_5MajorE0ELSU_0ELNSS_7ScaleInE1ELSV_1EEEEEENS5_6LayoutINS6_IJSE_SE_SE_EEENS6_IJSM_SM_SM_EEEEENS6_IJNS5_10UnderscoreES12_S12_EEEEENS5_13SM90_TMA_LOADENS5_14ComposedLayoutINS5_7SwizzleILi3ELi4ELi3EEENS5_18smem_ptr_flag_bitsILi16EEENSY_INS6_IJNSC_ILi8EEENSC_ILi64EEEEEENS6_IJS1C_SE_EEEEEEEvNS5_8identityENS5_23SM90_TMA_LOAD_MULTICASTES1G_vS1H_EENS_8epilogue10collective18CollectiveEpilogueINS1K_30Sm90PtrArrayTmaWarpSpecializedILi4ELi2ELi16ELb1ELb0ELi2EEEJSK_NS6_IJS1C_NSC_ILi32EEEEEENS_6half_tEPNS6_IJSE_lSM_EEES1R_S1T_NS1K_6fusion15FusionCallbacksIS1O_NS1U_17LinearCombinationIS1R_fS1R_fLNS_15FloatRoundStyleE2EEESK_S1Q_JEEES15_NS16_IS18_S1A_NSY_INS6_IJS1C_S1B_EEENS6_IJSE_S1C_EEEEEEENS5_17SM75_U16x8_LDSM_TENS5_14SM90_TMA_STOREES23_NS5_17SM90_U16x8_STSM_TENS5_9Copy_AtomIJNS5_17SM90_U32x4_STSM_NES1R_EEEvEEEvvEEEEvNT_6ParamsE,"ax",@progbits
	.align	128
.text._ZN7cutlass13device_kernelINS_4gemm6kernel13GemmUniversalINS1_17GroupProblemShapeIN4cute5tupleIJiiiEEEEENS1_10collective13CollectiveMmaINS1_39MainloopSm90ArrayTmaGmmaWarpSpecializedILi2ENS6_IJNS5_1CILi2EEENSC_ILi1EEESE_EEENS1_40KernelPtrArrayTmaWarpSpecializedPingpongEEENS6_IJNSC_ILi256EEENSC_ILi128EEESJ_EEENS_10bfloat16_tEPNS6_IJlSE_NSC_ILi0EEEEEESL_SO_NS5_8TiledMMAINS5_8MMA_AtomIJNS5_4SM904GMMA28MMA_64x128x16_F32BF16BF16_SSILNSS_5MajorE0ELSU_0ELNSS_7ScaleInE1ELSV_1EEEEEENS5_6LayoutINS6_IJSE_SE_SE_EEENS6_IJSM_SM_SM_EEEEENS6_IJNS5_10UnderscoreES12_S12_EEEEENS5_13SM90_TMA_LOADENS5_14ComposedLayoutINS5_7SwizzleILi3ELi4ELi3EEENS5_18smem_ptr_flag_bitsILi16EEENSY_INS6_IJNSC_ILi8EEENSC_ILi64EEEEEENS6_IJS1C_SE_EEEEEEEvNS5_8identityENS5_23SM90_TMA_LOAD_MULTICASTES1G_vS1H_EENS_8epilogue10collective18CollectiveEpilogueINS1K_30Sm90PtrArrayTmaWarpSpecializedILi4ELi2ELi16ELb1ELb0ELi2EEEJSK_NS6_IJS1C_NSC_ILi32EEEEEENS_6half_tEPNS6_IJSE_lSM_EEES1R_S1T_NS1K_6fusion15FusionCallbacksIS1O_NS1U_17LinearCombinationIS1R_fS1R_fLNS_15FloatRoundStyleE2EEESK_S1Q_JEEES15_NS16_IS18_S1A_NSY_INS6_IJS1C_S1B_EEENS6_IJSE_S1C_EEEEEEENS5_17SM75_U16x8_LDSM_TENS5_14SM90_TMA_STOREES23_NS5_17SM90_U16x8_STSM_TENS5_9Copy_AtomIJNS5_17SM90_U32x4_STSM_NES1R_EEEvEEEvvEEEEvNT_6ParamsE:
        .type           _ZN7cutlass13device_kernelINS_4gemm6kernel13GemmUniversalINS1_17GroupProblemShapeIN4cute5tupleIJiiiEEEEENS1_10collective13CollectiveMmaINS1_39MainloopSm90ArrayTmaGmmaWarpSpecializedILi2ENS6_IJNS5_1CILi2EEENSC_ILi1EEESE_EEENS1_40KernelPtrArrayTmaWarpSpecializedPingpongEEENS6_IJNSC_ILi256EEENSC_ILi128EEESJ_EEENS_10bfloat16_tEPNS6_IJlSE_NSC_ILi0EEEEEESL_SO_NS5_8TiledMMAINS5_8MMA_AtomIJNS5_4SM904GMMA28MMA_64x128x16_F32BF16BF16_SSILNSS_5MajorE0ELSU_0ELNSS_7ScaleInE1ELSV_1EEEEEENS5_6LayoutINS6_IJSE_SE_SE_EEENS6_IJSM_SM_SM_EEEEENS6_IJNS5_10UnderscoreES12_S12_EEEEENS5_13SM90_TMA_LOADENS5_14ComposedLayoutINS5_7SwizzleILi3ELi4ELi3EEENS5_18smem_ptr_flag_bitsILi16EEENSY_INS6_IJNSC_ILi8EEENSC_ILi64EEEEEENS6_IJS1C_SE_EEEEEEEvNS5_8identityENS5_23SM90_TMA_LOAD_MULTICASTES1G_vS1H_EENS_8epilogue10collective18CollectiveEpilogueINS1K_30Sm90PtrArrayTmaWarpSpecializedILi4ELi2ELi16ELb1ELb0ELi2EEEJSK_NS6_IJS1C_NSC_ILi32EEEEEENS_6half_tEPNS6_IJSE_lSM_EEES1R_S1T_NS1K_6fusion15FusionCallbacksIS1O_NS1U_17LinearCombinationIS1R_fS1R_fLNS_15FloatRoundStyleE2EEESK_S1Q_JEEES15_NS16_IS18_S1A_NSY_INS6_IJS1C_S1B_EEENS6_IJSE_S1C_EEEEEEENS5_17SM75_U16x8_LDSM_TENS5_14SM90_TMA_STOREES23_NS5_17SM90_U16x8_STSM_TENS5_9Copy_AtomIJNS5_17SM90_U32x4_STSM_NES1R_EEEvEEEvvEEEEvNT_6ParamsE,@function
        .size           _ZN7cutlass13device_kernelINS_4gemm6kernel13GemmUniversalINS1_17GroupProblemShapeIN4cute5tupleIJiiiEEEEENS1_10collective13CollectiveMmaINS1_39MainloopSm90ArrayTmaGmmaWarpSpecializedILi2ENS6_IJNS5_1CILi2EEENSC_ILi1EEESE_EEENS1_40KernelPtrArrayTmaWarpSpecializedPingpongEEENS6_IJNSC_ILi256EEENSC_ILi128EEESJ_EEENS_10bfloat16_tEPNS6_IJlSE_NSC_ILi0EEEEEESL_SO_NS5_8TiledMMAINS5_8MMA_AtomIJNS5_4SM904GMMA28MMA_64x128x16_F32BF16BF16_SSILNSS_5MajorE0ELSU_0ELNSS_7ScaleInE1ELSV_1EEEEEENS5_6LayoutINS6_IJSE_SE_SE_EEENS6_IJSM_SM_SM_EEEEENS6_IJNS5_10UnderscoreES12_S12_EEEEENS5_13SM90_TMA_LOADENS5_14ComposedLayoutINS5_7SwizzleILi3ELi4ELi3EEENS5_18smem_ptr_flag_bitsILi16EEENSY_INS6_IJNSC_ILi8EEENSC_ILi64EEEEEENS6_IJS1C_SE_EEEEEEEvNS5_8identityENS5_23SM90_TMA_LOAD_MULTICASTES1G_vS1H_EENS_8epilogue10collective18CollectiveEpilogueINS1K_30Sm90PtrArrayTmaWarpSpecializedILi4ELi2ELi16ELb1ELb0ELi2EEEJSK_NS6_IJS1C_NSC_ILi32EEEEEENS_6half_tEPNS6_IJSE_lSM_EEES1R_S1T_NS1K_6fusion15FusionCallbacksIS1O_NS1U_17LinearCombinationIS1R_fS1R_fLNS_15FloatRoundStyleE2EEESK_S1Q_JEEES15_NS16_IS18_S1A_NSY_INS6_IJS1C_S1B_EEENS6_IJSE_S1C_EEEEEEENS5_17SM75_U16x8_LDSM_TENS5_14SM90_TMA_STOREES23_NS5_17SM90_U16x8_STSM_TENS5_9Copy_AtomIJNS5_17SM90_U32x4_STSM_NES1R_EEEvEEEvvEEEEvNT_6ParamsE,(.L_x_428 - _ZN7cutlass13device_kernelINS_4gemm6kernel13GemmUniversalINS1_17GroupProblemShapeIN4cute5tupleIJiiiEEEEENS1_10collective13CollectiveMmaINS1_39MainloopSm90ArrayTmaGmmaWarpSpecializedILi2ENS6_IJNS5_1CILi2EEENSC_ILi1EEESE_EEENS1_40KernelPtrArrayTmaWarpSpecializedPingpongEEENS6_IJNSC_ILi256EEENSC_ILi128EEESJ_EEENS_10bfloat16_tEPNS6_IJlSE_NSC_ILi0EEEEEESL_SO_NS5_8TiledMMAINS5_8MMA_AtomIJNS5_4SM904GMMA28MMA_64x128x16_F32BF16BF16_SSILNSS_5MajorE0ELSU_0ELNSS_7ScaleInE1ELSV_1EEEEEENS5_6LayoutINS6_IJSE_SE_SE_EEENS6_IJSM_SM_SM_EEEEENS6_IJNS5_10UnderscoreES12_S12_EEEEENS5_13SM90_TMA_LOADENS5_14ComposedLayoutINS5_7SwizzleILi3ELi4ELi3EEENS5_18smem_ptr_flag_bitsILi16EEENSY_INS6_IJNSC_ILi8EEENSC_ILi64EEEEEENS6_IJS1C_SE_EEEEEEEvNS5_8identityENS5_23SM90_TMA_LOAD_MULTICASTES1G_vS1H_EENS_8epilogue10collective18CollectiveEpilogueINS1K_30Sm90PtrArrayTmaWarpSpecializedILi4ELi2ELi16ELb1ELb0ELi2EEEJSK_NS6_IJS1C_NSC_ILi32EEEEEENS_6half_tEPNS6_IJSE_lSM_EEES1R_S1T_NS1K_6fusion15FusionCallbacksIS1O_NS1U_17LinearCombinationIS1R_fS1R_fLNS_15FloatRoundStyleE2EEESK_S1Q_JEEES15_NS16_IS18_S1A_NSY_INS6_IJS1C_S1B_EEENS6_IJSE_S1C_EEEEEEENS5_17SM75_U16x8_LDSM_TENS5_14SM90_TMA_STOREES23_NS5_17SM90_U16x8_STSM_TENS5_9Copy_AtomIJNS5_17SM90_U32x4_STSM_NES1R_EEEvEEEvvEEEEvNT_6ParamsE)
        .other          _ZN7cutlass13device_kernelINS_4gemm6kernel13GemmUniversalINS1_17GroupProblemShapeIN4cute5tupleIJiiiEEEEENS1_10collective13CollectiveMmaINS1_39MainloopSm90ArrayTmaGmmaWarpSpecializedILi2ENS6_IJNS5_1CILi2EEENSC_ILi1EEESE_EEENS1_40KernelPtrArrayTmaWarpSpecializedPingpongEEENS6_IJNSC_ILi256EEENSC_ILi128EEESJ_EEENS_10bfloat16_tEPNS6_IJlSE_NSC_ILi0EEEEEESL_SO_NS5_8TiledMMAINS5_8MMA_AtomIJNS5_4SM904GMMA28MMA_64x128x16_F32BF16BF16_SSILNSS_5MajorE0ELSU_0ELNSS_7ScaleInE1ELSV_1EEEEEENS5_6LayoutINS6_IJSE_SE_SE_EEENS6_IJSM_SM_SM_EEEEENS6_IJNS5_10UnderscoreES12_S12_EEEEENS5_13SM90_TMA_LOADENS5_14ComposedLayoutINS5_7SwizzleILi3ELi4ELi3EEENS5_18smem_ptr_flag_bitsILi16EEENSY_INS6_IJNSC_ILi8EEENSC_ILi64EEEEEENS6_IJS1C_SE_EEEEEEEvNS5_8identityENS5_23SM90_TMA_LOAD_MULTICASTES1G_vS1H_EENS_8epilogue10collective18CollectiveEpilogueINS1K_30Sm90PtrArrayTmaWarpSpecializedILi4ELi2ELi16ELb1ELb0ELi2EEEJSK_NS6_IJS1C_NSC_ILi32EEEEEENS_6half_tEPNS6_IJSE_lSM_EEES1R_S1T_NS1K_6fusion15FusionCallbacksIS1O_NS1U_17LinearCombinationIS1R_fS1R_fLNS_15FloatRoundStyleE2EEESK_S1Q_JEEES15_NS16_IS18_S1A_NSY_INS6_IJS1C_S1B_EEENS6_IJSE_S1C_EEEEEEENS5_17SM75_U16x8_LDSM_TENS5_14SM90_TMA_STOREES23_NS5_17SM90_U16x8_STSM_TENS5_9Copy_AtomIJNS5_17SM90_U32x4_STSM_NES1R_EEEvEEEvvEEEEvNT_6ParamsE,@"STO_CUDA_ENTRY STV_DEFAULT"
_ZN7cutlass13device_kernelINS_4gemm6kernel13GemmUniversalINS1_17GroupProblemShapeIN4cute5tupleIJiiiEEEEENS1_10collective13CollectiveMmaINS1_39MainloopSm90ArrayTmaGmmaWarpSpecializedILi2ENS6_IJNS5_1CILi2EEENSC_ILi1EEESE_EEENS1_40KernelPtrArrayTmaWarpSpecializedPingpongEEENS6_IJNSC_ILi256EEENSC_ILi128EEESJ_EEENS_10bfloat16_tEPNS6_IJlSE_NSC_ILi0EEEEEESL_SO_NS5_8TiledMMAINS5_8MMA_AtomIJNS5_4SM904GMMA28MMA_64x128x16_F32BF16BF16_SSILNSS_5MajorE0ELSU_0ELNSS_7ScaleInE1ELSV_1EEEEEENS5_6LayoutINS6_IJSE_SE_SE_EEENS6_IJSM_SM_SM_EEEEENS6_IJNS5_10UnderscoreES12_S12_EEEEENS5_13SM90_TMA_LOADENS5_14ComposedLayoutINS5_7SwizzleILi3ELi4ELi3EEENS5_18smem_ptr_flag_bitsILi16EEENSY_INS6_IJNSC_ILi8EEENSC_ILi64EEEEEENS6_IJS1C_SE_EEEEEEEvNS5_8identityENS5_23SM90_TMA_LOAD_MULTICASTES1G_vS1H_EENS_8epilogue10collective18CollectiveEpilogueINS1K_30Sm90PtrArrayTmaWarpSpecializedILi4ELi2ELi16ELb1ELb0ELi2EEEJSK_NS6_IJS1C_NSC_ILi32EEEEEENS_6half_tEPNS6_IJSE_lSM_EEES1R_S1T_NS1K_6fusion15FusionCallbacksIS1O_NS1U_17LinearCombinationIS1R_fS1R_fLNS_15FloatRoundStyleE2EEESK_S1Q_JEEES15_NS16_IS18_S1A_NSY_INS6_IJS1C_S1B_EEENS6_IJSE_S1C_EEEEEEENS5_17SM75_U16x8_LDSM_TENS5_14SM90_TMA_STOREES23_NS5_17SM90_U16x8_STSM_TENS5_9Copy_AtomIJNS5_17SM90_U32x4_STSM_NES1R_EEEvEEEvvEEEEvNT_6ParamsE:
[----:B------:R-:W1:Y:S02]  /*0000*/  LDC R1, c[0x0][0x28] ;  /* 0x00000a00ff017b82 */ /* 0x000e640000000800 */
[----:B-1----:R-:W-:-:S06]  /*0010*/  VIADD R1, R1, 0xfffff728 ;  /* 0xfffff72801017836 */ /* 0x002fcc0000000000 */
[----:B------:R-:W1:Y:S01]  /*0020*/  LDC.64 R4, c[0x0][0x918] ;  /* 0x00024600ff047b82 */ /* 0x000e620000000a00 */
[----:B------:R-:W-:Y:S01]  /*0030*/  ULDC.64 UR38, c[0x0][0x208] ;  /* 0x0000820000267ab9 */ /* 0x000fe20000000a00 */
[----:B------:R-:W2:Y:S01]  /*0040*/  S2R R20, SR_TID.X ;  /* 0x0000000000147919 */ /* 0x000ea20000002100 */
[----:B------:R-:W-:Y:S01]  /*0050*/  ULDC UR4, c[0x0][0x910] ;  /* 0x0002440000047ab9 */ /* 0x000fe20000000800 */
[----:B------:R-:W-:Y:S01]  /*0060*/  ULDC.64 UR20, c[0x0][0x8d0] ;  /* 0x0002340000147ab9 */ /* 0x000fe20000000a00 */
[----:B------:R-:W-:Y:S01]  /*0070*/  ULDC.64 UR14, c[0x0][0x8c8] ;  /* 0x00023200000e7ab9 */ /* 0x000fe20000000a00 */
[----:B------:R-:W-:Y:S01]  /*0080*/  MOV R8, RZ ;  /* 0x000000ff00087202 */ /* 0x000fe20000000f00 */
[----:B------:R-:W-:Y:S01]  /*0090*/  IMAD.MOV.U32 R0, RZ, RZ, RZ ;  /* 0x000000ffff007224 */ /* 0x000fe200078e00ff */
[----:B------:R-:W3:Y:S01]  /*00a0*/  S2UR UR25, SR_CTAID.Y ;  /* 0x00000000001979c3 */ /* 0x000ee20000002600 */
[----:B------:R-:W-:Y:S01]  /*00b0*/  ULDC.64 UR16, c[0x0][0x8e0] ;  /* 0x0002380000107ab9 */ /* 0x000fe20000000a00 */
[----:B------:R-:W-:Y:S01]  /*00c0*/  ULDC.64 UR22, c[0x0][0x8e8] ;  /* 0x00023a0000167ab9 */ /* 0x000fe20000000a00 */
[----:B-1----:R-:W4:Y:S01]  /*00d0*/  LDG.E R7, desc[UR38][R4.64] ;  /* 0x0000002604077981 */ /* 0x002f22000c1e1900 */
[----:B------:R-:W-:-:S03]  /*00e0*/  IMAD.U32 R12, RZ, RZ, UR4 ;  /* 0x00000004ff0c7e24 */ /* 0x000fc6000f8e00ff */
[----:B------:R-:W4:Y:S01]  /*00f0*/  LDG.E R6, desc[UR38][R4.64+0x4] ;  /* 0x0000042604067981 */ /* 0x000f22000c1e1900 */
[----:B--2---:R-:W-:Y:S01]  /*0100*/  LOP3.LUT R21, R20, 0x1f, RZ, 0xc0, !PT ;  /* 0x0000001f14157812 */ /* 0x004fe200078ec0ff */
[----:B------:R-:W-:Y:S01]  /*0110*/  UISETP.NE.U32.AND UP0, UPT, UR20, URZ, UPT ;  /* 0x0000003f1400728c */ /* 0x000fe2000bf05070 */
[----:B------:R-:W1:Y:S01]  /*0120*/  S2UR UR52, SR_CTAID.X ;  /* 0x00000000003479c3 */ /* 0x000e620000002500 */
[----:B------:R-:W-:Y:S01]  /*0130*/  ULDC UR4, c[0x0][0x908] ;  /* 0x0002420000047ab9 */ /* 0x000fe20000000800 */
[----:B------:R-:W-:Y:S01]  /*0140*/  ISETP.GE.AND P0, PT, R21, R12, PT ;  /* 0x0000000c1500720c */ /* 0x000fe20003f06270 */
[----:B------:R-:W-:Y:S02]  /*0150*/  UISETP.NE.AND.EX UP0, UPT, UR21, URZ, UPT, UP0 ;  /* 0x0000003f1500728c */ /* 0x000fe4000bf05300 */
[----:B------:R-:W-:-:S09]  /*0160*/  UISETP.NE.AND UP3, UPT, UR4, 0x1, UPT ;  /* 0x000000010400788c */ /* 0x000fd2000bf65270 */
[----:B------:R-:W-:Y:S01]  /*0170*/  @UP0 ULDC UR24, c[0x0][0x8dc] ;  /* 0x0002370000180ab9 */ /* 0x000fe20000000800 */
[----:B------:R-:W2:Y:S01]  /*0180*/  @!P0 LDC.64 R2, c[0x0][0x918] ;  /* 0x00024600ff028b82 */ /* 0x000ea20000000a00 */
[----:B---3--:R-:W-:Y:S01]  /*0190*/  @UP3 UMOV UR6, UR25 ;  /* 0x0000001900063c82 */ /* 0x008fe20008000000 */
[----:B------:R-:W-:Y:S01]  /*01a0*/  @UP3 ULDC UR8, c[0x0][0x10] ;  /* 0x0000040000083ab9 */ /* 0x000fe20000000800 */
[----:B------:R-:W-:Y:S01]  /*01b0*/  @UP3 UMOV UR4, UR6 ;  /* 0x0000000600043c82 */ /* 0x000fe20008000000 */
[----:B------:R-:W-:Y:S01]  /*01c0*/  @UP3 UMOV UR5, URZ ;  /* 0x0000003f00053c82 */ /* 0x000fe20008000000 */
[----:B------:R-:W-:Y:S01]  /*01d0*/  @!UP3 UMOV UR6, UR25 ;  /* 0x000000190006bc82 */ /* 0x000fe20008000000 */
[----:B-1----:R-:W-:Y:S01]  /*01e0*/  @UP3 UIMAD.WIDE.U32 UR8, UR52, UR8, UR4 ;  /* 0x00000008340832a5 */ /* 0x002fe2000f8e0004 */
[----:B------:R-:W-:Y:S01]  /*01f0*/  @UP3 UMOV UR7, URZ ;  /* 0x0000003f00073c82 */ /* 0x000fe20008000000 */
[----:B--2---:R-:W-:-:S05]  /*0200*/  @!P0 IMAD.WIDE.U32 R2, R21, 0xc, R2 ;  /* 0x0000000c15028825 */ /* 0x004fca00078e0002 */
[----:B------:R1:W5:Y:S04]  /*0210*/  @!P0 LDG.E R8, desc[UR38][R2.64] ;  /* 0x0000002602088981 */ /* 0x000368000c1e1900 */
[----:B------:R1:W5:Y:S01]  /*0220*/  @!P0 LDG.E R0, desc[UR38][R2.64+0x4] ;  /* 0x0000042602008981 */ /* 0x000362000c1e1900 */
[----:B------:R-:W-:Y:S01]  /*0230*/  ISETP.NE.U32.AND P0, PT, RZ, UR22, PT ;  /* 0x00000016ff007c0c */ /* 0x000fe2000bf05070 */
[----:B------:R-:W-:-:S03]  /*0240*/  @!UP3 ULDC UR10, c[0x0][0xc] ;  /* 0x00000300000abab9 */ /* 0x000fc60000000800 */
[----:B------:R-:W-:Y:S01]  /*0250*/  ISETP.NE.AND.EX P0, PT, RZ, UR23, PT, P0 ;  /* 0x00000017ff007c0c */ /* 0x000fe2000bf05300 */
[----:B------:R-:W-:Y:S01]  /*0260*/  UMOV UR53, URZ ;  /* 0x0000003f00357c82 */ /* 0x000fe20008000000 */
[----:B------:R-:W-:Y:S01]  /*0270*/  @UP3 UIADD3 UR7, UR9, UR7, URZ ;  /* 0x0000000709073290 */ /* 0x000fe2000fffe03f */
[----:B----4-:R-:W-:Y:S02]  /*0280*/  R2UR UR12, R7 ;  /* 0x00000000070c72ca */ /* 0x010fe400000e0000 */
[----:B------:R-:W-:-:S11]  /*0290*/  R2UR UR26, R6 ;  /* 0x00000000061a72ca */ /* 0x000fd600000e0000 */
[----:B------:R-:W-:-:S04]  /*02a0*/  UIADD3 UR11, UP1, UR12, UR14, URZ ;  /* 0x0000000e0c0b7290 */ /* 0x000fc8000ff3e03f */
[----:B------:R-:W-:Y:S02]  /*02b0*/  ULEA.HI.X.SX32 UR12, UR12, UR15, 0x1, UP1 ;  /* 0x0000000f0c0c7291 */ /* 0x000fe400088f0e3f */
[----:B------:R-:W-:-:S04]  /*02c0*/  UIADD3 UR11, UP1, UR11, -0x1, URZ ;  /* 0xffffffff0b0b7890 */ /* 0x000fc8000ff3e03f */
[----:B------:R-:W-:Y:S02]  /*02d0*/  UIADD3.X UR12, UR12, -0x1, URZ, UP1, !UPT ;  /* 0xffffffff0c0c7890 */ /* 0x000fe40008ffe43f */
[----:B------:R-:W-:-:S04]  /*02e0*/  @UP0 UIADD3 UR24, UP1, UR11, UR24, URZ ;  /* 0x000000180b180290 */ /* 0x000fc8000ff3e03f */
[----:B------:R-:W-:Y:S02]  /*02f0*/  @UP0 UIADD3.X UR27, URZ, UR12, URZ, UP1, !UPT ;  /* 0x0000000c3f1b0290 */ /* 0x000fe40008ffe43f */
[----:B------:R-:W-:Y:S02]  /*0300*/  UIADD3 UR13, UP1, UR26, UR16, URZ ;  /* 0x000000101a0d7290 */ /* 0x000fe4000ff3e03f */
[----:B------:R-:W-:Y:S02]  /*0310*/  @UP0 UIMAD.WIDE.U32 UR18, UR27, UR20, URZ ;  /* 0x000000141b1202a5 */ /* 0x000fe4000f8e003f */
[----:B------:R-:W-:Y:S02]  /*0320*/  ULEA.HI.X.SX32 UR26, UR26, UR17, 0x1, UP1 ;  /* 0x000000111a1a7291 */ /* 0x000fe400088f0e3f */
[----:B------:R-:W-:Y:S02]  /*0330*/  @UP0 UIMAD.WIDE.U32 UR18, UP1, UR24, UR21, UR18 ;  /* 0x00000015181202a5 */ /* 0x000fe4000f820012 */
[----:B------:R-:W-:-:S02]  /*0340*/  @UP0 UIMAD.WIDE.U32 UR4, UR24, UR20, URZ ;  /* 0x00000014180402a5 */ /* 0x000fc4000f8e003f */
[----:B------:R-:W-:Y:S02]  /*0350*/  @UP0 UIADD3.X UR25, URZ, URZ, URZ, UP1, !UPT ;  /* 0x0000003f3f190290 */ /* 0x000fe40008ffe43f */
[----:B------:R-:W-:Y:S01]  /*0360*/  @UP0 UIADD3 URZ, UP1, UR5, UR18, URZ ;  /* 0x00000012053f0290 */ /* 0x000fe2000ff3e03f */
[----:B------:R-:W-:Y:S01]  /*0370*/  @UP0 UMOV UR24, UR19 ;  /* 0x0000001300180c82 */ /* 0x000fe20008000000 */
[----:B------:R-:W-:Y:S02]  /*0380*/  @!UP3 UIMAD.WIDE.U32 UR4, UR10, UR6, UR52 ;  /* 0x000000060a04b2a5 */ /* 0x000fe4000f8e0034 */
[----:B------:R-:W-:Y:S02]  /*0390*/  @UP0 UIMAD.WIDE.U32.X UR18, UR27, UR21, UR24, UP1 ;  /* 0x000000151b1202a5 */ /* 0x000fe400088e0418 */
[----:B------:R-:W-:-:S03]  /*03a0*/  UIADD3 UR13, UP2, UR13, -0x1, URZ ;  /* 0xffffffff0d0d7890 */ /* 0x000fc6000ff5e03f */
[----:B------:R-:W-:Y:S01]  /*03b0*/  @!UP3 UMOV UR8, UR4 ;  /* 0x000000040008bc82 */ /* 0x000fe20008000000 */
[----:B------:R-:W-:Y:S01]  /*03c0*/  UIADD3.X UR24, UR26, -0x1, URZ, UP2, !UPT ;  /* 0xffffffff1a187890 */ /* 0x000fe200097fe43f */
[----:B------:R-:W-:Y:S01]  /*03d0*/  @!UP3 UMOV UR7, UR5 ;  /* 0x000000050007bc82 */ /* 0x000fe20008000000 */
[----:B------:R-:W-:Y:S01]  /*03e0*/  @UP0 UMOV UR11, UR18 ;  /* 0x00000012000b0c82 */ /* 0x000fe20008000000 */
[----:B------:R-:W-:Y:S01]  /*03f0*/  @UP0 UMOV UR12, UR19 ;  /* 0x00000013000c0c82 */ /* 0x000fe20008000000 */
[----:B-1----:R-:W-:Y:S08]  /*0400*/  @!P0 BRA `(.L_x_0) ;  /* 0x0000000000308947 */ /* 0x002ff00003800000 */
[----:B------:R-:W-:Y:S02]  /*0410*/  ULDC UR9, c[0x0][0x8f4] ;  /* 0x00023d0000097ab9 */ /* 0x000fe40000000800 */
[----:B------:R-:W-:-:S04]  /*0420*/  UIADD3 UR9, UP1, UR13, UR9, URZ ;  /* 0x000000090d097290 */ /* 0x000fc8000ff3e03f */
[----:B------:R-:W-:-:S04]  /*0430*/  UIADD3.X UR10, URZ, UR24, URZ, UP1, !UPT ;  /* 0x000000183f0a7290 */ /* 0x000fc80008ffe43f */
[----:B------:R-:W-:-:S04]  /*0440*/  UIMAD.WIDE.U32 UR4, UR10, UR22, URZ ;  /* 0x000000160a0472a5 */ /* 0x000fc8000f8e003f */
[----:B------:R-:W-:Y:S02]  /*0450*/  UIMAD.WIDE.U32 UR18, UP1, UR9, UR23, UR4 ;  /* 0x00000017091272a5 */ /* 0x000fe4000f820004 */
[----:B------:R-:W-:Y:S02]  /*0460*/  UIMAD.WIDE.U32 UR4, UR9, UR22, URZ ;  /* 0x00000016090472a5 */ /* 0x000fe4000f8e003f */
[----:B------:R-:W-:Y:S02]  /*0470*/  UIADD3.X UR25, URZ, URZ, URZ, UP1, !UPT ;  /* 0x0000003f3f197290 */ /* 0x000fe40008ffe43f */
[----:B------:R-:W-:Y:S01]  /*0480*/  UIADD3 URZ, UP1, UR5, UR18, URZ ;  /* 0x00000012053f7290 */ /* 0x000fe2000ff3e03f */
[----:B------:R-:W-:-:S03]  /*0490*/  UMOV UR24, UR19 ;  /* 0x0000001300187c82 */ /* 0x000fc60008000000 */
[----:B------:R-:W-:-:S07]  /*04a0*/  UIMAD.WIDE.U32.X UR4, UR10, UR23, UR24, UP1 ;  /* 0x000000170a0472a5 */ /* 0x000fce00088e0418 */
[----:B------:R-:W-:Y:S01]  /*04b0*/  UMOV UR13, UR4 ;  /* 0x00000004000d7c82 */ /* 0x000fe20008000000 */
[----:B------:R-:W-:-:S05]  /*04c0*/  UMOV UR24, UR5 ;  /* 0x0000000500187c82 */ /* 0x000fca0008000000 */
.L_x_0:
[----:B------:R-:W-:Y:S01]  /*04d0*/  ULDC UR9, c[0x0][0x934] ;  /* 0x00024d0000097ab9 */ /* 0x000fe20000000800 */
[----:B------:R-:W-:Y:S01]  /*04e0*/  ULDC UR10, c[0x0][0x904] ;  /* 0x00024100000a7ab9 */ /* 0x000fe20000000800 */
[----:B------:R-:W-:Y:S01]  /*04f0*/  ULDC UR4, c[0x0][0x938] ;  /* 0x00024e0000047ab9 */ /* 0x000fe20000000800 */
[----:B------:R-:W-:Y:S01]  /*0500*/  USHF.L.U32 UR9, UR9, UR10, URZ ;  /* 0x0000000a09097299 */ /* 0x000fe2000800063f */
[----:B------:R-:W-:Y:S01]  /*0510*/  SHF.R.U32.HI R24, RZ, 0x5, R20 ;  /* 0x00000005ff187819 */ /* 0x000fe20000011614 */
[----:B------:R-:W-:Y:S01]  /*0520*/  USHF.L.U32 UR10, UR4, UR10, URZ ;  /* 0x0000000a040a7299 */ /* 0x000fe2000800063f */
[----:B------:R-:W-:Y:S01]  /*0530*/  ULDC UR26, c[0x0][0x8d8] ;  /* 0x00023600001a7ab9 */ /* 0x000fe20000000800 */
[----:B------:R-:W-:Y:S02]  /*0540*/  ULDC UR30, c[0x0][0x8f0] ;  /* 0x00023c00001e7ab9 */ /* 0x000fe40000000800 */
[----:B------:R-:W-:Y:S01]  /*0550*/  IMAD.U32 R10, RZ, RZ, UR9 ;  /* 0x00000009ff0a7e24 */ /* 0x000fe2000f8e00ff */
[----:B------:R-:W-:Y:S01]  /*0560*/  USHF.R.U64 UR18, UR11, UR26, UR12 ;  /* 0x0000001a0b127299 */ /* 0x000fe2000800120c */
[----:B------:R-:W-:Y:S01]  /*0570*/  MOV R9, UR10 ;  /* 0x0000000a00097c02 */ /* 0x000fe20008000f00 */
[----:B------:R-:W-:-:S02]  /*0580*/  USHF.R.U64 UR11, UR13, UR30, UR24 ;  /* 0x0000001e0d0b7299 */ /* 0x000fc40008001218 */
[----:B------:R-:W-:Y:S01]  /*0590*/  IABS R2, R10 ;  /* 0x0000000a00027213 */ /* 0x000fe20000000000 */
[----:B------:R-:W-:Y:S01]  /*05a0*/  UIADD3 UR18, UR18, -0x1, UR9 ;  /* 0xffffffff12127890 */ /* 0x000fe2000fffe009 */
[----:B------:R-:W-:Y:S01]  /*05b0*/  IABS R3, R9 ;  /* 0x0000000900037213 */ /* 0x000fe20000000000 */
[----:B------:R-:W-:Y:S01]  /*05c0*/  UIADD3 UR11, UR11, -0x1, UR10 ;  /* 0xffffffff0b0b7890 */ /* 0x000fe2000fffe00a */
[----:B------:R-:W-:Y:S01]  /*05d0*/  R2UR UR28, R2 ;  /* 0x00000000021c72ca */ /* 0x000fe200000e0000 */
[----:B------:R-:W-:Y:S01]  /*05e0*/  UMOV UR12, URZ ;  /* 0x0000003f000c7c82 */ /* 0x000fe20008000000 */
[----:B------:R-:W-:Y:S01]  /*05f0*/  UISETP.GE.AND UP5, UPT, UR18, URZ, UPT ;  /* 0x0000003f1200728c */ /* 0x000fe2000bfa6270 */
[----:B------:R-:W-:Y:S01]  /*0600*/  IMAD.MOV.U32 R2, RZ, RZ, R3 ;  /* 0x000000ffff027224 */ /* 0x000fe200078e0003 */
[----:B------:R-:W-:Y:S01]  /*0610*/  UISETP.NE.AND UP4, UPT, UR9, URZ, UPT ;  /* 0x0000003f0900728c */ /* 0x000fe2000bf85270 */
[----:B------:R-:W-:-:S03]  /*0620*/  UMOV UR59, 0x1 ;  /* 0x00000001003b7882 */ /* 0x000fc60000000000 */
[----:B------:R-:W-:-:S05]  /*0630*/  R2UR UR27, R2 ;  /* 0x00000000021b72ca */ /* 0x000fca00000e0000 */
[----:B------:R-:W1:Y:S08]  /*0640*/  I2F.RP R2, UR28 ;  /* 0x0000001c00027d06 */ /* 0x000e700008209400 */
[----:B------:R-:W2:Y:S08]  /*0650*/  I2F.RP R4, UR27 ;  /* 0x0000001b00047d06 */ /* 0x000eb00008209400 */
[----:B-1----:R-:W1:Y:S08]  /*0660*/  MUFU.RCP R2, R2 ;  /* 0x0000000200027308 */ /* 0x002e700000001000 */
[----:B--2---:R-:W2:Y:S01]  /*0670*/  MUFU.RCP R4, R4 ;  /* 0x0000000400047308 */ /* 0x004ea20000001000 */
[----:B-1----:R-:W-:-:S02]  /*0680*/  VIADD R3, R2, 0xffffffe ;  /* 0x0ffffffe02037836 */ /* 0x002fc40000000000 */
[----:B------:R-:W-:-:S05]  /*0690*/  IMAD.U32 R2, RZ, RZ, UR18 ;  /* 0x00000012ff027e24 */ /* 0x000fca000f8e00ff */
[----:B------:R-:W1:Y:S01]  /*06a0*/  F2I.FTZ.U32.TRUNC.NTZ R3, R3 ;  /* 0x0000000300037305 */ /* 0x000e62000021f000 */
[----:B------:R-:W-:Y:S02]  /*06b0*/  IABS R2, R2 ;  /* 0x0000000200027213 */ /* 0x000fe40000000000 */
[----:B--2---:R-:W-:Y:S02]  /*06c0*/  IADD3 R5, R4, 0xffffffe, RZ ;  /* 0x0ffffffe04057810 */ /* 0x004fe40007ffe0ff */
[----:B------:R-:W-:Y:S02]  /*06d0*/  IABS R4, R10 ;  /* 0x0000000a00047213 */ /* 0x000fe40000000000 */
[----:B------:R-:W-:Y:S02]  /*06e0*/  R2UR UR32, R2 ;  /* 0x00000000022072ca */ /* 0x000fe400000e0000 */
[----:B------:R-:W2:Y:S01]  /*06f0*/  F2I.FTZ.U32.TRUNC.NTZ R5, R5 ;  /* 0x0000000500057305 */ /* 0x000ea2000021f000 */
[----:B------:R-:W-:-:S02]  /*0700*/  IADD3 R4, RZ, -R4, RZ ;  /* 0x80000004ff047210 */ /* 0x000fc40007ffe0ff */
[----:B-1----:R-:W-:Y:S01]  /*0710*/  R2UR UR13, R3 ;  /* 0x00000000030d72ca */ /* 0x002fe200000e0000 */
[----:B------:R-:W-:Y:S01]  /*0720*/  IMAD.U32 R3, RZ, RZ, UR11 ;  /* 0x0000000bff037e24 */ /* 0x000fe2000f8e00ff */
[----:B--2---:R-:W-:-:S04]  /*0730*/  R2UR UR5, R5 ;  /* 0x00000000050572ca */ /* 0x004fc800000e0000 */
[----:B------:R-:W-:Y:S01]  /*0740*/  IABS R5, R3 ;  /* 0x0000000300057213 */ /* 0x000fe20000000000 */
[----:B------:R-:W-:Y:S01]  /*0750*/  IMAD.MOV.U32 R3, RZ, RZ, R4 ;  /* 0x000000ffff037224 */ /* 0x000fe200078e0004 */
[----:B------:R-:W-:-:S05]  /*0760*/  IABS R4, R9 ;  /* 0x0000000900047213 */ /* 0x000fca0000000000 */
[----:B------:R-:W-:Y:S01]  /*0770*/  UIADD3 UR4, URZ, -UR13, URZ ;  /* 0x8000000d3f047290 */ /* 0x000fe2000fffe03f */
[----:B------:R-:W-:Y:S01]  /*0780*/  IMAD.MOV.U32 R2, RZ, RZ, R5 ;  /* 0x000000ffff027224 */ /* 0x000fe200078e0005 */
[----:B------:R-:W-:Y:S02]  /*0790*/  IADD3 R4, RZ, -R4, RZ ;  /* 0x80000004ff047210 */ /* 0x000fe40007ffe0ff */
[----:B------:R-:W-:Y:S01]  /*07a0*/  UIMAD UR4, UR4, UR28, URZ ;  /* 0x0000001c040472a4 */ /* 0x000fe2000f8e023f */
[----:B------:R-:W-:Y:S02]  /*07b0*/  R2UR UR29, R3 ;  /* 0x00000000031d72ca */ /* 0x000fe400000e0000 */
[----:B------:R-:W-:Y:S01]  /*07c0*/  R2UR UR33, R2 ;  /* 0x00000000022172ca */ /* 0x000fe200000e0000 */
[----:B------:R-:W-:Y:S01]  /*07d0*/  UIADD3 UR24, URZ, -UR5, URZ ;  /* 0x800000053f187290 */ /* 0x000fe2000fffe03f */
[----:B------:R-:W-:Y:S01]  /*07e0*/  IMAD.MOV.U32 R2, RZ, RZ, R4 ;  /* 0x000000ffff027224 */ /* 0x000fe200078e0004 */
[----:B------:R-:W-:Y:S01]  /*07f0*/  UIMAD.WIDE.U32 UR12, UR13, UR4, UR12 ;  /* 0x000000040d0c72a5 */ /* 0x000fe2000f8e000c */
[----:B------:R-:W1:Y:S01]  /*0800*/  SHFL.IDX PT, R3, R24, RZ, 0x1f ;  /* 0x00001fff18037589 */ /* 0x000e6200000e0000 */
[----:B------:R-:W-:Y:S01]  /*0810*/  UIMAD UR24, UR24, UR27, URZ ;  /* 0x0000001b181872a4 */ /* 0x000fe2000f8e023f */
[----:B------:R-:W-:Y:S01]  /*0820*/  UMOV UR4, URZ ;  /* 0x0000003f00047c82 */ /* 0x000fe20008000000 */
[----:B------:R-:W-:-:S02]  /*0830*/  R2UR UR31, R2 ;  /* 0x00000000021f72ca */ /* 0x000fc400000e0000 */
[----:B------:R-:W-:Y:S01]  /*0840*/  UIMAD.WIDE.U32 UR24, UR5, UR24, UR4 ;  /* 0x00000018051872a5 */ /* 0x000fe2000f8e0004 */
[----:B------:R-:W-:Y:S01]  /*0850*/  SHF.R.U32.HI R2, RZ, 0x7, R20 ;  /* 0x00000007ff027819 */ /* 0x000fe20000011614 */
[----:B------:R-:W-:-:S04]  /*0860*/  UIMAD.WIDE.U32 UR4, UR13, UR32, URZ ;  /* 0x000000200d0472a5 */ /* 0x000fc8000f8e003f */
[----:B------:R-:W-:Y:S01]  /*0870*/  UIMAD UR5, UR5, UR29, UR32 ;  /* 0x0000001d050572a4 */ /* 0x000fe2000f8e0220 */
[----:B------:R-:W2:Y:S01]  /*0880*/  SHFL.IDX PT, R2, R2, RZ, 0x1f ;  /* 0x00001fff02027589 */ /* 0x000ea200000e0000 */
[----:B------:R-:W-:Y:S01]  /*0890*/  UMOV UR19, UR25 ;  /* 0x0000001900137c82 */ /* 0x000fe20008000000 */
[----:B------:R-:W-:Y:S02]  /*08a0*/  ULOP3.LUT UR32, URZ, UR9, URZ, 0x33, !UPT ;  /* 0x000000093f207292 */ /* 0x000fe4000f8e333f */
[----:B------:R-:W-:Y:S02]  /*08b0*/  UIMAD.WIDE.U32 UR24, UR19, UR33, URZ ;  /* 0x00000021131872a5 */ /* 0x000fe4000f8e003f */
[----:B------:R-:W-:Y:S02]  /*08c0*/  UISETP.GT.U32.AND UP1, UPT, UR28, UR5, UPT ;  /* 0x000000051c00728c */ /* 0x000fe4000bf24070 */
[----:B------:R-:W-:Y:S02]  /*08d0*/  UIMAD UR25, UR25, UR31, UR33 ;  /* 0x0000001f191972a4 */ /* 0x000fe4000f8e0221 */
[----:B------:R-:W-:-:S02]  /*08e0*/  ULOP3.LUT UR33, URZ, UR10, URZ, 0x33, !UPT ;  /* 0x0000000a3f217292 */ /* 0x000fc4000f8e333f */
[----:B------:R-:W-:Y:S01]  /*08f0*/  UISETP.GT.U32.AND UP2, UPT, UR27, UR25, UPT ;  /* 0x000000191b00728c */ /* 0x000fe2000bf44070 */
[----:B-1----:R-:W-:-:S04]  /*0900*/  R2UR UR34, R3 ;  /* 0x00000000032272ca */ /* 0x002fc800000e0000 */
[----:B------:R-:W-:-:S04]  /*0910*/  @!UP1 UIADD3 UR5, UR5, -UR28, URZ ;  /* 0x8000001c05059290 */ /* 0x000fc8000fffe03f */
[----:B------:R-:W-:Y:S02]  /*0920*/  UISETP.GT.U32.AND UP6, UPT, UR28, UR5, UPT ;  /* 0x000000051c00728c */ /* 0x000fe4000bfc4070 */
[----:B------:R-:W-:Y:S01]  /*0930*/  @!UP2 UIADD3 UR25, UR25, -UR27, URZ ;  /* 0x8000001b1919a290 */ /* 0x000fe2000fffe03f */
[----:B--2---:R-:W-:Y:S01]  /*0940*/  R2UR UR12, R2 ;  /* 0x00000000020c72ca */ /* 0x004fe200000e0000 */
[----:B------:R-:W-:Y:S01]  /*0950*/  UISETP.NE.AND UP2, UPT, UR10, URZ, UPT ;  /* 0x0000003f0a00728c */ /* 0x000fe2000bf45270 */
[----:B------:R-:W-:Y:S01]  /*0960*/  ISETP.NE.AND P1, PT, RZ, UR34, PT ;  /* 0x00000022ff007c0c */ /* 0x000fe2000bf25270 */
[----:B------:R-:W-:Y:S02]  /*0970*/  UISETP.GT.U32.AND UP1, UPT, UR27, UR25, UPT ;  /* 0x000000191b00728c */ /* 0x000fe4000bf24070 */
[----:B------:R-:W-:-:S03]  /*0980*/  USHF.R.S32.HI UR4, URZ, 0x1f, UR34 ;  /* 0x0000001f3f047899 */ /* 0x000fc60008011422 */
[----:B------:R-:W-:Y:S02]  /*0990*/  @!UP6 UIADD3 UR5, UR5, -UR28, URZ ;  /* 0x8000001c0505e290 */ /* 0x000fe4000fffe03f */
[----:B------:R-:W-:Y:S02]  /*09a0*/  UISETP.GE.AND UP6, UPT, UR11, URZ, UPT ;  /* 0x0000003f0b00728c */ /* 0x000fe4000bfc6270 */
[----:B------:R-:W-:Y:S02]  /*09b0*/  @!UP5 UIADD3 UR5, -UR5, URZ, URZ ;  /* 0x0000003f0505d290 */ /* 0x000fe4000fffe13f */
[----:B------:R-:W-:Y:S02]  /*09c0*/  @!UP1 UIADD3 UR25, UR25, -UR27, URZ ;  /* 0x8000001b19199290 */ /* 0x000fe4000fffe03f */
[----:B------:R-:W-:Y:S02]  /*09d0*/  ULEA.HI UR4, UR4, UR34, URZ, 0x2 ;  /* 0x0000002204047291 */ /* 0x000fe4000f8f103f */
[----:B------:R-:W-:-:S02]  /*09e0*/  USEL UR5, UR32, UR5, !UP4 ;  /* 0x0000000520057287 */ /* 0x000fc4000e000000 */
[----:B------:R-:W-:Y:S02]  /*09f0*/  ULOP3.LUT UR4, UR4, 0xfffffffc, URZ, 0xc0, !UPT ;  /* 0xfffffffc04047892 */ /* 0x000fe4000f8ec03f */
[----:B------:R-:W-:Y:S02]  /*0a00*/  @!UP6 UIADD3 UR25, -UR25, URZ, URZ ;  /* 0x0000003f1919e290 */ /* 0x000fe4000fffe13f */
[----:B------:R-:W-:Y:S02]  /*0a10*/  UIADD3 UR5, UR18, -UR5, URZ ;  /* 0x8000000512057290 */ /* 0x000fe4000fffe03f */
[----:B------:R-:W-:Y:S02]  /*0a20*/  USEL UR25, UR33, UR25, !UP2 ;  /* 0x0000001921197287 */ /* 0x000fe4000d000000 */
[----:B------:R-:W-:Y:S02]  /*0a30*/  UIADD3 UR51, UR34, -UR4, URZ ;  /* 0x8000000422337290 */ /* 0x000fe4000fffe03f */
[----:B------:R-:W-:-:S02]  /*0a40*/  UIADD3 UR25, UR11, -UR25, URZ ;  /* 0x800000190b197290 */ /* 0x000fc4000fffe03f */
[----:B------:R-:W-:Y:S02]  /*0a50*/  UISETP.NE.AND UP1, UPT, UR12, URZ, UPT ;  /* 0x0000003f0c00728c */ /* 0x000fe4000bf25270 */
[----:B------:R-:W-:Y:S02]  /*0a60*/  UIMAD UR24, UR5, UR25, URZ ;  /* 0x00000019051872a4 */ /* 0x000fe4000f8e023f */
[----:B------:R-:W-:Y:S02]  /*0a70*/  USEL UR4, UR25, UR5, !UP3 ;  /* 0x0000000519047287 */ /* 0x000fe4000d800000 */
[----:B------:R-:W-:Y:S02]  /*0a80*/  USHF.R.S32.HI UR25, URZ, 0x1f, UR24 ;  /* 0x0000001f3f197899 */ /* 0x000fe40008011418 */
[----:B------:R-:W-:Y:S01]  /*0a90*/  USHF.R.S32.HI UR5, URZ, 0x1f, UR4 ;  /* 0x0000001f3f057899 */ /* 0x000fe20008011404 */
[----:B------:R-:W-:Y:S01]  /*0aa0*/  IMAD.U32 R6, RZ, RZ, UR24 ;  /* 0x00000018ff067e24 */ /* 0x000fe2000f8e00ff */
[----:B------:R-:W-:Y:S01]  /*0ab0*/  UISETP.EQ.AND UP5, UPT, UR51, 0x3, !UP1 ;  /* 0x000000033300788c */ /* 0x000fe2000cfa2270 */
[----:B------:R-:W-:Y:S01]  /*0ac0*/  IMAD.U32 R4, RZ, RZ, UR4 ;  /* 0x00000004ff047e24 */ /* 0x000fe2000f8e00ff */
[----:B------:R-:W-:-:S02]  /*0ad0*/  MOV R7, UR25 ;  /* 0x0000001900077c02 */ /* 0x000fc40008000f00 */
[----:B------:R-:W-:Y:S01]  /*0ae0*/  USEL UR59, UR59, 0x2, UP5 ;  /* 0x000000023b3b7887 */ /* 0x000fe2000a800000 */
[----:B------:R-:W-:Y:S01]  /*0af0*/  IMAD.U32 R5, RZ, RZ, UR5 ;  /* 0x00000005ff057e24 */ /* 0x000fe2000f8e00ff */
[----:B------:R-:W-:Y:S10]  /*0b00*/  @P1 BRA `(.L_x_1) ;  /* 0x0000000000841947 */ /* 0x000ff40003800000 */
[----:B------:R-:W-:Y:S01]  /*0b10*/  ELECT P1, URZ, PT ;  /* 0x00000000003f782f */ /* 0x000fe20003820000 */
[----:B------:R-:W-:-:S12]  /*0b20*/  BSSY B0, `(.L_x_1) ;  /* 0x000001f000007945 */ /* 0x000fd80003800000 */
[----:B------:R-:W-:Y:S05]  /*0b30*/  @!P1 BRA `(.L_x_2) ;  /* 0x0000000000749947 */ /* 0x000fea0003800000 */
[----:B------:R-:W1:Y:S01]  /*0b40*/  S2UR UR11, SR_CgaCtaId ;  /* 0x00000000000b79c3 */ /* 0x000e620000008800 */
[----:B------:R-:W-:Y:S01]  /*0b50*/  UMOV UR4, 0x400 ;  /* 0x0000040000047882 */ /* 0x000fe20000000000 */
[----:B------:R-:W-:Y:S01]  /*0b60*/  UMOV UR5, 0x1 ;  /* 0x0000000100057882 */ /* 0x000fe20000000000 */
[----:B------:R-:W-:Y:S02]  /*0b70*/  UMOV UR24, 0x140 ;  /* 0x0000014000187882 */ /* 0x000fe40000000000 */
[----:B------:R-:W-:-:S04]  /*0b80*/  UIADD3 UR24, -UR24, 0x100000, URZ ;  /* 0x0010000018187890 */ /* 0x000fc8000fffe13f */
[----:B------:R-:W-:Y:S02]  /*0b90*/  USHF.L.U32 UR25, UR24, 0xb, URZ ;  /* 0x0000000b18197899 */ /* 0x000fe4000800063f */
[----:B------:R-:W-:Y:S02]  /*0ba0*/  USHF.L.U32 UR24, UR24, 0x1, URZ ;  /* 0x0000000118187899 */ /* 0x000fe4000800063f */
[----:B-1----:R-:W-:Y:S02]  /*0bb0*/  ULEA UR11, UR11, UR4, 0x18 ;  /* 0x000000040b0b7291 */ /* 0x002fe4000f8ec03f */
[----:B------:R-:W-:-:S04]  /*0bc0*/  UIADD3 UR4, -UR5, 0x100000, URZ ;  /* 0x0010000005047890 */ /* 0x000fc8000fffe13f */
[----:B------:R-:W-:Y:S02]  /*0bd0*/  USHF.L.U32 UR5, UR4, 0xb, URZ ;  /* 0x0000000b04057899 */ /* 0x000fe4000800063f */
[----:B------:R-:W-:Y:S01]  /*0be0*/  USHF.L.U32 UR4, UR4, 0x1, URZ ;  /* 0x0000000104047899 */ /* 0x000fe2000800063f */
[----:B------:R-:W1:Y:S11]  /*0bf0*/  FENCE.VIEW.ASYNC.S ;  /* 0x00000000000073c6 */ /* 0x000e760000000000 */
[----:B-1----:R1:W2:Y:S01]  /*0c00*/  SYNCS.EXCH.64 URZ, [UR11+0x34400], UR4 ;  /* 0x034400040b3f75b2 */ /* 0x0022a20008000100 */
[----:B------:R1:W3:Y:S01]  /*0c10*/  SYNCS.EXCH.64 URZ, [UR11+0x34440], UR24 ;  /* 0x034440180b3f75b2 */ /* 0x0002e20008000100 */
[----:B------:R1:W4:Y:S01]  /*0c20*/  SYNCS.EXCH.64 URZ, [UR11+0x34408], UR4 ;  /* 0x034408040b3f75b2 */ /* 0x0003220008000100 */
[----:B------:R1:W1:Y:S01]  /*0c30*/  SYNCS.EXCH.64 URZ, [UR11+0x34448], UR24 ;  /* 0x034448180b3f75b2 */ /* 0x0002620008000100 */
        /* <DEDUP_REMOVED lines=12> */
[----:B------:R-:W-:Y:S01]  /*0d00*/  NOP ;  /* 0x0000000000007918 */ /* 0x000fe20000000000 */
.L_x_2:
[----:B-1----:R-:W-:Y:S05]  /*0d10*/  BSYNC B0 ;  /* 0x0000000000007941 */ /* 0x002fea0003800000 */
.L_x_1:
[----:B------:R-:W1:Y:S01]  /*0d20*/  SHFL.IDX PT, R11, R24, RZ, 0x1f ;  /* 0x00001fff180b7589 */ /* 0x000e6200000e0000 */
[----:B------:R-:W-:Y:S01]  /*0d30*/  UIADD3 UR18, UR12, -0x1, URZ ;  /* 0xffffffff0c127890 */ /* 0x000fe2000fffe03f */
[----:B------:R-:W-:Y:S01]  /*0d40*/  I2FP.F32.U32 R2, UR6 ;  /* 0x0000000600027c45 */ /* 0x000fe20008201000 */
[----:B------:R-:W-:Y:S01]  /*0d50*/  UISETP.LT.U32.AND UP6, UPT, UR51, 0x2, !UP1 ;  /* 0x000000023300788c */ /* 0x000fe2000cfc1070 */
[----:B------:R-:W-:Y:S01]  /*0d60*/  NOP ;  /* 0x0000000000007918 */ /* 0x000fe20000000000 */
[----:B------:R-:W-:Y:S02]  /*0d70*/  UISETP.GE.U32.AND UP5, UPT, UR18, 0x2, UPT ;  /* 0x000000021200788c */ /* 0x000fe4000bfa6070 */
[----:B------:R-:W-:-:S04]  /*0d80*/  USEL UR40, URZ, 0x1, !UP6 ;  /* 0x000000013f287887 */ /* 0x000fc8000f000000 */
[----:B------:R-:W-:Y:S01]  /*0d90*/  USEL UR40, UR40, 0x2, UP5 ;  /* 0x0000000228287887 */ /* 0x000fe2000a800000 */
[----:B-1----:R-:W-:-:S13]  /*0da0*/  ISETP.NE.AND P1, PT, R11, RZ, PT ;  /* 0x000000ff0b00720c */ /* 0x002fda0003f25270 */
[----:B------:R-:W-:Y:S05]  /*0db0*/  @P1 BRA `(.L_x_3) ;  /* 0x0000000000481947 */ /* 0x000fea0003800000 */
[----:B------:R-:W1:Y:S01]  /*0dc0*/  S2UR UR5, SR_CgaCtaId ;  /* 0x00000000000579c3 */ /* 0x000e620000008800 */
[----:B------:R-:W-:Y:S01]  /*0dd0*/  UMOV UR4, 0x400 ;  /* 0x0000040000047882 */ /* 0x000fe20000000000 */
[----:B------:R-:W-:Y:S01]  /*0de0*/  UMOV UR24, 0x1 ;  /* 0x0000000100187882 */ /* 0x000fe20000000000 */
[----:B------:R-:W-:Y:S01]  /*0df0*/  UMOV UR25, 0x2 ;  /* 0x0000000200197882 */ /* 0x000fe20000000000 */
[----:B------:R-:W-:Y:S01]  /*0e00*/  ELECT P1, URZ, PT ;  /* 0x00000000003f782f */ /* 0x000fe20003820000 */
[----:B-1----:R-:W-:Y:S02]  /*0e10*/  ULEA UR11, UR5, UR4, 0x18 ;  /* 0x00000004050b7291 */ /* 0x002fe4000f8ec03f */
[----:B------:R-:W-:-:S04]  /*0e20*/  UIADD3 UR4, -UR24, 0x100000, URZ ;  /* 0x0010000018047890 */ /* 0x000fc8000fffe13f */
[----:B------:R-:W-:Y:S02]  /*0e30*/  USHF.L.U32 UR5, UR4, 0xb, URZ ;  /* 0x0000000b04057899 */ /* 0x000fe4000800063f */
[----:B------:R-:W-:Y:S02]  /*0e40*/  USHF.L.U32 UR4, UR4, 0x1, URZ ;  /* 0x0000000104047899 */ /* 0x000fe4000800063f */
[----:B------:R-:W-:-:S04]  /*0e50*/  UIADD3 UR24, -UR25, 0x100000, URZ ;  /* 0x0010000019187890 */ /* 0x000fc8000fffe13f */
[----:B------:R-:W-:Y:S02]  /*0e60*/  USHF.L.U32 UR25, UR24, 0xb, URZ ;  /* 0x0000000b18197899 */ /* 0x000fe4000800063f */
[----:B------:R-:W-:Y:S01]  /*0e70*/  USHF.L.U32 UR24, UR24, 0x1, URZ ;  /* 0x0000000118187899 */ /* 0x000fe2000800063f */
[----:B------:R-:W1:Y:S03]  /*0e80*/  FENCE.VIEW.ASYNC.S ;  /* 0x00000000000073c6 */ /* 0x000e660000000000 */
[----:B-1----:R1:W1:Y:S08]  /*0e90*/  SYNCS.EXCH.64 URZ, [UR11+0x34480], UR4 ;  /* 0x034480040b3f75b2 */ /* 0x0022700008000100 */
[----:B------:R1:W1:Y:S01]  /*0ea0*/  SYNCS.EXCH.64 URZ, [UR11+0x34490], UR24 ;  /* 0x034490180b3f75b2 */ /* 0x0002620008000100 */
[----:B------:R1:W1:Y:S01]  /*0eb0*/  SYNCS.EXCH.64 URZ, [UR11+0x34488], UR4 ;  /* 0x034488040b3f75b2 */ /* 0x0002620008000100 */
[----:B------:R1:W1:Y:S01]  /*0ec0*/  SYNCS.EXCH.64 URZ, [UR11+0x34498], UR24 ;  /* 0x034498180b3f75b2 */ /* 0x0002620008000100 */
[----:B------:R-:W-:Y:S01]  /*0ed0*/  NOP ;  /* 0x0000000000007918 */ /* 0x000fe20000000000 */
.L_x_3:
[----:B------:R-:W2:Y:S01]  /*0ee0*/  SHFL.IDX PT, R14, R24, RZ, 0x1f ;  /* 0x00001fff180e7589 */ /* 0x000ea200000e0000 */
[----:B-1----:R-:W-:Y:S01]  /*0ef0*/  ULDC UR4, c[0x0][0x154] ;  /* 0x0000550000047ab9 */ /* 0x002fe20000000800 */
[----:B------:R-:W1:Y:S01]  /*0f00*/  LDC R13, c[0x0][0x148] ;  /* 0x00005200ff0d7b82 */ /* 0x000e620000000800 */
[----:B------:R-:W-:Y:S01]  /*0f10*/  FMUL R3, R2, UR4 ;  /* 0x0000000402037c20 */ /* 0x000fe20008400000 */
[----:B------:R-:W-:Y:S01]  /*0f20*/  UISETP.EQ.AND UP6, UPT, UR51, 0x2, !UP1 ;  /* 0x000000023300788c */ /* 0x000fe2000cfc2270 */
[----:B------:R-:W-:Y:S01]  /*0f30*/  I2FP.F32.U32 R2, UR52 ;  /* 0x0000003400027c45 */ /* 0x000fe20008201000 */
[----:B------:R-:W-:Y:S01]  /*0f40*/  ULDC UR4, c[0x0][0x150] ;  /* 0x0000540000047ab9 */ /* 0x000fe20000000800 */
[----:B------:R-:W-:Y:S01]  /*0f50*/  NOP ;  /* 0x0000000000007918 */ /* 0x000fe20000000000 */
[----:B------:R-:W-:Y:S01]  /*0f60*/  USEL UR61, URZ, 0x1, !UP6 ;  /* 0x000000013f3d7887 */ /* 0x000fe2000f000000 */
[----:B------:R-:W3:Y:S01]  /*0f70*/  F2I.U32.TRUNC.NTZ R3, R3 ;  /* 0x0000000300037305 */ /* 0x000ee2000020f000 */
[----:B------:R-:W-:-:S02]  /*0f80*/  FMUL R15, R2, UR4 ;  /* 0x00000004020f7c20 */ /* 0x000fc40008400000 */
[----:B------:R-:W-:Y:S01]  /*0f90*/  USEL UR61, UR61, 0x2, UP5 ;  /* 0x000000023d3d7887 */ /* 0x000fe2000a800000 */
[----:B--2---:R-:W-:Y:S02]  /*0fa0*/  ISETP.NE.AND P1, PT, R14, RZ, PT ;  /* 0x000000ff0e00720c */ /* 0x004fe40003f25270 */
[----:B---3--:R-:W-:-:S05]  /*0fb0*/  IADD3 R18, -R3, RZ, RZ ;  /* 0x000000ff03127210 */ /* 0x008fca0007ffe1ff */
[----:B-1----:R-:W-:-:S06]  /*0fc0*/  IMAD R18, R13, R18, UR6 ;  /* 0x000000060d127e24 */ /* 0x002fcc000f8e0212 */
[----:B------:R-:W-:Y:S05]  /*0fd0*/  @P1 BRA `(.L_x_4) ;  /* 0x0000000000581947 */ /* 0x000fea0003800000 */
[----:B------:R-:W1:Y:S01]  /*0fe0*/  S2UR UR5, SR_CgaCtaId ;  /* 0x00000000000579c3 */ /* 0x000e620000008800 */
[----:B------:R-:W-:Y:S01]  /*0ff0*/  UMOV UR4, 0x400 ;  /* 0x0000040000047882 */ /* 0x000fe20000000000 */
[----:B------:R-:W-:Y:S01]  /*1000*/  UMOV UR11, 0x20 ;  /* 0x00000020000b7882 */ /* 0x000fe20000000000 */
[----:B------:R-:W-:Y:S01]  /*1010*/  UMOV UR24, 0x80 ;  /* 0x0000008000187882 */ /* 0x000fe20000000000 */
[----:B------:R-:W-:Y:S01]  /*1020*/  ELECT P1, URZ, PT ;  /* 0x00000000003f782f */ /* 0x000fe20003820000 */
        /* <DEDUP_REMOVED lines=10> */
[----:B------:R1:W1:Y:S01]  /*10d0*/  SYNCS.EXCH.64 URZ, [UR6+0x344a8], UR4 ;  /* 0x0344a804063f75b2 */ /* 0x0002620008000100 */
[----:B------:R1:W1:Y:S01]  /*10e0*/  SYNCS.EXCH.64 URZ, [UR6+0x344c8], UR24 ;  /* 0x0344c818063f75b2 */ /* 0x0002620008000100 */
[----:B------:R1:W1:Y:S01]  /*10f0*/  SYNCS.EXCH.64 URZ, [UR6+0x344b0], UR4 ;  /* 0x0344b004063f75b2 */ /* 0x0002620008000100 */
[----:B------:R1:W1:Y:S01]  /*1100*/  SYNCS.EXCH.64 URZ, [UR6+0x344d0], UR24 ;  /* 0x0344d018063f75b2 */ /* 0x0002620008000100 */
[----:B------:R1:W1:Y:S01]  /*1110*/  SYNCS.EXCH.64 URZ, [UR6+0x344b8], UR4 ;  /* 0x0344b804063f75b2 */ /* 0x0002620008000100 */
[----:B------:R1:W1:Y:S01]  /*1120*/  SYNCS.EXCH.64 URZ, [UR6+0x344d8], UR24 ;  /* 0x0344d818063f75b2 */ /* 0x0002620008000100 */
[----:B------:R-:W-:Y:S01]  /*1130*/  NOP ;  /* 0x0000000000007918 */ /* 0x000fe20000000000 */
.L_x_4:
[----:B------:R-:W4:Y:S01]  /*1140*/  SHFL.IDX PT, R13, R24, RZ, 0x1f ;  /* 0x00001fff180d7589 */ /* 0x000f2200000e0000 */
[----:B------:R-:W-:Y:S02]  /*1150*/  SHF.R.S32.HI R3, RZ, 0x1f, R20 ;  /* 0x0000001fff037819 */ /* 0x000fe40000011414 */
[----:B------:R-:W-:Y:S02]  /*1160*/  ELECT P1, URZ, PT ;  /* 0x00000000003f782f */ /* 0x000fe40003820000 */
[----:B------:R-:W-:Y:S01]  /*1170*/  SHF.R.S32.HI R16, RZ, 0x1f, R11 ;  /* 0x0000001fff107819 */ /* 0x000fe2000001140b */
[----:B------:R-:W2:Y:S01]  /*1180*/  SHFL.IDX PT, R14, R24, RZ, 0x1f ;  /* 0x00001fff180e7589 */ /* 0x000ea200000e0000 */
[----:B------:R-:W-:Y:S02]  /*1190*/  LEA.HI R3, R3, R20, RZ, 0x7 ;  /* 0x0000001403037211 */ /* 0x000fe400078f38ff */
[----:B------:R-:W-:Y:S02]  /*11a0*/  ELECT P2, URZ, PT ;  /* 0x00000000003f782f */ /* 0x000fe40003840000 */
[----:B------:R-:W-:Y:S01]  /*11b0*/  LEA.HI R16, R16, R11, RZ, 0x2 ;  /* 0x0000000b10107211 */ /* 0x000fe200078f10ff */
[----:B------:R-:W3:Y:S01]  /*11c0*/  LDC R17, c[0x0][0x144] ;  /* 0x00005100ff117b82 */ /* 0x000ee20000000800 */
[----:B------:R-:W-:Y:S01]  /*11d0*/  LOP3.LUT R3, R3, 0xffffff80, RZ, 0xc0, !PT ;  /* 0xffffff8003037812 */ /* 0x000fe200078ec0ff */
[----:B------:R-:W2:Y:S01]  /*11e0*/  F2I.U32.TRUNC.NTZ R15, R15 ;  /* 0x0000000f000f7305 */ /* 0x000ea2000020f000 */
[----:B------:R-:W-:Y:S01]  /*11f0*/  LOP3.LUT R16, R16, 0x3ffffffc, RZ, 0xc0, !PT ;  /* 0x3ffffffc10107812 */ /* 0x000fe200078ec0ff */
[----:B------:R-:W-:Y:S01]  /*1200*/  UMOV UR11, 0x20 ;  /* 0x00000020000b7882 */ /* 0x000fe20000000000 */
[----:B-1----:R-:W-:Y:S01]  /*1210*/  UMOV UR25, 0x80 ;  /* 0x0000008000197882 */ /* 0x002fe20000000000 */
[----:B------:R-:W-:Y:S01]  /*1220*/  IMAD.IADD R2, R20, 0x1, -R3 ;  /* 0x0000000114027824 */ /* 0x000fe200078e0a03 */
[----:B------:R-:W-:Y:S01]  /*1230*/  NOP ;  /* 0x0000000000007918 */ /* 0x000fe20000000000 */
[----:B------:R-:W-:Y:S01]  /*1240*/  IMAD.IADD R16, R11, 0x1, -R16 ;  /* 0x000000010b107824 */ /* 0x000fe200078e0a10 */
[----:B------:R-:W-:-:S02]  /*1250*/  ULDC UR60, c[0x0][0xc] ;  /* 0x00000300003c7ab9 */ /* 0x000fc40000000800 */
[----:B------:R-:W-:Y:S02]  /*1260*/  SHF.R.S32.HI R3, RZ, 0x1f, R2 ;  /* 0x0000001fff037819 */ /* 0x000fe40000011402 */
[----:B----4-:R-:W-:Y:S01]  /*1270*/  ISETP.NE.OR P1, PT, R13, RZ, !P1 ;  /* 0x000000ff0d00720c */ /* 0x010fe20004f25670 */
[----:B--2---:R-:W-:Y:S01]  /*1280*/  IMAD.MOV R22, RZ, RZ, -R15 ;  /* 0x000000ffff167224 */ /* 0x004fe200078e0a0f */
[----:B------:R-:W-:Y:S02]  /*1290*/  LEA.HI R13, R3, R2, RZ, 0x3 ;  /* 0x00000002030d7211 */ /* 0x000fe400078f18ff */
[----:B------:R-:W-:Y:S02]  /*12a0*/  ISETP.NE.OR P2, PT, R14, RZ, !P2 ;  /* 0x000000ff0e00720c */ /* 0x000fe40005745670 */
[--C-:B------:R-:W-:Y:S02]  /*12b0*/  SHF.R.S32.HI R14, RZ, 0x3, R13.reuse ;  /* 0x00000003ff0e7819 */ /* 0x100fe4000001140d */
[----:B------:R-:W-:Y:S01]  /*12c0*/  SHF.R.S32.HI R13, RZ, 0x1f, R13 ;  /* 0x0000001fff0d7819 */ /* 0x000fe2000001140d */
[----:B---3--:R-:W-:-:S02]  /*12d0*/  IMAD R17, R17, R22, UR52 ;  /* 0x0000003411117e24 */ /* 0x008fc4000f8e0216 */
[----:B------:R-:W-:Y:S01]  /*12e0*/  IMAD.MOV.U32 R22, RZ, RZ, 0x1 ;  /* 0x00000001ff167424 */ /* 0x000fe200078e00ff */
[----:B------:R-:W-:Y:S01]  /*12f0*/  LEA.HI R13, R13, R14, RZ, 0x2 ;  /* 0x0000000e0d0d7211 */ /* 0x000fe200078f10ff */
[----:B------:R-:W-:-:S03]  /*1300*/  VOTEU.ALL UP6, P1 ;  /* 0x00000000003f7886 */ /* 0x000fc600008c0000 */
[----:B------:R-:W-:Y:S01]  /*1310*/  LOP3.LUT R13, R13, 0xfffffffc, RZ, 0xc0, !PT ;  /* 0xfffffffc0d0d7812 */ /* 0x000fe200078ec0ff */
[----:B------:R-:W-:Y:S01]  /*1320*/  VOTEU.ALL UP5, P2 ;  /* 0x00000000003f7886 */ /* 0x000fe200010a0000 */
[----:B------:R-:W1:Y:S01]  /*1330*/  @!UP6 S2UR UR5, SR_CgaCtaId ;  /* 0x000000000005e9c3 */ /* 0x000e620000008800 */
[----:B------:R-:W-:Y:S01]  /*1340*/  @!UP6 UMOV UR4, 0x400 ;  /* 0x000004000004e882 */ /* 0x000fe20000000000 */
[----:B------:R-:W-:-:S05]  /*1350*/  IADD3 R13, R14, -R13, RZ ;  /* 0x8000000d0e0d7210 */ /* 0x000fca0007ffe0ff */
[----:B------:R-:W-:Y:S01]  /*1360*/  IMAD R13, R16, 0x4, R13 ;  /* 0x00000004100d7824 */ /* 0x000fe200078e020d */
[----:B------:R-:W2:Y:S04]  /*1370*/  @!UP5 S2UR UR24, SR_CgaCtaId ;  /* 0x000000000018d9c3 */ /* 0x000ea80000008800 */
[----:B------:R-:W-:-:S04]  /*1380*/  LEA.HI R11, R13, R13, RZ, 0x1 ;  /* 0x0000000d0d0b7211 */ /* 0x000fc800078f08ff */
[----:B------:R-:W-:-:S04]  /*1390*/  LOP3.LUT R16, R11, 0xfffffffe, RZ, 0xc0, !PT ;  /* 0xfffffffe0b107812 */ /* 0x000fc800078ec0ff */
[----:B------:R-:W-:-:S04]  /*13a0*/  IADD3 R16, R13, -R16, RZ ;  /* 0x800000100d107210 */ /* 0x000fc80007ffe0ff */
[----:B------:R-:W-:Y:S01]  /*13b0*/  ISETP.NE.AND P3, PT, R16, R17, PT ;  /* 0x000000111000720c */ /* 0x000fe20003f65270 */
[----:B------:R-:W-:Y:S01]  /*13c0*/  IMAD.SHL.U32 R16, R13, 0x4, RZ ;  /* 0x000000040d107824 */ /* 0x000fe200078e00ff */
[----:B-1----:R-:W-:Y:S02]  /*13d0*/  @!UP6 ULEA UR6, UR5, UR4, 0x18 ;  /* 0x000000040506e291 */ /* 0x002fe4000f8ec03f */
[----:B------:R-:W-:-:S04]  /*13e0*/  @!UP6 UIADD3 UR4, -UR11, 0x100000, URZ ;  /* 0x001000000b04e890 */ /* 0x000fc8000fffe13f */
[----:B------:R-:W-:Y:S02]  /*13f0*/  @!UP6 USHF.L.U32 UR5, UR4, 0xb, URZ ;  /* 0x0000000b0405e899 */ /* 0x000fe4000800063f */
[----:B------:R-:W-:Y:S01]  /*1400*/  @!UP6 USHF.L.U32 UR4, UR4, 0x1, URZ ;  /* 0x000000010404e899 */ /* 0x000fe2000800063f */
[----:B------:R-:W-:Y:S01]  /*1410*/  LOP3.LUT R23, R13, 0xc, R16, 0x78, !PT ;  /* 0x0000000c0d177812 */ /* 0x000fe200078e7810 */
[----:B------:R-:W-:Y:S01]  /*1420*/  @!UP5 UMOV UR11, 0x400 ;  /* 0x00000400000bd882 */ /* 0x000fe20000000000 */
[----:B------:R-:W1:Y:S01]  /*1430*/  LDC R13, c[0x0][0x140] ;  /* 0x00005000ff0d7b82 */ /* 0x000e620000000800 */
[----:B--2---:R-:W-:Y:S01]  /*1440*/  @!UP5 ULEA UR11, UR24, UR11, 0x18 ;  /* 0x0000000b180bd291 */ /* 0x004fe2000f8ec03f */
[----:B------:R-:W-:Y:S01]  /*1450*/  MOV R16, 0xffffffff ;  /* 0xffffffff00107802 */ /* 0x000fe20000000f00 */
[----:B------:R-:W-:-:S04]  /*1460*/  @!UP5 UIADD3 UR24, -UR25, 0x100000, URZ ;  /* 0x001000001918d890 */ /* 0x000fc8000fffe13f */
[----:B------:R-:W-:Y:S02]  /*1470*/  @!UP5 USHF.L.U32 UR25, UR24, 0xb, URZ ;  /* 0x0000000b1819d899 */ /* 0x000fe4000800063f */
[----:B------:R-:W-:Y:S01]  /*1480*/  @!UP5 USHF.L.U32 UR24, UR24, 0x1, URZ ;  /* 0x000000011818d899 */ /* 0x000fe2000800063f */
[----:B------:R-:W-:Y:S01]  /*1490*/  VOTEU.ALL UP6, P1 ;  /* 0x00000000003f7886 */ /* 0x000fe200008c0000 */
[----:B------:R-:W-:Y:S01]  /*14a0*/  VOTEU.ALL UP5, P1 ;  /* 0x00000000003f7886 */ /* 0x000fe200008a0000 */
[----:B------:R-:W-:Y:S02]  /*14b0*/  @P3 LEA.HI R11, R23, R23, RZ, 0x1 ;  /* 0x00000017170b3211 */ /* 0x000fe400078f08ff */
[----:B------:R-:W-:Y:S01]  /*14c0*/  LOP3.LUT P1, RZ, R2, 0x7, RZ, 0xc0, !PT ;  /* 0x0000000702ff7812 */ /* 0x000fe2000782c0ff */
[----:B------:R-:W2:Y:S02]  /*14d0*/  FENCE.VIEW.ASYNC.S ;  /* 0x00000000000073c6 */ /* 0x000ea40000000000 */
[----:B--2---:R-:W2:Y:S01]  /*14e0*/  @!UP6 SYNCS.EXCH.64 URZ, [UR6+0x344e0], UR4 ;  /* 0x0344e004063fe5b2 */ /* 0x004ea20008000100 */
[----:B------:R-:W-:Y:S01]  /*14f0*/  VOTEU.ALL UP6, P2 ;  /* 0x00000000003f7886 */ /* 0x000fe200010c0000 */
[----:B------:R-:W-:-:S02]  /*1500*/  @P3 SHF.R.S32.HI R11, RZ, 0x1, R11 ;  /* 0x00000001ff0b3819 */ /* 0x000fc4000001140b */
[----:B------:R-:W-:Y:S01]  /*1510*/  ISETP.LT.U32.AND P1, PT, R23, 0x2, !P1 ;  /* 0x000000021700780c */ /* 0x000fe20004f21070 */
[----:B------:R3:W4:Y:S01]  /*1520*/  @!UP5 SYNCS.EXCH.64 URZ, [UR6+0x344e8], UR4 ;  /* 0x0344e804063fd5b2 */ /* 0x0007220008000100 */
[----:B------:R-:W-:Y:S01]  /*1530*/  VOTEU.ALL UP5, P2 ;  /* 0x00000000003f7886 */ /* 0x000fe200010a0000 */
[----:B------:R-:W-:Y:S01]  /*1540*/  NOP ;  /* 0x0000000000007918 */ /* 0x000fe20000000000 */
[----:B---3--:R-:W-:Y:S01]  /*1550*/  UMOV UR4, URZ ;  /* 0x0000003f00047c82 */ /* 0x008fe20008000000 */
[----:B------:R-:W-:Y:S01]  /*1560*/  ULDC.U8 UR5, c[0x0][0x900] ;  /* 0x0002400000057ab9 */ /* 0x000fe20000000000 */
[----:B------:R3:W2:Y:S01]  /*1570*/  @!UP6 SYNCS.EXCH.64 URZ, [UR11+0x344f0], UR24 ;  /* 0x0344f0180b3fe5b2 */ /* 0x0006a20008000100 */
[----:B------:R-:W-:Y:S01]  /*1580*/  VOTEU.ALL UP6, P2 ;  /* 0x00000000003f7886 */ /* 0x000fe200010c0000 */
[----:B------:R3:W2:Y:S01]  /*1590*/  @!UP5 SYNCS.EXCH.64 URZ, [UR11+0x344f8], UR24 ;  /* 0x0344f8180b3fd5b2 */ /* 0x0006a20008000100 */
[----:B------:R-:W-:Y:S01]  /*15a0*/  VOTEU.ALL UP5, P2 ;  /* 0x00000000003f7886 */ /* 0x000fe200010a0000 */
[----:B------:R-:W-:-:S02]  /*15b0*/  @P3 ISETP.NE.AND P2, PT, R11, R18, PT ;  /* 0x000000120b00320c */ /* 0x000fc40003f45270 */
[----:B------:R-:W-:Y:S02]  /*15c0*/  SEL R11, RZ, 0x1, !P1 ;  /* 0x00000001ff0b7807 */ /* 0x000fe40004800000 */
[----:B-1----:R-:W-:Y:S02]  /*15d0*/  ISETP.EQ.U32.AND P1, PT, R13, 0x1, PT ;  /* 0x000000010d00780c */ /* 0x002fe40003f22070 */
[----:B------:R-:W-:-:S04]  /*15e0*/  @P3 SEL R22, RZ, 0x1, P2 ;  /* 0x00000001ff163807 */ /* 0x000fc80001000000 */
[----:B------:R-:W-:Y:S01]  /*15f0*/  LOP3.LUT R22, R22, R11, RZ, 0xc0, !PT ;  /* 0x0000000b16167212 */ /* 0x000fe200078ec0ff */
[----:B------:R3:W1:Y:S01]  /*1600*/  @!UP6 SYNCS.EXCH.64 URZ, [UR11+0x34500], UR24 ;  /* 0x034500180b3fe5b2 */ /* 0x0006620008000100 */
[----:B------:R3:W1:Y:S01]  /*1610*/  @!UP5 SYNCS.EXCH.64 URZ, [UR11+0x34508], UR24 ;  /* 0x034508180b3fd5b2 */ /* 0x0006620008000100 */
[----:B------:R-:W-:-:S04]  /*1620*/  NOP ;  /* 0x0000000000007918 */ /* 0x000fc80000000000 */
[----:B--234-:R-:W-:Y:S05]  /*1630*/  @!P1 BRA `(.L_x_5) ;  /* 0x0000000000089947 */ /* 0x01cfea0003800000 */
[----:B-1----:R-:W-:Y:S01]  /*1640*/  UCGABAR_ARV ;  /* 0x00000000000079c7 */ /* 0x002fe20008000000 */
[----:B------:R-:W-:Y:S05]  /*1650*/  BRA `(.L_x_6) ;  /* 0x0000000000047947 */ /* 0x000fea0003800000 */
.L_x_5:
[----:B-1----:R-:W-:Y:S01]  /*1660*/  NOP ;  /* 0x0000000000007918 */ /* 0x002fe20000000000 */
.L_x_6:
[----:B------:R-:W-:Y:S05]  /*1670*/  @!P1 BRA `(.L_x_7) ;  /* 0x00000000000c9947 */ /* 0x000fea0003800000 */
[----:B------:R-:W-:Y:S01]  /*1680*/  UCGABAR_WAIT ;  /* 0x0000000000007dc7 */ /* 0x000fe20008000000 */
[----:B------:R-:W-:Y:S01]  /*1690*/  CCTL.IVALL ;  /* 0x00000000ff00798f */ /* 0x000fe20002000000 */
[----:B------:R-:W-:Y:S05]  /*16a0*/  BRA `(.L_x_8) ;  /* 0x0000000000047947 */ /* 0x000fea0003800000 */
.L_x_7:
[----:B------:R-:W-:Y:S06]  /*16b0*/  BAR.SYNC.DEFER_BLOCKING 0x0 ;  /* 0x0000000000007b1d */ /* 0x000fec0000010000 */
.L_x_8:
[----:B------:R-:W1:Y:S01]  /*16c0*/  LDC.64 R26, c[0x0][0x8f8] ;  /* 0x00023e00ff1a7b82 */ /* 0x000e620000000a00 */
[----:B------:R-:W-:Y:S01]  /*16d0*/  IMAD.U32 R18, RZ, RZ, UR7 ;  /* 0x00000007ff127e24 */ /* 0x000fe2000f8e00ff */
[----:B------:R-:W-:Y:S01]  /*16e0*/  ISETP.NE.AND P2, PT, RZ, UR5, PT ;  /* 0x00000005ff007c0c */ /* 0x000fe2000bf45270 */
[----:B------:R-:W-:Y:S01]  /*16f0*/  UMOV UR5, URZ ;  /* 0x0000003f00057c82 */ /* 0x000fe20008000000 */
[----:B------:R-:W-:Y:S01]  /*1700*/  UMOV UR6, URZ ;  /* 0x0000003f00067c82 */ /* 0x000fe20008000000 */
[----:B------:R-:W-:Y:S01]  /*1710*/  UMOV UR11, URZ ;  /* 0x0000003f000b7c82 */ /* 0x000fe20008000000 */
[----:B------:R-:W-:Y:S01]  /*1720*/  IMAD.MOV.U32 R17, RZ, RZ, -0x1 ;  /* 0xffffffffff117424 */ /* 0x000fe200078e00ff */
[----:B------:R-:W-:Y:S02]  /*1730*/  P2R R15, PR, RZ, 0x4 ;  /* 0x00000004ff0f7803 */ /* 0x000fe40000000000 */
[----:B-1----:R-:W-:-:S04]  /*1740*/  ISETP.LE.U32.AND P1, PT, R26, UR8, PT ;  /* 0x000000081a007c0c */ /* 0x002fc8000bf23070 */
[----:B------:R-:W-:Y:S02]  /*1750*/  ISETP.GE.U32.AND.EX P1, PT, R18, R27, PT, P1 ;  /* 0x0000001b1200720c */ /* 0x000fe40003f26110 */
[----:B------:R-:W-:-:S11]  /*1760*/  MOV R18, 0xffffffff ;  /* 0xffffffff00127802 */ /* 0x000fd60000000f00 */
[----:B------:R-:W-:Y:S05]  /*1770*/  @P2 BRA P1, `(.L_x_9) ;  /* 0x0000001400fc2947 */ /* 0x000fea0000800000 */
[----:B------:R-:W-:Y:S01]  /*1780*/  IMAD.U32 R11, RZ, RZ, UR7 ;  /* 0x00000007ff0b7e24 */ /* 0x000fe2000f8e00ff */
[----:B------:R-:W-:Y:S01]  /*1790*/  ISETP.LE.U32.AND P1, PT, R6, UR8, PT ;  /* 0x0000000806007c0c */ /* 0x000fe2000bf23070 */
[----:B------:R-:W-:Y:S01]  /*17a0*/  UMOV UR5, URZ ;  /* 0x0000003f00057c82 */ /* 0x000fe20008000000 */
[----:B------:R-:W-:Y:S01]  /*17b0*/  UMOV UR6, URZ ;  /* 0x0000003f00067c82 */ /* 0x000fe20008000000 */
[----:B------:R-:W-:Y:S01]  /*17c0*/  UMOV UR11, URZ ;  /* 0x0000003f000b7c82 */ /* 0x000fe20008000000 */
[----:B------:R-:W-:Y:S01]  /*17d0*/  ISETP.GE.U32.AND.EX P1, PT, R11, R7, PT, P1 ;  /* 0x000000070b00720c */ /* 0x000fe20003f26110 */
[----:B------:R-:W-:-:S12]  /*17e0*/  UMOV UR4, URZ ;  /* 0x0000003f00047c82 */ /* 0x000fd80008000000 */
[----:B------:R-:W-:Y:S05]  /*17f0*/  @!P1 BRA `(.L_x_10) ;  /* 0x0000001000c89947 */ /* 0x000fea0003800000 */
[----:B------:R-:W-:Y:S01]  /*1800*/  VIADD R11, R21, 0x20 ;  /* 0x00000020150b7836 */ /* 0x000fe20000000000 */
[----:B------:R-:W-:Y:S01]  /*1810*/  MOV R7, R21 ;  /* 0x0000001500077202 */ /* 0x000fe20000000f00 */
[----:B-----5:R-:W-:Y:S01]  /*1820*/  IMAD.MOV.U32 R17, RZ, RZ, R8 ;  /* 0x000000ffff117224 */ /* 0x020fe200078e0008 */
[----:B------:R-:W-:Y:S02]  /*1830*/  MOV R25, R0 ;  /* 0x0000000000197202 */ /* 0x000fe40000000f00 */
[----:B------:R-:W-:-:S13]  /*1840*/  ISETP.GE.AND P1, PT, R11, R12, PT ;  /* 0x0000000c0b00720c */ /* 0x000fda0003f26270 */
[----:B------:R-:W1:Y:S01]  /*1850*/  @!P1 LDC.64 R18, c[0x0][0x918] ;  /* 0x00024600ff129b82 */ /* 0x000e620000000a00 */
[----:B------:R-:W-:Y:S01]  /*1860*/  @!P1 VIADD R13, R7, 0x20 ;  /* 0x00000020070d9836 */ /* 0x000fe20000000000 */
[----:B------:R-:W-:Y:S02]  /*1870*/  UIADD3 UR16, UP5, UR16, -0x1, URZ ;  /* 0xffffffff10107890 */ /* 0x000fe4000ffbe03f */
[----:B------:R-:W-:Y:S01]  /*1880*/  UIADD3 UR14, UP6, UR14, -0x1, URZ ;  /* 0xffffffff0e0e7890 */ /* 0x000fe2000ffde03f */
[----:B------:R-:W-:Y:S01]  /*1890*/  BSSY B0, `(.L_x_11) ;  /* 0x0000050000007945 */ /* 0x000fe20003800000 */
[----:B------:R-:W-:Y:S01]  /*18a0*/  UIADD3.X UR17, UR17, -0x1, URZ, UP5, !UPT ;  /* 0xffffffff11117890 */ /* 0x000fe2000affe43f */
[----:B-1----:R-:W-:-:S05]  /*18b0*/  @!P1 IMAD.WIDE R18, R13, 0xc, R18 ;  /* 0x0000000c0d129825 */ /* 0x002fca00078e0212 */
[----:B------:R1:W5:Y:S04]  /*18c0*/  @!P1 LDG.E R8, desc[UR38][R18.64] ;  /* 0x0000002612089981 */ /* 0x000368000c1e1900 */
[----:B------:R1:W5:Y:S01]  /*18d0*/  @!P1 LDG.E R0, desc[UR38][R18.64+0x4] ;  /* 0x0000042612009981 */ /* 0x000362000c1e1900 */
[----:B------:R-:W-:Y:S01]  /*18e0*/  ISETP.GE.AND P1, PT, R7, R12, PT ;  /* 0x0000000c0700720c */ /* 0x000fe20003f26270 */
[----:B------:R-:W-:Y:S01]  /*18f0*/  UIADD3.X UR15, UR15, -0x1, URZ, UP6, !UPT ;  /* 0xffffffff0f0f7890 */ /* 0x000fe2000b7fe43f */
[----:B------:R-:W-:Y:S01]  /*1900*/  IMAD.MOV.U32 R13, RZ, RZ, RZ ;  /* 0x000000ffff0d7224 */ /* 0x000fe200078e00ff */
[----:B------:R-:W-:Y:S01]  /*1910*/  UIADD3 UR4, UR9, -0x1, URZ ;  /* 0xffffffff09047890 */ /* 0x000fe2000fffe03f */
[----:B------:R-:W-:Y:S01]  /*1920*/  IMAD.MOV.U32 R6, RZ, RZ, RZ ;  /* 0x000000ffff067224 */ /* 0x000fe200078e00ff */
[----:B------:R-:W-:Y:S01]  /*1930*/  UIADD3 UR5, UR10, -0x1, URZ ;  /* 0xffffffff0a057890 */ /* 0x000fe2000fffe03f */
[----:B------:R-:W-:Y:S01]  /*1940*/  MOV R29, 0x7fffffff ;  /* 0x7fffffff001d7802 */ /* 0x000fe20000000f00 */
[----:B------:R-:W-:-:S06]  /*1950*/  IMAD.MOV.U32 R32, RZ, RZ, RZ ;  /* 0x000000ffff207224 */ /* 0x000fcc00078e00ff */
[----:B-1----:R-:W-:Y:S05]  /*1960*/  @P1 BRA `(.L_x_12) ;  /* 0x0000000400081947 */ /* 0x002fea0003800000 */
[----:B------:R-:W-:Y:S02]  /*1970*/  PLOP3.LUT P3, PT, PT, PT, UP0, 0x80, 0x0 ;  /* 0x000000000000781c */ /* 0x000fe40003f6f008 */
[----:B------:R-:W-:Y:S02]  /*1980*/  IADD3 R28, P2, R25, UR16, RZ ;  /* 0x00000010191c7c10 */ /* 0x000fe4000ff5e0ff */
[----:B------:R-:W-:Y:S02]  /*1990*/  IADD3 R29, P1, R17, UR14, RZ ;  /* 0x0000000e111d7c10 */ /* 0x000fe4000ff3e0ff */
[----:B------:R-:W-:Y:S02]  /*19a0*/  LEA.HI.X.SX32 R25, R25, UR17, 0x1, P2 ;  /* 0x0000001119197c11 */ /* 0x000fe400090f0eff */
[----:B------:R-:W-:-:S05]  /*19b0*/  LEA.HI.X.SX32 R30, R17, UR15, 0x1, P1 ;  /* 0x0000000f111e7c11 */ /* 0x000fca00088f0eff */
[----:B------:R-:W-:Y:S05]  /*19c0*/  @!P3 BRA `(.L_x_13) ;  /* 0x000000000030b947 */ /* 0x000fea0003800000 */
[----:B------:R-:W-:Y:S02]  /*19d0*/  ULDC UR6, c[0x0][0x8dc] ;  /* 0x0002370000067ab9 */ /* 0x000fe40000000800 */
[----:B------:R-:W-:-:S05]  /*19e0*/  IADD3 R17, P1, R29, UR6, RZ ;  /* 0x000000061d117c10 */ /* 0x000fca000ff3e0ff */
[----:B------:R-:W-:-:S04]  /*19f0*/  IMAD.X R29, RZ, RZ, R30, P1 ;  /* 0x000000ffff1d7224 */ /* 0x000fc800008e061e */
[----:B------:R-:W-:-:S04]  /*1a00*/  IMAD.WIDE.U32 R4, R29, UR20, RZ ;  /* 0x000000141d047c25 */ /* 0x000fc8000f8e00ff */
[----:B------:R-:W-:-:S04]  /*1a10*/  IMAD.WIDE.U32 R18, P1, R17, UR21, R4 ;  /* 0x0000001511127c25 */ /* 0x000fc8000f820004 */
[----:B------:R-:W-:Y:S01]  /*1a20*/  IMAD.WIDE.U32 R4, R17, UR20, RZ ;  /* 0x0000001411047c25 */ /* 0x000fe2000f8e00ff */
[----:B------:R-:W-:-:S03]  /*1a30*/  IADD3.X R27, RZ, RZ, RZ, P1, !PT ;  /* 0x000000ffff1b7210 */ /* 0x000fc60000ffe4ff */
[----:B------:R-:W-:Y:S01]  /*1a40*/  IMAD.MOV.U32 R26, RZ, RZ, R19 ;  /* 0x000000ffff1a7224 */ /* 0x000fe200078e0013 */
[----:B------:R-:W-:-:S05]  /*1a50*/  IADD3 RZ, P1, R5, R18, RZ ;  /* 0x0000001205ff7210 */ /* 0x000fca0007f3e0ff */
[----:B------:R-:W-:-:S04]  /*1a60*/  IMAD.WIDE.U32.X R4, R29, UR21, R26, P1 ;  /* 0x000000151d047c25 */ /* 0x000fc800088e041a */
[----:B------:R-:W-:Y:S01]  /*1a70*/  IMAD.MOV.U32 R29, RZ, RZ, R4 ;  /* 0x000000ffff1d7224 */ /* 0x000fe200078e0004 */
[----:B------:R-:W-:-:S07]  /*1a80*/  MOV R30, R5 ;  /* 0x00000005001e7202 */ /* 0x000fce0000000f00 */
.L_x_13:
[----:B------:R-:W-:Y:S05]  /*1a90*/  @!P0 BRA `(.L_x_14) ;  /* 0x0000000000308947 */ /* 0x000fea0003800000 */
[----:B------:R-:W-:Y:S02]  /*1aa0*/  ULDC UR6, c[0x0][0x8f4] ;  /* 0x00023d0000067ab9 */ /* 0x000fe40000000800 */
[----:B------:R-:W-:-:S05]  /*1ab0*/  IADD3 R17, P1, R28, UR6, RZ ;  /* 0x000000061c117c10 */ /* 0x000fca000ff3e0ff */
[----:B------:R-:W-:-:S04]  /*1ac0*/  IMAD.X R25, RZ, RZ, R25, P1 ;  /* 0x000000ffff197224 */ /* 0x000fc800008e0619 */
[----:B------:R-:W-:-:S04]  /*1ad0*/  IMAD.WIDE.U32 R4, R25, UR22, RZ ;  /* 0x0000001619047c25 */ /* 0x000fc8000f8e00ff */
[----:B------:R-:W-:-:S04]  /*1ae0*/  IMAD.WIDE.U32 R18, P1, R17, UR23, R4 ;  /* 0x0000001711127c25 */ /* 0x000fc8000f820004 */
[----:B------:R-:W-:Y:S01]  /*1af0*/  IMAD.WIDE.U32 R4, R17, UR22, RZ ;  /* 0x0000001611047c25 */ /* 0x000fe2000f8e00ff */
[----:B------:R-:W-:-:S03]  /*1b00*/  MOV R26, R19 ;  /* 0x00000013001a7202 */ /* 0x000fc60000000f00 */
[----:B------:R-:W-:Y:S01]  /*1b10*/  IMAD.X R27, RZ, RZ, RZ, P1 ;  /* 0x000000ffff1b7224 */ /* 0x000fe200008e06ff */
[----:B------:R-:W-:-:S05]  /*1b20*/  IADD3 RZ, P1, R5, R18, RZ ;  /* 0x0000001205ff7210 */ /* 0x000fca0007f3e0ff */
[----:B------:R-:W-:-:S04]  /*1b30*/  IMAD.WIDE.U32.X R4, R25, UR23, R26, P1 ;  /* 0x0000001719047c25 */ /* 0x000fc800088e041a */
[----:B------:R-:W-:Y:S02]  /*1b40*/  IMAD.MOV.U32 R28, RZ, RZ, R4 ;  /* 0x000000ffff1c7224 */ /* 0x000fe400078e0004 */
[----:B------:R-:W-:-:S07]  /*1b50*/  IMAD.MOV.U32 R25, RZ, RZ, R5 ;  /* 0x000000ffff197224 */ /* 0x000fce00078e0005 */
.L_x_14:
[----:B------:R-:W-:Y:S02]  /*1b60*/  SHF.R.U64 R4, R28, UR30, R25 ;  /* 0x0000001e1c047c19 */ /* 0x000fe40008001219 */
[----:B------:R-:W-:-:S03]  /*1b70*/  SHF.R.U64 R5, R29, UR26, R30 ;  /* 0x0000001a1d057c19 */ /* 0x000fc6000800121e */
[----:B------:R-:W-:Y:S01]  /*1b80*/  VIADD R26, R4, UR5 ;  /* 0x00000005041a7c36 */ /* 0x000fe20008000000 */
[----:B------:R-:W-:-:S04]  /*1b90*/  IADD3 R19, R5, UR4, RZ ;  /* 0x0000000405137c10 */ /* 0x000fc8000fffe0ff */
[----:B------:R-:W-:Y:S02]  /*1ba0*/  IABS R17, R19 ;  /* 0x0000001300117213 */ /* 0x000fe40000000000 */
[----:B------:R-:W-:-:S03]  /*1bb0*/  IABS R18, R26 ;  /* 0x0000001a00127213 */ /* 0x000fc60000000000 */
[----:B------:R-:W-:-:S04]  /*1bc0*/  IMAD.HI.U32 R4, R17, UR13, RZ ;  /* 0x0000000d11047c27 */ /* 0x000fc8000f8e00ff */
[----:B------:R-:W-:-:S04]  /*1bd0*/  IMAD.HI.U32 R5, R18, UR19, RZ ;  /* 0x0000001312057c27 */ /* 0x000fc8000f8e00ff */
[----:B------:R-:W-:Y:S01]  /*1be0*/  IMAD R4, R4, UR29, R17 ;  /* 0x0000001d04047c24 */ /* 0x000fe2000f8e0211 */
[----:B------:R-:W-:Y:S01]  /*1bf0*/  MOV R17, UR32 ;  /* 0x0000002000117c02 */ /* 0x000fe20008000f00 */
[----:B------:R-:W-:Y:S02]  /*1c00*/  IMAD R5, R5, UR31, R18 ;  /* 0x0000001f05057c24 */ /* 0x000fe4000f8e0212 */
[----:B------:R-:W-:Y:S01]  /*1c10*/  IMAD.U32 R18, RZ, RZ, UR33 ;  /* 0x00000021ff127e24 */ /* 0x000fe2000f8e00ff */
[----:B------:R-:W-:Y:S02]  /*1c20*/  ISETP.LT.U32.AND P1, PT, R4, UR28, PT ;  /* 0x0000001c04007c0c */ /* 0x000fe4000bf21070 */
[----:B------:R-:W-:-:S11]  /*1c30*/  ISETP.LT.U32.AND P2, PT, R5, UR27, PT ;  /* 0x0000001b05007c0c */ /* 0x000fd6000bf41070 */
[----:B------:R-:W-:Y:S01]  /*1c40*/  @!P1 VIADD R4, R4, -UR28 ;  /* 0x8000001c04049c36 */ /* 0x000fe20008000000 */
[----:B------:R-:W-:Y:S02]  /*1c50*/  ISETP.GE.AND P1, PT, R26, RZ, PT ;  /* 0x000000ff1a00720c */ /* 0x000fe40003f26270 */
[----:B------:R-:W-:Y:S02]  /*1c60*/  @!P2 IADD3 R5, R5, -UR27, RZ ;  /* 0x8000001b0505ac10 */ /* 0x000fe4000fffe0ff */
[----:B------:R-:W-:Y:S02]  /*1c70*/  ISETP.LT.U32.AND P3, PT, R4, UR28, PT ;  /* 0x0000001c04007c0c */ /* 0x000fe4000bf61070 */
[----:B------:R-:W-:Y:S02]  /*1c80*/  ISETP.LT.U32.AND P4, PT, R5, UR27, PT ;  /* 0x0000001b05007c0c */ /* 0x000fe4000bf81070 */
[----:B------:R-:W-:-:S09]  /*1c90*/  ISETP.GE.AND P2, PT, R19, RZ, PT ;  /* 0x000000ff1300720c */ /* 0x000fd20003f46270 */
[----:B------:R-:W-:Y:S01]  /*1ca0*/  @!P3 VIADD R4, R4, -UR28 ;  /* 0x8000001c0404bc36 */ /* 0x000fe20008000000 */
[----:B------:R-:W-:Y:S01]  /*1cb0*/  PLOP3.LUT P3, PT, PT, PT, UP4, 0x80, 0x0 ;  /* 0x000000000000781c */ /* 0x000fe20003f6f048 */
[----:B------:R-:W-:Y:S01]  /*1cc0*/  @!P4 VIADD R5, R5, -UR27 ;  /* 0x8000001b0505cc36 */ /* 0x000fe20008000000 */
[----:B------:R-:W-:Y:S01]  /*1cd0*/  PLOP3.LUT P4, PT, PT, PT, UP2, 0x80, 0x0 ;  /* 0x000000000000781c */ /* 0x000fe20003f8f028 */
[----:B------:R-:W-:-:S03]  /*1ce0*/  @!P2 IMAD.MOV R4, RZ, RZ, -R4 ;  /* 0x000000ffff04a224 */ /* 0x000fc600078e0a04 */
[----:B------:R-:W-:Y:S02]  /*1cf0*/  @!P1 IADD3 R5, -R5, RZ, RZ ;  /* 0x000000ff05059210 */ /* 0x000fe40007ffe1ff */
[----:B------:R-:W-:Y:S02]  /*1d00*/  SEL R4, R17, R4, !P3 ;  /* 0x0000000411047207 */ /* 0x000fe40005800000 */
[----:B------:R-:W-:Y:S02]  /*1d10*/  SEL R5, R18, R5, !P4 ;  /* 0x0000000512057207 */ /* 0x000fe40006000000 */
[----:B------:R-:W-:Y:S01]  /*1d20*/  PLOP3.LUT P1, PT, PT, PT, UP3, 0x80, 0x0 ;  /* 0x000000000000781c */ /* 0x000fe20003f2f038 */
[----:B------:R-:W-:Y:S02]  /*1d30*/  IMAD.IADD R18, R19, 0x1, -R4 ;  /* 0x0000000113127824 */ /* 0x000fe400078e0a04 */
[----:B------:R-:W-:-:S04]  /*1d40*/  IMAD.IADD R5, R26, 0x1, -R5 ;  /* 0x000000011a057824 */ /* 0x000fc800078e0a05 */
[----:B------:R-:W-:Y:S01]  /*1d50*/  IMAD R29, R18, R5, RZ ;  /* 0x00000005121d7224 */ /* 0x000fe200078e02ff */
[----:B------:R-:W-:-:S04]  /*1d60*/  SEL R4, R5, R18, !P1 ;  /* 0x0000001205047207 */ /* 0x000fc80004800000 */
[----:B------:R-:W-:Y:S02]  /*1d70*/  SHF.R.S32.HI R5, RZ, 0x1f, R4 ;  /* 0x0000001fff057819 */ /* 0x000fe40000011404 */
[----:B------:R-:W-:-:S07]  /*1d80*/  SHF.R.S32.HI R32, RZ, 0x1f, R29 ;  /* 0x0000001fff207819 */ /* 0x000fce000001141d */
.L_x_12:
[----:B------:R-:W-:Y:S05]  /*1d90*/  BSYNC B0 ;  /* 0x0000000000007941 */ /* 0x000fea0003800000 */
.L_x_11:
[----:B------:R-:W1:Y:S01]  /*1da0*/  SHFL.UP PT, R18, R29, 0x1, RZ ;  /* 0x042000001d127989 */ /* 0x000e6200000e00ff */
[C---:B------:R-:W-:Y:S02]  /*1db0*/  ISETP.NE.AND P2, PT, R21.reuse, RZ, PT ;  /* 0x000000ff1500720c */ /* 0x040fe40003f45270 */
[C---:B------:R-:W-:Y:S01]  /*1dc0*/  ISETP.GE.U32.AND P3, PT, R21.reuse, 0x2, PT ;  /* 0x000000021500780c */ /* 0x040fe20003f66070 */
[----:B------:R-:W2:Y:S01]  /*1dd0*/  SHFL.UP PT, R17, R32, 0x1, RZ ;  /* 0x0420000020117989 */ /* 0x000ea200000e00ff */
[C---:B------:R-:W-:Y:S02]  /*1de0*/  ISETP.GE.U32.AND P4, PT, R21.reuse, 0x4, PT ;  /* 0x000000041500780c */ /* 0x040fe40003f86070 */
[C---:B------:R-:W-:Y:S02]  /*1df0*/  ISETP.GE.U32.AND P5, PT, R21.reuse, 0x8, PT ;  /* 0x000000081500780c */ /* 0x040fe40003fa6070 */
[----:B------:R-:W-:Y:S02]  /*1e00*/  ISETP.GE.U32.AND P6, PT, R21, 0x10, PT ;  /* 0x000000101500780c */ /* 0x000fe40003fc6070 */
[----:B-1----:R-:W-:-:S02]  /*1e10*/  SEL R18, R18, RZ, P2 ;  /* 0x000000ff12127207 */ /* 0x002fc40001000000 */
[----:B--2---:R-:W-:Y:S02]  /*1e20*/  SEL R17, R17, RZ, P2 ;  /* 0x000000ff11117207 */ /* 0x004fe40001000000 */
[----:B------:R-:W-:-:S04]  /*1e30*/  IADD3 R25, P1, R18, R29, RZ ;  /* 0x0000001d12197210 */ /* 0x000fc80007f3e0ff */
[----:B------:R-:W-:Y:S01]  /*1e40*/  IADD3.X R26, R17, R32, RZ, P1, !PT ;  /* 0x00000020111a7210 */ /* 0x000fe20000ffe4ff */
[----:B------:R-:W1:Y:S04]  /*1e50*/  SHFL.UP PT, R18, R25, 0x2, RZ ;  /* 0x0440000019127989 */ /* 0x000e6800000e00ff */
[----:B------:R-:W2:Y:S01]  /*1e60*/  SHFL.UP PT, R17, R26, 0x2, RZ ;  /* 0x044000001a117989 */ /* 0x000ea200000e00ff */
[----:B-1----:R-:W-:-:S04]  /*1e70*/  SEL R18, R18, RZ, P3 ;  /* 0x000000ff12127207 */ /* 0x002fc80001800000 */
[----:B------:R-:W-:Y:S02]  /*1e80*/  IADD3 R19, P1, R18, R25, RZ ;  /* 0x0000001912137210 */ /* 0x000fe40007f3e0ff */
[----:B--2---:R-:W-:-:S03]  /*1e90*/  SEL R17, R17, RZ, P3 ;  /* 0x000000ff11117207 */ /* 0x004fc60001800000 */
[----:B------:R-:W1:Y:S02]  /*1ea0*/  SHFL.UP PT, R18, R19, 0x4, RZ ;  /* 0x0480000013127989 */ /* 0x000e6400000e00ff */
[----:B------:R-:W-:-:S05]  /*1eb0*/  IMAD.X R28, R17, 0x1, R26, P1 ;  /* 0x00000001111c7824 */ /* 0x000fca00008e061a */
        /* <DEDUP_REMOVED lines=10> */
[----:B------:R-:W1:Y:S01]  /*1f60*/  SHFL.UP PT, R18, R19, 0x10, RZ ;  /* 0x0600000013127989 */ /* 0x000e6200000e00ff */
[----:B------:R-:W-:-:S05]  /*1f70*/  IADD3.X R28, R17, R26, RZ, P1, !PT ;  /* 0x0000001a111c7210 */ /* 0x000fca0000ffe4ff */
[----:B------:R-:W2:Y:S01]  /*1f80*/  SHFL.UP PT, R17, R28, 0x10, RZ ;  /* 0x060000001c117989 */ /* 0x000ea200000e00ff */
[----:B-1----:R-:W-:-:S04]  /*1f90*/  SEL R18, R18, RZ, P6 ;  /* 0x000000ff12127207 */ /* 0x002fc80003000000 */
[----:B------:R-:W-:Y:S02]  /*1fa0*/  IADD3 R26, P1, R18, R19, RZ ;  /* 0x00000013121a7210 */ /* 0x000fe40007f3e0ff */
[----:B--2---:R-:W-:-:S05]  /*1fb0*/  SEL R17, R17, RZ, P6 ;  /* 0x000000ff11117207 */ /* 0x004fca0003000000 */
[----:B------:R-:W-:Y:S01]  /*1fc0*/  IMAD.X R25, R17, 0x1, R28, P1 ;  /* 0x0000000111197824 */ /* 0x000fe200008e061c */
[----:B------:R-:W-:-:S04]  /*1fd0*/  ISETP.GT.U32.AND P1, PT, R26, UR8, PT ;  /* 0x000000081a007c0c */ /* 0x000fc8000bf24070 */
[----:B------:R-:W-:-:S13]  /*1fe0*/  ISETP.GT.U32.AND.EX P1, PT, R25, UR7, PT, P1 ;  /* 0x0000000719007c0c */ /* 0x000fda000bf24110 */
[----:B------:R-:W-:-:S04]  /*1ff0*/  VOTE.ANY R17, PT, P1 ;  /* 0x0000000000117806 */ /* 0x000fc800008e0100 */
[----:B------:R-:W-:-:S13]  /*2000*/  ISETP.NE.AND P1, PT, R17, RZ, PT ;  /* 0x000000ff1100720c */ /* 0x000fda0003f25270 */
[----:B------:R-:W-:Y:S05]  /*2010*/  @P1 BRA `(.L_x_15) ;  /* 0x0000000800701947 */ /* 0x000fea0003800000 */
[----:B------:R-:W1:Y:S01]  /*2020*/  LDC R12, c[0x0][0x910] ;  /* 0x00024400ff0c7b82 */ /* 0x000e620000000800 */
[----:B------:R-:W-:Y:S01]  /*2030*/  IMAD.MOV.U32 R27, RZ, RZ, R25 ;  /* 0x000000ffff1b7224 */ /* 0x000fe200078e0019 */
[----:B------:R-:W-:Y:S01]  /*2040*/  ULDC UR13, c[0x0][0x8f4] ;  /* 0x00023d00000d7ab9 */ /* 0x000fe20000000800 */
[----:B------:R-:W-:Y:S01]  /*2050*/  ULDC UR6, c[0x0][0x8dc] ;  /* 0x0002370000067ab9 */ /* 0x000fe20000000800 */
[----:B------:R-:W-:Y:S01]  /*2060*/  ULDC UR19, c[0x0][0x8d8] ;  /* 0x0002360000137ab9 */ /* 0x000fe20000000800 */
[----:B------:R-:W-:Y:S01]  /*2070*/  ULDC UR24, c[0x0][0x8f0] ;  /* 0x00023c0000187ab9 */ /* 0x000fe20000000800 */
[----:B------:R-:W-:Y:S01]  /*2080*/  ULDC.64 UR20, c[0x0][0x8d0] ;  /* 0x0002340000147ab9 */ /* 0x000fe20000000a00 */
[----:B------:R-:W-:-:S05]  /*2090*/  ULDC.64 UR22, c[0x0][0x8e8] ;  /* 0x00023a0000167ab9 */ /* 0x000fca0000000a00 */
.L_x_20:
[----:B------:R-:W-:Y:S01]  /*20a0*/  MOV R7, R11 ;  /* 0x0000000b00077202 */ /* 0x000fe20000000f00 */
[----:B------:R-:W-:Y:S01]  /*20b0*/  VIADD R11, R11, 0x20 ;  /* 0x000000200b0b7836 */ /* 0x000fe20000000000 */
[----:B-----5:R-:W-:Y:S01]  /*20c0*/  MOV R17, R8 ;  /* 0x0000000800117202 */ /* 0x020fe20000000f00 */
[----:B------:R-:W-:-:S03]  /*20d0*/  IMAD.MOV.U32 R25, RZ, RZ, R0 ;  /* 0x000000ffff197224 */ /* 0x000fc600078e0000 */
[----:B-1----:R-:W-:-:S13]  /*20e0*/  ISETP.GE.AND P1, PT, R11, R12, PT ;  /* 0x0000000c0b00720c */ /* 0x002fda0003f26270 */
[----:B------:R-:W1:Y:S01]  /*20f0*/  @!P1 LDC.64 R18, c[0x0][0x918] ;  /* 0x00024600ff129b82 */ /* 0x000e620000000a00 */
[----:B------:R-:W-:Y:S01]  /*2100*/  @!P1 VIADD R13, R7, 0x20 ;  /* 0x00000020070d9836 */ /* 0x000fe20000000000 */
[----:B------:R2:W3:Y:S01]  /*2110*/  SHFL.IDX PT, R6, R27, 0x1f, 0x1f ;  /* 0x03e01f001b067f89 */ /* 0x0004e200000e0000 */
[----:B------:R-:W-:Y:S02]  /*2120*/  BSSY B0, `(.L_x_16) ;  /* 0x0000064000007945 */ /* 0x000fe40003800000 */
[----:B-1----:R-:W-:-:S05]  /*2130*/  @!P1 IMAD.WIDE R18, R13, 0xc, R18 ;  /* 0x0000000c0d129825 */ /* 0x002fca00078e0212 */
[----:B------:R2:W5:Y:S04]  /*2140*/  @!P1 LDG.E R8, desc[UR38][R18.64] ;  /* 0x0000002612089981 */ /* 0x000568000c1e1900 */
[----:B------:R2:W5:Y:S01]  /*2150*/  @!P1 LDG.E R0, desc[UR38][R18.64+0x4] ;  /* 0x0000042612009981 */ /* 0x000562000c1e1900 */
[----:B------:R-:W-:Y:S01]  /*2160*/  ISETP.GE.AND P1, PT, R7, R12, PT ;  /* 0x0000000c0700720c */ /* 0x000fe20003f26270 */
[----:B------:R-:W-:Y:S01]  /*2170*/  IMAD.MOV.U32 R29, RZ, RZ, 0x7fffffff ;  /* 0x7fffffffff1d7424 */ /* 0x000fe200078e00ff */
[----:B------:R-:W-:Y:S01]  /*2180*/  MOV R32, RZ ;  /* 0x000000ff00207202 */ /* 0x000fe20000000f00 */
[----:B------:R2:W1:Y:S10]  /*2190*/  SHFL.IDX PT, R13, R26, 0x1f, 0x1f ;  /* 0x03e01f001a0d7f89 */ /* 0x00047400000e0000 */
[----:B--23--:R-:W-:Y:S05]  /*21a0*/  @P1 BRA `(.L_x_17) ;  /* 0x00000004006c1947 */ /* 0x00cfea0003800000 */
[----:B------:R-:W-:Y:S02]  /*21b0*/  IABS R32, R9 ;  /* 0x0000000900207213 */ /* 0x000fe40000000000 */
[C---:B------:R-:W-:Y:S02]  /*21c0*/  IADD3 R29, P1, R17.reuse, UR14, RZ ;  /* 0x0000000e111d7c10 */ /* 0x040fe4000ff3e0ff */
[----:B------:R-:W2:Y:S02]  /*21d0*/  I2F.RP R4, R32 ;  /* 0x0000002000047306 */ /* 0x000ea40000209400 */
[----:B------:R-:W-:Y:S02]  /*21e0*/  LEA.HI.X.SX32 R30, R17, UR15, 0x1, P1 ;  /* 0x0000000f111e7c11 */ /* 0x000fe400088f0eff */
[----:B------:R-:W-:-:S04]  /*21f0*/  IADD3 R17, P1, R25, UR16, RZ ;  /* 0x0000001019117c10 */ /* 0x000fc8000ff3e0ff */
[----:B------:R-:W-:Y:S02]  /*2200*/  LEA.HI.X.SX32 R28, R25, UR17, 0x1, P1 ;  /* 0x00000011191c7c11 */ /* 0x000fe400088f0eff */
[----:B------:R-:W-:Y:S01]  /*2210*/  PLOP3.LUT P1, PT, PT, PT, UP0, 0x80, 0x0 ;  /* 0x000000000000781c */ /* 0x000fe20003f2f008 */
[----:B--2---:R-:W2:Y:S02]  /*2220*/  MUFU.RCP R4, R4 ;  /* 0x0000000400047308 */ /* 0x004ea40000001000 */
[----:B--2---:R-:W-:-:S06]  /*2230*/  VIADD R5, R4, 0xffffffe ;  /* 0x0ffffffe04057836 */ /* 0x004fcc0000000000 */
[----:B------:R-:W2:Y:S02]  /*2240*/  F2I.FTZ.U32.TRUNC.NTZ R31, R5 ;  /* 0x00000005001f7305 */ /* 0x000ea4000021f000 */
[----:B--2---:R-:W-:Y:S02]  /*2250*/  IMAD.MOV R33, RZ, RZ, -R31 ;  /* 0x000000ffff217224 */ /* 0x004fe400078e0a1f */
[----:B------:R-:W-:Y:S05]  /*2260*/  @!P1 BRA `(.L_x_18) ;  /* 0x00000000002c9947 */ /* 0x000fea0003800000 */
[----:B------:R-:W-:-:S04]  /*2270*/  IADD3 R29, P1, R29, UR6, RZ ;  /* 0x000000061d1d7c10 */ /* 0x000fc8000ff3e0ff */
[----:B------:R-:W-:-:S05]  /*2280*/  IADD3.X R25, RZ, R30, RZ, P1, !PT ;  /* 0x0000001eff197210 */ /* 0x000fca0000ffe4ff */
[----:B------:R-:W-:-:S04]  /*2290*/  IMAD.WIDE.U32 R4, R25, UR20, RZ ;  /* 0x0000001419047c25 */ /* 0x000fc8000f8e00ff */
[----:B------:R-:W-:-:S04]  /*22a0*/  IMAD.WIDE.U32 R18, P1, R29, UR21, R4 ;  /* 0x000000151d127c25 */ /* 0x000fc8000f820004 */
[----:B------:R-:W-:-:S04]  /*22b0*/  IMAD.WIDE.U32 R4, R29, UR20, RZ ;  /* 0x000000141d047c25 */ /* 0x000fc8000f8e00ff */
[----:B------:R-:W-:Y:S01]  /*22c0*/  IMAD.X R27, RZ, RZ, RZ, P1 ;  /* 0x000000ffff1b7224 */ /* 0x000fe200008e06ff */
[----:B------:R-:W-:Y:S01]  /*22d0*/  IADD3 RZ, P1, R5, R18, RZ ;  /* 0x0000001205ff7210 */ /* 0x000fe20007f3e0ff */
[----:B------:R-:W-:-:S04]  /*22e0*/  IMAD.MOV.U32 R26, RZ, RZ, R19 ;  /* 0x000000ffff1a7224 */ /* 0x000fc800078e0013 */
[----:B------:R-:W-:-:S04]  /*22f0*/  IMAD.WIDE.U32.X R4, R25, UR21, R26, P1 ;  /* 0x0000001519047c25 */ /* 0x000fc800088e041a */
[----:B------:R-:W-:Y:S01]  /*2300*/  IMAD.MOV.U32 R30, RZ, RZ, R5 ;  /* 0x000000ffff1e7224 */ /* 0x000fe200078e0005 */
[----:B------:R-:W-:-:S07]  /*2310*/  MOV R29, R4 ;  /* 0x00000004001d7202 */ /* 0x000fce0000000f00 */
.L_x_18:
[----:B------:R-:W-:Y:S05]  /*2320*/  @!P0 BRA `(.L_x_19) ;  /* 0x00000000002c8947 */ /* 0x000fea0003800000 */
        /* <DEDUP_REMOVED lines=11> */
.L_x_19:
[----:B------:R-:W-:Y:S01]  /*23e0*/  SHF.R.U64 R17, R17, UR24, R28 ;  /* 0x0000001811117c19 */ /* 0x000fe2000800121c */
[----:B------:R-:W-:Y:S01]  /*23f0*/  IMAD.MOV.U32 R5, RZ, RZ, R33 ;  /* 0x000000ffff057224 */ /* 0x000fe200078e0021 */
[----:B------:R-:W-:Y:S02]  /*2400*/  IABS R4, R9 ;  /* 0x0000000900047213 */ /* 0x000fe40000000000 */
[----:B------:R-:W-:Y:S01]  /*2410*/  IABS R26, R10 ;  /* 0x0000000a001a7213 */ /* 0x000fe20000000000 */
[----:B------:R-:W-:Y:S01]  /*2420*/  VIADD R19, R17, UR5 ;  /* 0x0000000511137c36 */ /* 0x000fe20008000000 */
[----:B------:R-:W-:Y:S01]  /*2430*/  IADD3 R25, RZ, -R4, RZ ;  /* 0x80000004ff197210 */ /* 0x000fe20007ffe0ff */
[----:B------:R-:W-:Y:S01]  /*2440*/  IMAD R17, R5, R32, RZ ;  /* 0x0000002005117224 */ /* 0x000fe200078e02ff */
[----:B------:R-:W-:Y:S01]  /*2450*/  SHF.R.U64 R29, R29, UR19, R30 ;  /* 0x000000131d1d7c19 */ /* 0x000fe2000800121e */
[----:B------:R-:W-:Y:S01]  /*2460*/  IMAD.MOV.U32 R4, RZ, RZ, RZ ;  /* 0x000000ffff047224 */ /* 0x000fe200078e00ff */
[----:B------:R-:W-:Y:S01]  /*2470*/  IABS R18, R19 ;  /* 0x0000001300127213 */ /* 0x000fe20000000000 */
[----:B------:R-:W-:Y:S01]  /*2480*/  IMAD.MOV.U32 R5, RZ, RZ, R31 ;  /* 0x000000ffff057224 */ /* 0x000fe200078e001f */
[----:B------:R-:W-:Y:S01]  /*2490*/  IABS R30, R10 ;  /* 0x0000000a001e7213 */ /* 0x000fe20000000000 */
[----:B------:R-:W-:Y:S01]  /*24a0*/  IMAD.HI.U32 R4, R31, R17, R4 ;  /* 0x000000111f047227 */ /* 0x000fe200078e0004 */
[----:B------:R-:W-:-:S03]  /*24b0*/  MOV R17, R18 ;  /* 0x0000001200117202 */ /* 0x000fc60000000f00 */
[----:B------:R-:W-:Y:S02]  /*24c0*/  IMAD.MOV.U32 R5, RZ, RZ, R25 ;  /* 0x000000ffff057224 */ /* 0x000fe400078e0019 */
[----:B------:R-:W2:Y:S01]  /*24d0*/  I2F.RP R25, R26 ;  /* 0x0000001a00197306 */ /* 0x000ea20000209400 */
[----:B------:R-:W-:-:S04]  /*24e0*/  IMAD.HI.U32 R4, R4, R17, RZ ;  /* 0x0000001104047227 */ /* 0x000fc800078e00ff */
[----:B------:R-:W-:Y:S02]  /*24f0*/  IMAD R17, R4, R5, R17 ;  /* 0x0000000504117224 */ /* 0x000fe400078e0211 */
[----:B------:R-:W-:-:S03]  /*2500*/  VIADD R18, R29, UR4 ;  /* 0x000000041d127c36 */ /* 0x000fc60008000000 */
[----:B------:R-:W-:Y:S02]  /*2510*/  ISETP.GT.U32.AND P1, PT, R32, R17, PT ;  /* 0x000000112000720c */ /* 0x000fe40003f24070 */
[----:B------:R-:W-:Y:S01]  /*2520*/  IABS R29, R18 ;  /* 0x00000012001d7213 */ /* 0x000fe20000000000 */
[----:B--2---:R-:W2:Y:S10]  /*2530*/  MUFU.RCP R25, R25 ;  /* 0x0000001900197308 */ /* 0x004eb40000001000 */
[----:B------:R-:W-:Y:S01]  /*2540*/  @!P1 IMAD.IADD R17, R17, 0x1, -R32 ;  /* 0x0000000111119824 */ /* 0x000fe200078e0a20 */
[----:B--2---:R-:W-:Y:S01]  /*2550*/  IADD3 R4, R25, 0xffffffe, RZ ;  /* 0x0ffffffe19047810 */ /* 0x004fe20007ffe0ff */
[----:B------:R-:W-:-:S03]  /*2560*/  IMAD.MOV R25, RZ, RZ, -R30 ;  /* 0x000000ffff197224 */ /* 0x000fc600078e0a1e */
[----:B------:R2:W3:Y:S02]  /*2570*/  F2I.FTZ.U32.TRUNC.NTZ R5, R4 ;  /* 0x0000000400057305 */ /* 0x0004e4000021f000 */
[----:B--2---:R-:W-:Y:S01]  /*2580*/  MOV R4, RZ ;  /* 0x000000ff00047202 */ /* 0x004fe20000000f00 */
[----:B---3--:R-:W-:-:S04]  /*2590*/  IMAD.MOV R27, RZ, RZ, -R5 ;  /* 0x000000ffff1b7224 */ /* 0x008fc800078e0a05 */
[----:B------:R-:W-:-:S04]  /*25a0*/  IMAD R27, R27, R26, RZ ;  /* 0x0000001a1b1b7224 */ /* 0x000fc800078e02ff */
[----:B------:R-:W-:-:S04]  /*25b0*/  IMAD.HI.U32 R28, R5, R27, R4 ;  /* 0x0000001b051c7227 */ /* 0x000fc800078e0004 */
[----:B------:R-:W-:-:S04]  /*25c0*/  IMAD.MOV.U32 R5, RZ, RZ, R29 ;  /* 0x000000ffff057224 */ /* 0x000fc800078e001d */
[----:B------:R-:W-:-:S04]  /*25d0*/  IMAD.HI.U32 R4, R28, R5, RZ ;  /* 0x000000051c047227 */ /* 0x000fc800078e00ff */
[----:B------:R-:W-:-:S05]  /*25e0*/  IMAD R5, R4, R25, R5 ;  /* 0x0000001904057224 */ /* 0x000fca00078e0205 */
[----:B------:R-:W-:-:S13]  /*25f0*/  ISETP.GT.U32.AND P1, PT, R26, R5, PT ;  /* 0x000000051a00720c */ /* 0x000fda0003f24070 */
[----:B------:R-:W-:Y:S02]  /*2600*/  @!P1 IADD3 R5, R5, -R26, RZ ;  /* 0x8000001a05059210 */ /* 0x000fe40007ffe0ff */
[----:B------:R-:W-:-:S13]  /*2610*/  ISETP.GT.U32.AND P1, PT, R32, R17, PT ;  /* 0x000000112000720c */ /* 0x000fda0003f24070 */
[----:B------:R-:W-:Y:S01]  /*2620*/  @!P1 IMAD.IADD R17, R17, 0x1, -R32 ;  /* 0x0000000111119824 */ /* 0x000fe200078e0a20 */
[----:B------:R-:W-:-:S04]  /*2630*/  ISETP.GT.U32.AND P1, PT, R26, R5, PT ;  /* 0x000000051a00720c */ /* 0x000fc80003f24070 */
[----:B------:R-:W-:-:S09]  /*2640*/  MOV R4, R17 ;  /* 0x0000001100047202 */ /* 0x000fd20000000f00 */
[----:B------:R-:W-:Y:S01]  /*2650*/  @!P1 IMAD.IADD R5, R5, 0x1, -R26 ;  /* 0x0000000105059824 */ /* 0x000fe200078e0a1a */
[----:B------:R-:W-:-:S13]  /*2660*/  ISETP.GE.AND P1, PT, R19, RZ, PT ;  /* 0x000000ff1300720c */ /* 0x000fda0003f26270 */
[----:B------:R-:W-:Y:S01]  /*2670*/  @!P1 IMAD.MOV R4, RZ, RZ, -R4 ;  /* 0x000000ffff049224 */ /* 0x000fe200078e0a04 */
[----:B------:R-:W-:-:S13]  /*2680*/  ISETP.GE.AND P1, PT, R18, RZ, PT ;  /* 0x000000ff1200720c */ /* 0x000fda0003f26270 */
[----:B------:R-:W-:Y:S01]  /*2690*/  @!P1 IMAD.MOV R5, RZ, RZ, -R5 ;  /* 0x000000ffff059224 */ /* 0x000fe200078e0a05 */
[----:B------:R-:W-:-:S13]  /*26a0*/  ISETP.NE.AND P1, PT, RZ, UR10, PT ;  /* 0x0000000aff007c0c */ /* 0x000fda000bf25270 */
[----:B------:R-:W-:Y:S02]  /*26b0*/  @!P1 LOP3.LUT R4, RZ, UR10, RZ, 0x33, !PT ;  /* 0x0000000aff049c12 */ /* 0x000fe4000f8e33ff */
[----:B------:R-:W-:Y:S02]  /*26c0*/  ISETP.NE.AND P1, PT, RZ, UR9, PT ;  /* 0x00000009ff007c0c */ /* 0x000fe4000bf25270 */
[----:B------:R-:W-:-:S11]  /*26d0*/  IADD3 R4, -R4, R19, RZ ;  /* 0x0000001304047210 */ /* 0x000fd60007ffe1ff */
[----:B------:R-:W-:Y:S02]  /*26e0*/  @!P1 LOP3.LUT R5, RZ, UR9, RZ, 0x33, !PT ;  /* 0x00000009ff059c12 */ /* 0x000fe4000f8e33ff */
[----:B------:R-:W-:-:S03]  /*26f0*/  PLOP3.LUT P1, PT, PT, PT, UP3, 0x80, 0x0 ;  /* 0x000000000000781c */ /* 0x000fc60003f2f038 */
[----:B------:R-:W-:-:S04]  /*2700*/  IMAD.IADD R5, R18, 0x1, -R5 ;  /* 0x0000000112057824 */ /* 0x000fc800078e0a05 */
[CC--:B------:R-:W-:Y:S01]  /*2710*/  IMAD R29, R4.reuse, R5.reuse, RZ ;  /* 0x00000005041d7224 */ /* 0x0c0fe200078e02ff */
[----:B------:R-:W-:-:S04]  /*2720*/  SEL R17, R4, R5, !P1 ;  /* 0x0000000504117207 */ /* 0x000fc80004800000 */
[--C-:B------:R-:W-:Y:S01]  /*2730*/  SHF.R.S32.HI R5, RZ, 0x1f, R17.reuse ;  /* 0x0000001fff057819 */ /* 0x100fe20000011411 */
[----:B------:R-:W-:Y:S01]  /*2740*/  IMAD.MOV.U32 R4, RZ, RZ, R17 ;  /* 0x000000ffff047224 */ /* 0x000fe200078e0011 */
[----:B------:R-:W-:-:S07]  /*2750*/  SHF.R.S32.HI R32, RZ, 0x1f, R29 ;  /* 0x0000001fff207819 */ /* 0x000fce000001141d */
.L_x_17:
[----:B------:R-:W-:Y:S05]  /*2760*/  BSYNC B0 ;  /* 0x0000000000007941 */ /* 0x000fea0003800000 */
.L_x_16:
[----:B------:R-:W2:Y:S04]  /*2770*/  SHFL.UP PT, R18, R29, 0x1, RZ ;  /* 0x042000001d127989 */ /* 0x000ea800000e00ff */
[----:B------:R-:W3:Y:S01]  /*2780*/  SHFL.UP PT, R17, R32, 0x1, RZ ;  /* 0x0420000020117989 */ /* 0x000ee200000e00ff */
[----:B--2---:R-:W-:Y:S02]  /*2790*/  SEL R18, R18, RZ, P2 ;  /* 0x000000ff12127207 */ /* 0x004fe40001000000 */
[----:B---3--:R-:W-:Y:S02]  /*27a0*/  SEL R17, R17, RZ, P2 ;  /* 0x000000ff11117207 */ /* 0x008fe40001000000 */
[----:B------:R-:W-:-:S04]  /*27b0*/  IADD3 R25, P1, R18, R29, RZ ;  /* 0x0000001d12197210 */ /* 0x000fc80007f3e0ff */
[----:B------:R-:W-:Y:S01]  /*27c0*/  IADD3.X R26, R17, R32, RZ, P1, !PT ;  /* 0x00000020111a7210 */ /* 0x000fe20000ffe4ff */
[----:B------:R-:W2:Y:S04]  /*27d0*/  SHFL.UP PT, R18, R25, 0x2, RZ ;  /* 0x0440000019127989 */ /* 0x000ea800000e00ff */
[----:B------:R-:W3:Y:S01]  /*27e0*/  SHFL.UP PT, R17, R26, 0x2, RZ ;  /* 0x044000001a117989 */ /* 0x000ee200000e00ff */
[----:B--2---:R-:W-:Y:S02]  /*27f0*/  SEL R18, R18, RZ, P3 ;  /* 0x000000ff12127207 */ /* 0x004fe40001800000 */
[----:B---3--:R-:W-:Y:S02]  /*2800*/  SEL R17, R17, RZ, P3 ;  /* 0x000000ff11117207 */ /* 0x008fe40001800000 */
[----:B------:R-:W-:-:S05]  /*2810*/  IADD3 R27, P1, R18, R25, RZ ;  /* 0x00000019121b7210 */ /* 0x000fca0007f3e0ff */
[----:B------:R-:W-:Y:S01]  /*2820*/  IMAD.X R30, R17, 0x1, R26, P1 ;  /* 0x00000001111e7824 */ /* 0x000fe200008e061a */
        /* <DEDUP_REMOVED lines=18> */
[----:B-1----:R-:W-:-:S05]  /*2950*/  IADD3 R26, P1, R18, R13, RZ ;  /* 0x0000000d121a7210 */ /* 0x002fca0007f3e0ff */
[----:B------:R-:W-:Y:S01]  /*2960*/  IMAD.X R27, R19, 0x1, R6, P1 ;  /* 0x00000001131b7824 */ /* 0x000fe200008e0606 */
[----:B------:R-:W-:-:S04]  /*2970*/  ISETP.GT.U32.AND P1, PT, R26, UR8, PT ;  /* 0x000000081a007c0c */ /* 0x000fc8000bf24070 */
[----:B------:R-:W-:-:S13]  /*2980*/  ISETP.GT.U32.AND.EX P1, PT, R27, UR7, PT, P1 ;  /* 0x000000071b007c0c */ /* 0x000fda000bf24110 */
[----:B------:R-:W-:-:S04]  /*2990*/  VOTE.ANY R17, PT, P1 ;  /* 0x0000000000117806 */ /* 0x000fc800008e0100 */
[----:B------:R-:W-:-:S13]  /*29a0*/  ISETP.NE.AND P1, PT, R17, RZ, PT ;  /* 0x000000ff1100720c */ /* 0x000fda0003f25270 */
[----:B------:R-:W-:Y:S05]  /*29b0*/  @!P1 BRA `(.L_x_20) ;  /* 0xfffffff400b89947 */ /* 0x000fea000383ffff */
[----:B------:R-:W-:Y:S01]  /*29c0*/  MOV R26, R18 ;  /* 0x00000012001a7202 */ /* 0x000fe20000000f00 */
[----:B------:R-:W-:-:S07]  /*29d0*/  IMAD.MOV.U32 R25, RZ, RZ, R19 ;  /* 0x000000ffff197224 */ /* 0x000fce00078e0013 */
.L_x_15:
[----:B------:R-:W1:Y:S08]  /*29e0*/  BREV R17, R17 ;  /* 0x0000001100117301 */ /* 0x000e700000000000 */
[----:B-1----:R-:W1:Y:S02]  /*29f0*/  FLO.U32.SH R11, R17 ;  /* 0x00000011000b7300 */ /* 0x002e6400000e0400 */
[----:B-1----:R-:W1:Y:S02]  /*2a00*/  SHFL.IDX PT, R7, R7, R11, 0x1f ;  /* 0x00001f0b07077589 */ /* 0x002e6400000e0000 */
[----:B-1----:R-:W-:-:S13]  /*2a10*/  R2UR UR4, R7 ;  /* 0x00000000070472ca */ /* 0x002fda00000e0000 */
[----:B------:R-:W-:-:S05]  /*2a20*/  VIADD R27, R21, UR4 ;  /* 0x00000004151b7c36 */ /* 0x000fca0008000000 */
[----:B------:R-:W-:-:S13]  /*2a30*/  ISETP.GE.AND P1, PT, R27, R12, PT ;  /* 0x0000000c1b00720c */ /* 0x000fda0003f26270 */
[----:B------:R-:W1:Y:S02]  /*2a40*/  @!P1 LDC.64 R18, c[0x0][0x918] ;  /* 0x00024600ff129b82 */ /* 0x000e640000000a00 */
[----:B-1----:R-:W-:-:S05]  /*2a50*/  @!P1 IMAD.WIDE R18, R27, 0xc, R18 ;  /* 0x0000000c1b129825 */ /* 0x002fca00078e0212 */
[----:B-----5:R1:W5:Y:S04]  /*2a60*/  @!P1 LDG.E R8, desc[UR38][R18.64] ;  /* 0x0000002612089981 */ /* 0x020368000c1e1900 */
[----:B------:R1:W5:Y:S01]  /*2a70*/  @!P1 LDG.E R0, desc[UR38][R18.64+0x4] ;  /* 0x0000042612009981 */ /* 0x000362000c1e1900 */
[----:B------:R-:W-:-:S03]  /*2a80*/  IADD3 R26, P1, P2, R26, R13, -R29 ;  /* 0x0000000d1a1a7210 */ /* 0x000fc60007a3e81d */
[----:B------:R-:W-:Y:S01]  /*2a90*/  SHFL.IDX PT, R7, R32, R11, 0x1f ;  /* 0x00001f0b20077589 */ /* 0x000fe200000e0000 */
[----:B------:R-:W-:-:S03]  /*2aa0*/  IADD3.X R28, R25, R6, ~R32, P1, P2 ;  /* 0x00000006191c7210 */ /* 0x000fc60000fe4c20 */
[----:B------:R-:W2:Y:S04]  /*2ab0*/  SHFL.IDX PT, R26, R26, R11, 0x1f ;  /* 0x00001f0b1a1a7589 */ /* 0x000ea800000e0000 */
[----:B------:R-:W3:Y:S04]  /*2ac0*/  SHFL.IDX PT, R28, R28, R11, 0x1f ;  /* 0x00001f0b1c1c7589 */ /* 0x000ee800000e0000 */
[----:B------:R1:W4:Y:S04]  /*2ad0*/  SHFL.IDX PT, R6, R29, R11, 0x1f ;  /* 0x00001f0b1d067589 */ /* 0x00032800000e0000 */
[----:B------:R1:W1:Y:S04]  /*2ae0*/  SHFL.IDX PT, R5, R5, R11, 0x1f ;  /* 0x00001f0b05057589 */ /* 0x00026800000e0000 */
[----:B------:R1:W1:Y:S01]  /*2af0*/  SHFL.IDX PT, R4, R4, R11, 0x1f ;  /* 0x00001f0b04047589 */ /* 0x00026200000e0000 */
[----:B--2---:R-:W-:-:S02]  /*2b00*/  R2UR UR5, R26 ;  /* 0x000000001a0572ca */ /* 0x004fc400000e0000 */
[----:B---3--:R-:W-:-:S15]  /*2b10*/  R2UR UR6, R28 ;  /* 0x000000001c0672ca */ /* 0x008fde00000e0000 */
.L_x_10:
[----:B------:R-:W-:Y:S01]  /*2b20*/  ISETP.LE.AND P1, PT, R12, UR4, PT ;  /* 0x000000040c007c0c */ /* 0x000fe2000bf23270 */
[----:B-1----:R-:W-:Y:S01]  /*2b30*/  IMAD.MOV.U32 R18, RZ, RZ, -0x1 ;  /* 0xffffffffff127424 */ /* 0x002fe200078e00ff */
[----:B------:R-:W-:-:S11]  /*2b40*/  MOV R17, 0xffffffff ;  /* 0xffffffff00117802 */ /* 0x000fd60000000f00 */
[----:B------:R-:W-:Y:S05]  /*2b50*/  @P1 BRA `(.L_x_9) ;  /* 0x0000000400041947 */ /* 0x000fea0003800000 */
[----:B------:R-:W-:Y:S01]  /*2b60*/  UIADD3 UR15, UP2, -UR5, UR8, URZ ;  /* 0x00000008050f7290 */ /* 0x000fe2000ff5e13f */
[----:B------:R-:W1:Y:S01]  /*2b70*/  S2UR UR19, SR_CTAID.Y ;  /* 0x00000000001379c3 */ /* 0x000e620000002600 */
[----:B------:R-:W-:Y:S01]  /*2b80*/  ULDC UR17, c[0x0][0x8c0] ;  /* 0x0002300000117ab9 */ /* 0x000fe20000000800 */
[----:B------:R-:W-:Y:S01]  /*2b90*/  ULDC UR21, c[0x0][0x8b0] ;  /* 0x00022c0000157ab9 */ /* 0x000fe20000000800 */
[----:B------:R-:W-:Y:S01]  /*2ba0*/  UIADD3.X UR11, ~UR6, UR7, URZ, UP2, !UPT ;  /* 0x00000007060b7290 */ /* 0x000fe200097fe53f */
[--C-:B------:R-:W-:Y:S01]  /*2bb0*/  SHF.R.U32.HI R27, RZ, UR21, R5.reuse ;  /* 0x00000015ff1b7c19 */ /* 0x100fe20008011605 */
[----:B------:R-:W-:Y:S01]  /*2bc0*/  ULDC UR20, c[0x0][0x904] ;  /* 0x0002410000147ab9 */ /* 0x000fe20000000800 */
[----:B------:R-:W-:Y:S01]  /*2bd0*/  ULDC UR13, c[0x0][0x8a8] ;  /* 0x00022a00000d7ab9 */ /* 0x000fe20000000800 */
[----:B------:R-:W-:Y:S01]  /*2be0*/  USHF.R.U32.HI UR16, URZ, UR17, UR11 ;  /* 0x000000113f107299 */ /* 0x000fe2000801160b */
[----:B------:R-:W-:Y:S01]  /*2bf0*/  SHF.R.U64 R28, R4, UR21, R5 ;  /* 0x00000015041c7c19 */ /* 0x000fe20008001205 */
[----:B------:R-:W-:-:S02]  /*2c00*/  USHF.R.U64 UR15, UR15, UR17, UR11 ;  /* 0x000000110f0f7299 */ /* 0x000fc4000800120b */
[----:B------:R-:W-:Y:S02]  /*2c10*/  USHF.R.U32.HI UR14, URZ, UR21, UR16 ;  /* 0x000000153f0e7299 */ /* 0x000fe40008011610 */
[----:B------:R-:W-:Y:S02]  /*2c20*/  UIADD3 UR13, UR13, -0x1, URZ ;  /* 0xffffffff0d0d7890 */ /* 0x000fe4000fffe03f */
[----:B------:R-:W-:Y:S02]  /*2c30*/  USHF.R.U32.HI UR22, URZ, UR20, UR14 ;  /* 0x000000143f167299 */ /* 0x000fe4000801160e */
[----:B------:R-:W-:Y:S02]  /*2c40*/  USHF.R.U64 UR16, UR15, UR21, UR16 ;  /* 0x000000150f107299 */ /* 0x000fe40008001210 */
[----:B------:R-:W-:Y:S02]  /*2c50*/  ULOP3.LUT UR15, UR15, UR13, URZ, 0xc0, !UPT ;  /* 0x0000000d0f0f7292 */ /* 0x000fe4000f8ec03f */
[----:B------:R-:W-:Y:S01]  /*2c60*/  LOP3.LUT R11, R27, UR22, RZ, 0xfc, !PT ;  /* 0x000000161b0b7c12 */ /* 0x000fe2000f8efcff */
[----:B------:R-:W-:-:S02]  /*2c70*/  USHF.R.U64 UR14, UR16, UR20, UR14 ;  /* 0x00000014100e7299 */ /* 0x000fc4000800120e */
[----:B-1----:R-:W-:Y:S01]  /*2c80*/  USEL UR11, UR52, UR19, !UP3 ;  /* 0x00000013340b7287 */ /* 0x002fe2000d800000 */
[----:B------:R-:W-:-:S13]  /*2c90*/  ISETP.NE.U32.AND P1, PT, R11, RZ, PT ;  /* 0x000000ff0b00720c */ /* 0x000fda0003f25070 */
[----:B------:R-:W-:Y:S05]  /*2ca0*/  @!P1 BRA `(.L_x_21) ;  /* 0x0000000000149947 */ /* 0x000fea0003800000 */
[----:B------:R-:W-:-:S07]  /*2cb0*/  MOV R12, 0x2cd0 ;  /* 0x00002cd0000c7802 */ /* 0x000fce0000000f00 */
[----:B----45:R-:W-:Y:S05]  /*2cc0*/  CALL.REL.NOINC `($__internal_0_$__cuda_sm20_div_u64) ;  /* 0x000001b400107944 */ /* 0x030fea0003c00000 */
[----:B------:R-:W-:-:S04]  /*2cd0*/  IMAD.MOV R13, RZ, RZ, -R11 ;  /* 0x000000ffff0d7224 */ /* 0x000fc800078e0a0b */
[----:B------:R-:W-:Y:S01]  /*2ce0*/  IMAD R13, R28, R13, UR14 ;  /* 0x0000000e1c0d7e24 */ /* 0x000fe2000f8e020d */
[----:B------:R-:W-:Y:S06]  /*2cf0*/  BRA `(.L_x_22) ;  /* 0x0000000000507947 */ /* 0x000fec0003800000 */
.L_x_21:
[----:B------:R-:W1:Y:S01]  /*2d00*/  I2F.U32.RP R11, R28 ;  /* 0x0000001c000b7306 */ /* 0x000e620000209000 */
[----:B------:R-:W-:-:S07]  /*2d10*/  ISETP.NE.U32.AND P3, PT, R28, RZ, PT ;  /* 0x000000ff1c00720c */ /* 0x000fce0003f65070 */
[----:B-1----:R-:W1:Y:S02]  /*2d20*/  MUFU.RCP R11, R11 ;  /* 0x0000000b000b7308 */ /* 0x002e640000001000 */
[----:B-1----:R-:W-:-:S06]  /*2d30*/  IADD3 R12, R11, 0xffffffe, RZ ;  /* 0x0ffffffe0b0c7810 */ /* 0x002fcc0007ffe0ff */
[----:B------:R1:W2:Y:S02]  /*2d40*/  F2I.FTZ.U32.TRUNC.NTZ R13, R12 ;  /* 0x0000000c000d7305 */ /* 0x0002a4000021f000 */
[----:B-1----:R-:W-:Y:S02]  /*2d50*/  IMAD.MOV.U32 R12, RZ, RZ, RZ ;  /* 0x000000ffff0c7224 */ /* 0x002fe400078e00ff */
[----:B--2---:R-:W-:-:S04]  /*2d60*/  IMAD.MOV R17, RZ, RZ, -R13 ;  /* 0x000000ffff117224 */ /* 0x004fc800078e0a0d */
[----:B------:R-:W-:-:S04]  /*2d70*/  IMAD R17, R17, R28, RZ ;  /* 0x0000001c11117224 */ /* 0x000fc800078e02ff */
[----:B------:R-:W-:-:S06]  /*2d80*/  IMAD.HI.U32 R13, R13, R17, R12 ;  /* 0x000000110d0d7227 */ /* 0x000fcc00078e000c */
[----:B------:R-:W-:-:S05]  /*2d90*/  IMAD.HI.U32 R11, R13, UR14, RZ ;  /* 0x0000000e0d0b7c27 */ /* 0x000fca000f8e00ff */
[----:B------:R-:W-:-:S05]  /*2da0*/  IADD3 R13, -R11, RZ, RZ ;  /* 0x000000ff0b0d7210 */ /* 0x000fca0007ffe1ff */
[----:B------:R-:W-:-:S05]  /*2db0*/  IMAD R13, R28, R13, UR14 ;  /* 0x0000000e1c0d7e24 */ /* 0x000fca000f8e020d */
[----:B------:R-:W-:-:S13]  /*2dc0*/  ISETP.GE.U32.AND P1, PT, R13, R28, PT ;  /* 0x0000001c0d00720c */ /* 0x000fda0003f26070 */
[----:B------:R-:W-:Y:S02]  /*2dd0*/  @P1 IMAD.IADD R13, R13, 0x1, -R28 ;  /* 0x000000010d0d1824 */ /* 0x000fe400078e0a1c */
[----:B------:R-:W-:-:S03]  /*2de0*/  @P1 VIADD R11, R11, 0x1 ;  /* 0x000000010b0b1836 */ /* 0x000fc60000000000 */
[----:B------:R-:W-:-:S13]  /*2df0*/  ISETP.GE.U32.AND P2, PT, R13, R28, PT ;  /* 0x0000001c0d00720c */ /* 0x000fda0003f46070 */
[----:B------:R-:W-:Y:S02]  /*2e00*/  @P2 IADD3 R11, R11, 0x1, RZ ;  /* 0x000000010b0b2810 */ /* 0x000fe40007ffe0ff */
[----:B------:R-:W-:-:S05]  /*2e10*/  @!P3 LOP3.LUT R11, RZ, R28, RZ, 0x33, !PT ;  /* 0x0000001cff0bb212 */ /* 0x000fca00078e33ff */
[----:B------:R-:W-:-:S04]  /*2e20*/  IMAD.MOV R13, RZ, RZ, -R11 ;  /* 0x000000ffff0d7224 */ /* 0x000fc800078e0a0b */
[----:B------:R-:W-:-:S07]  /*2e30*/  IMAD R13, R28, R13, UR14 ;  /* 0x0000000e1c0d7e24 */ /* 0x000fce000f8e020d */
.L_x_22:
[----:B------:R-:W1:Y:S01]  /*2e40*/  LDC R18, c[0x0][0x8a8] ;  /* 0x00022a00ff127b82 */ /* 0x000e620000000800 */
[----:B------:R-:W-:Y:S01]  /*2e50*/  ULDC UR14, c[0x0][0x904] ;  /* 0x00024100000e7ab9 */ /* 0x000fe20000000800 */
[----:B------:R-:W-:Y:S01]  /*2e60*/  UMOV UR13, 0xffffffff ;  /* 0xffffffff000d7882 */ /* 0x000fe20000000000 */
[----:B------:R-:W-:Y:S01]  /*2e70*/  PLOP3.LUT P1, PT, PT, PT, UP3, 0x80, 0x0 ;  /* 0x000000000000781c */ /* 0x000fe20003f2f038 */
[----:B------:R-:W-:-:S04]  /*2e80*/  USHF.L.U32 UR13, UR13, UR14, URZ ;  /* 0x0000000e0d0d7299 */ /* 0x000fc8000800063f */
[----:B------:R-:W2:Y:S02]  /*2e90*/  LDC R16, c[0x0][0x8b8] ;  /* 0x00022e00ff107b82 */ /* 0x000ea40000000800 */
[----:B------:R-:W-:Y:S01]  /*2ea0*/  LOP3.LUT R12, RZ, UR13, RZ, 0x33, !PT ;  /* 0x0000000dff0c7c12 */ /* 0x000fe2000f8e33ff */
[----:B------:R-:W-:Y:S02]  /*2eb0*/  UMOV UR13, 0x1 ;  /* 0x00000001000d7882 */ /* 0x000fe40000000000 */
[----:B------:R-:W-:Y:S01]  /*2ec0*/  USHF.L.U32 UR13, UR13, UR14, URZ ;  /* 0x0000000e0d0d7299 */ /* 0x000fe2000800063f */
[----:B------:R-:W-:-:S05]  /*2ed0*/  LOP3.LUT R12, R12, UR16, RZ, 0xc0, !PT ;  /* 0x000000100c0c7c12 */ /* 0x000fca000f8ec0ff */
[----:B------:R-:W-:Y:S02]  /*2ee0*/  IMAD R11, R11, UR13, R12 ;  /* 0x0000000d0b0b7c24 */ /* 0x000fe4000f8e020c */
[----:B-1----:R-:W-:Y:S02]  /*2ef0*/  IMAD R13, R13, R18, UR15 ;  /* 0x0000000f0d0d7e24 */ /* 0x002fe4000f8e0212 */
[----:B------:R-:W-:Y:S02]  /*2f00*/  @P1 IMAD.U32 R18, RZ, RZ, UR4 ;  /* 0x00000004ff121e24 */ /* 0x000fe4000f8e00ff */
[----:B------:R-:W-:Y:S02]  /*2f10*/  @!P1 IMAD.U32 R18, RZ, RZ, UR4 ;  /* 0x00000004ff129e24 */ /* 0x000fe4000f8e00ff */
[----:B--2---:R-:W-:Y:S01]  /*2f20*/  IMAD R17, R11, R16, UR11 ;  /* 0x0000000b0b117e24 */ /* 0x004fe2000f8e0210 */
[----:B------:R-:W-:Y:S01]  /*2f30*/  @P1 MOV R16, R13 ;  /* 0x0000000d00101202 */ /* 0x000fe20000000f00 */
[----:B------:R-:W-:-:S02]  /*2f40*/  UMOV UR11, 0x1 ;  /* 0x00000001000b7882 */ /* 0x000fc40000000000 */
[----:B------:R-:W-:Y:S01]  /*2f50*/  @!P1 IMAD.MOV.U32 R16, RZ, RZ, R17 ;  /* 0x000000ffff109224 */ /* 0x000fe200078e0011 */
[----:B------:R-:W-:-:S07]  /*2f60*/  @!P1 MOV R17, R13 ;  /* 0x0000000d00119202 */ /* 0x000fce0000000f00 */
.L_x_9:
[----:B------:R-:W-:-:S13]  /*2f70*/  ISETP.NE.AND P1, PT, RZ, UR11, PT ;  /* 0x0000000bff007c0c */ /* 0x000fda000bf25270 */
[----:B------:R-:W-:Y:S05]  /*2f80*/  @!P1 EXIT ;  /* 0x000000000000994d */ /* 0x000fea0003800000 */
[----:B------:R-:W1:Y:S02]  /*2f90*/  LDC.64 R26, c[0x0][0x290] ;  /* 0x0000a400ff1a7b82 */ /* 0x000e640000000a00 */
[----:B-1----:R-:W-:-:S05]  /*2fa0*/  IMAD.WIDE R12, R18, 0xc, R26 ;  /* 0x0000000c120c7825 */ /* 0x002fca00078e021a */
[----:B------:R1:W5:Y:S01]  /*2fb0*/  LDG.E R11, desc[UR38][R12.64+0x8] ;  /* 0x000008260c0b7981 */ /* 0x000362000c1e1900 */
[----:B------:R-:W-:Y:S01]  /*2fc0*/  UISETP.NE.AND UP2, UPT, UR12, 0x2, UPT ;  /* 0x000000020c00788c */ /* 0x000fe2000bf45270 */
[----:B------:R-:W2:Y:S01]  /*2fd0*/  S2UR UR58, SR_CgaCtaId ;  /* 0x00000000003a79c3 */ /* 0x000ea20000008800 */
[----:B------:R-:W-:Y:S01]  /*2fe0*/  UMOV UR41, URZ ;  /* 0x0000003f00297c82 */ /* 0x000fe20008000000 */
[----:B------:R1:W-:Y:S01]  /*2ff0*/  STL [R1+0x100], RZ ;  /* 0x000100ff01007387 */ /* 0x0003e20000100800 */
[----:B------:R-:W-:Y:S01]  /*3000*/  UMOV UR42, URZ ;  /* 0x0000003f002a7c82 */ /* 0x000fe20008000000 */
[----:B------:R-:W-:Y:S02]  /*3010*/  SHF.R.S32.HI R19, RZ, 0x1f, R18 ;  /* 0x0000001fff137819 */ /* 0x000fe40000011412 */
[----:B------:R-:W-:-:S13]  /*3020*/  PLOP3.LUT P1, PT, PT, PT, UP2, 0x80, 0x0 ;  /* 0x000000000000781c */ /* 0x000fda0003f2f028 */
[----:B-1----:R-:W-:Y:S05]  /*3030*/  @P1 BRA `(.L_x_23) ;  /* 0x0000000000941947 */ /* 0x002fea0003800000 */
[----:B------:R-:W-:-:S04]  /*3040*/  ULOP3.LUT UR11, UR59, 0x1, URZ, 0xfc, !UPT ;  /* 0x000000013b0b7892 */ /* 0x000fc8000f8efc3f */
[----:B------:R-:W-:-:S06]  /*3050*/  UISETP.NE.AND UP2, UPT, UR11, 0x3, UPT ;  /* 0x000000030b00788c */ /* 0x000fcc000bf45270 */
[----:B------:R-:W-:-:S13]  /*3060*/  PLOP3.LUT P2, PT, PT, PT, UP2, 0x80, 0x0 ;  /* 0x000000000000781c */ /* 0x000fda0003f4f028 */
[----:B------:R-:W-:Y:S05]  /*3070*/  @!P2 BRA `(.L_x_24) ;  /* 0x000000000004a947 */ /* 0x000fea0003800000 */
[----:B--2---:R-:W-:Y:S01]  /*3080*/  BPT.TRAP 0x1 ;  /* 0x000000040000795c */ /* 0x004fe20000300000 */
.L_x_24:
[----:B------:R-:W-:Y:S01]  /*3090*/  UMOV UR11, 0x400 ;  /* 0x00000400000b7882 */ /* 0x000fe20000000000 */
[----:B------:R-:W-:Y:S01]  /*30a0*/  SHF.L.U32 R12, RZ, 0x1f, RZ ;  /* 0x0000001fff0c7819 */ /* 0x000fe200000006ff */
[----:B--2---:R-:W-:-:S09]  /*30b0*/  ULEA UR11, UR58, UR11, 0x18 ;  /* 0x0000000b3a0b7291 */ /* 0x004fd2000f8ec03f */
[----:B------:R-:W1:Y:S02]  /*30c0*/  SYNCS.PHASECHK.TRANS64.TRYWAIT P1, [UR11+0x34400], R12 ;  /* 0x0344000cff0075a7 */ /* 0x000e64000802014b */
[----:B-1----:R-:W-:Y:S05]  /*30d0*/  @!P1 BRA `(.L_x_25) ;  /* 0x0000019800609947 */ /* 0x002fea0003800000 */
.L_x_359:
[----:B------:R-:W2:Y:S01]  /*30e0*/  LDS.128 R16, [UR11+0x34510] ;  /* 0x0345100bff107984 */ /* 0x000ea20008000c00 */
[----:B------:R-:W-:Y:S01]  /*30f0*/  @!PT LDS RZ, [RZ] ;  /* 0x00000000fffff984 */ /* 0x000fe20000000800 */
[----:B------:R-:W-:Y:S01]  /*3100*/  @!PT LDS RZ, [RZ] ;  /* 0x00000000fffff984 */ /* 0x000fe20000000800 */
[----:B------:R-:W-:Y:S01]  /*3110*/  @!PT LDS RZ, [RZ] ;  /* 0x00000000fffff984 */ /* 0x000fe20000000800 */
[----:B------:R-:W-:Y:S01]  /*3120*/  @!PT LDS RZ, [RZ] ;  /* 0x00000000fffff984 */ /* 0x000fe20000000800 */
[----:B------:R3:W-:Y:S06]  /*3130*/  MEMBAR.ALL.CTA ;  /* 0x0000000000007992 */ /* 0x0007ec0000008000 */
[----:B---3--:R-:W3:Y:S01]  /*3140*/  FENCE.VIEW.ASYNC.S ;  /* 0x00000000000073c6 */ /* 0x008ee20000000000 */
[----:B------:R-:W-:Y:S05]  /*3150*/  @!P2 BRA `(.L_x_26) ;  /* 0x000000000004a947 */ /* 0x000fea0003800000 */
[----:B------:R-:W-:Y:S01]  /*3160*/  BPT.TRAP 0x1 ;  /* 0x000000040000795c */ /* 0x000fe20000300000 */
.L_x_26:
[----:B------:R-:W-:Y:S01]  /*3170*/  UIADD3 UR11, UR11, 0x34440, URZ ;  /* 0x000344400b0b7890 */ /* 0x000fe2000fffe03f */
[----:B--2---:R-:W-:-:S03]  /*3180*/  ISETP.NE.AND P1, PT, R19, RZ, PT ;  /* 0x000000ff1300720c */ /* 0x004fc60003f25270 */
[----:B------:R-:W-:-:S09]  /*3190*/  UPRMT UR11, UR58, 0x654, UR11 ;  /* 0x000006543a0b7896 */ /* 0x000fd2000800000b */
[----:B---3--:R-:W-:Y:S01]  /*31a0*/  SYNCS.ARRIVE.TRANS64.RED.A1T0 RZ, [UR11], RZ ;  /* 0x000000ffffff79a7 */ /* 0x008fe2000810040b */
[----:B------:R-:W-:Y:S05]  /*31b0*/  @!P1 EXIT ;  /* 0x000000000000994d */ /* 0x000fea0003800000 */
[----:B-1----:R-:W-:Y:S01]  /*31c0*/  IMAD.WIDE R12, R18, 0xc, R26 ;  /* 0x0000000c120c7825 */ /* 0x002fe200078e021a */
[----:B-----5:R-:W-:-:S04]  /*31d0*/  R2UR UR11, R11 ;  /* 0x000000000b0b72ca */ /* 0x020fc800000e0000 */
[----:B------:R1:W5:Y:S01]  /*31e0*/  LDG.E R11, desc[UR38][R12.64+0x8] ;  /* 0x000008260c0b7981 */ /* 0x000362000c1e1900 */
[----:B------:R-:W-:-:S08]  /*31f0*/  SHF.R.S32.HI R19, RZ, 0x1f, R18 ;  /* 0x0000001fff137819 */ /* 0x000fd00000011412 */
[----:B------:R-:W-:Y:S01]  /*3200*/  UIADD3 UR11, UR11, 0x7f, URZ ;  /* 0x0000007f0b0b7890 */ /* 0x000fe2000fffe03f */
[----:B-1----:R-:W-:-:S03]  /*3210*/  IMAD.MOV.U32 R12, RZ, RZ, 0x1 ;  /* 0x00000001ff0c7424 */ /* 0x002fc600078e00ff */
[----:B------:R-:W-:Y:S02]  /*3220*/  USHF.R.S32.HI UR13, URZ, 0x1f, UR11 ;  /* 0x0000001f3f0d7899 */ /* 0x000fe4000801140b */
[----:B------:R1:W-:Y:S02]  /*3230*/  STL [R1+0x100], R12 ;  /* 0x0001000c01007387 */ /* 0x0003e40000100800 */
[----:B------:R-:W-:-:S04]  /*3240*/  ULEA.HI UR13, UR13, UR11, URZ, 0x7 ;  /* 0x0000000b0d0d7291 */ /* 0x000fc8000f8f383f */
[----:B------:R-:W-:-:S04]  /*3250*/  USHF.R.S32.HI UR13, URZ, 0x7, UR13 ;  /* 0x000000073f0d7899 */ /* 0x000fc8000801140d */
[----:B------:R-:W-:Y:S02]  /*3260*/  USHF.R.U32.HI UR42, URZ, 0x1, UR13 ;  /* 0x000000013f2a7899 */ /* 0x000fe4000801160d */
[----:B------:R-:W-:Y:S02]  /*3270*/  ULOP3.LUT UR41, UR13, 0x1, URZ, 0xc0, !UPT ;  /* 0x000000010d297892 */ /* 0x000fe4000f8ec03f */
[----:B-1----:R-:W-:-:S12]  /*3280*/  ULOP3.LUT UR42, UR42, 0x1, URZ, 0xc0, !UPT ;  /* 0x000000012a2a7892 */ /* 0x002fd8000f8ec03f */
.L_x_23:
[----:B------:R-:W-:-:S04]  /*3290*/  IMAD.WIDE.U32 R26, R18, 0xc, R26 ;  /* 0x0000000c121a7825 */ /* 0x000fc800078e001a */
[----:B------:R-:W-:-:S04]  /*32a0*/  IMAD R13, R19, 0xc, RZ ;  /* 0x0000000c130d7824 */ /* 0x000fc800078e02ff */
[----:B------:R-:W-:-:S05]  /*32b0*/  IMAD.IADD R27, R27, 0x1, R13 ;  /* 0x000000011b1b7824 */ /* 0x000fca00078e020d */
[----:B------:R1:W5:Y:S04]  /*32c0*/  LDG.E R19, desc[UR38][R26.64+0x4] ;  /* 0x000004261a137981 */ /* 0x000368000c1e1900 */
[----:B------:R1:W5:Y:S01]  /*32d0*/  LDG.E R13, desc[UR38][R26.64] ;  /* 0x000000261a0d7981 */ /* 0x000362000c1e1900 */
[----:B------:R-:W-:-:S13]  /*32e0*/  PLOP3.LUT P1, PT, PT, PT, UP1, 0x80, 0x0 ;  /* 0x000000000000781c */ /* 0x000fda0003f2f018 */
[----:B-1----:R-:W-:Y:S05]  /*32f0*/  @!P1 BRA `(.L_x_27) ;  /* 0x0000013000589947 */ /* 0x002fea0003800000 */
[----:B------:R-:W-:-:S06]  /*3300*/  UISETP.GT.U32.AND UP0, UPT, UR18, 0x1, UPT ;  /* 0x000000011200788c */ /* 0x000fcc000bf04070 */
[----:B------:R-:W-:-:S13]  /*3310*/  PLOP3.LUT P0, PT, PT, PT, UP0, 0x80, 0x0 ;  /* 0x000000000000781c */ /* 0x000fda0003f0f008 */
[----:B--2---:R-:W-:Y:S05]  /*3320*/  @P0 EXIT ;  /* 0x000000000000094d */ /* 0x004fea0003800000 */
.L_x_28:
[----:B------:R-:W-:-:S08]  /*3330*/  NOP ;  /* 0x0000000000007918 */ /* 0x000fd00000000000 */
[----:B------:R-:W1:Y:S02]  /*3340*/  USETMAXREG.TRY_ALLOC.CTAPOOL UP0, 0xe8 ;  /* 0x000000e8000079c8 */ /* 0x000e640008000600 */
[----:B-1----:R-:W-:-:S13]  /*3350*/  PLOP3.LUT P0, PT, PT, PT, UP0, 0x80, 0x0 ;  /* 0x000000000000781c */ /* 0x002fda0003f0f008 */
[----:B------:R-:W-:Y:S05]  /*3360*/  @!P0 BRA `(.L_x_28) ;  /* 0xfffffffc00f08947 */ /* 0x000fea000383ffff */
[----:B------:R-:W1:Y:S01]  /*3370*/  SHFL.IDX PT, R24, R24, RZ, 0x1f ;  /* 0x00001fff18187589 */ /* 0x000e6200000e0000 */
[----:B------:R-:W2:Y:S01]  /*3380*/  S2UR UR4, SR_CTAID.Y ;  /* 0x00000000000479c3 */ /* 0x000ea20000002600 */
[----:B------:R-:W-:Y:S01]  /*3390*/  UMOV UR36, URZ ;  /* 0x0000003f00247c82 */ /* 0x000fe20008000000 */
[----:B------:R-:W-:Y:S01]  /*33a0*/  UMOV UR37, URZ ;  /* 0x0000003f00257c82 */ /* 0x000fe20008000000 */
[----:B-1----:R-:W-:Y:S01]  /*33b0*/  LOP3.LUT P0, RZ, R24, 0x3, RZ, 0xc0, !PT ;  /* 0x0000000318ff7812 */ /* 0x002fe2000780c0ff */
[----:B--2---:R-:W-:-:S12]  /*33c0*/  UIMAD UR4, UR4, UR60, UR52 ;  /* 0x0000003c040472a4 */ /* 0x004fd8000f8e0234 */
[----:B------:R-:W-:Y:S05]  /*33d0*/  @P0 BRA `(.L_x_29) ;  /* 0x0000000000a40947 */ /* 0x000fea0003800000 */
[----:B------:R-:W-:Y:S01]  /*33e0*/  ELECT P0, URZ, PT ;  /* 0x00000000003f782f */ /* 0x000fe20003800000 */
[----:B------:R-:W-:-:S12]  /*33f0*/  BSSY B0, `(.L_x_30) ;  /* 0x0000020000007945 */ /* 0x000fd80003800000 */
[----:B------:R-:W-:Y:S05]  /*3400*/  @!P0 BRA `(.L_x_31) ;  /* 0x0000000000788947 */ /* 0x000fea0003800000 */
[----:B------:R-:W1:Y:S01]  /*3410*/  S2UR UR6, SR_CgaCtaId ;  /* 0x00000000000679c3 */ /* 0x000e620000008800 */
[----:B------:R-:W-:Y:S01]  /*3420*/  UISETP.NE.AND UP0, UPT, UR12, 0x1, UPT ;  /* 0x000000010c00788c */ /* 0x000fe2000bf05270 */
[----:B------:R-:W-:-:S06]  /*3430*/  UMOV UR5, 0x400 ;  /* 0x0000040000057882 */ /* 0x000fcc0000000000 */
[----:B------:R-:W2:Y:S08]  /*3440*/  LDC.64 R4, c[0x0][0x700] ;  /* 0x0001c000ff047b82 */ /* 0x000eb00000000a00 */
[----:B----4-:R-:W2:Y:S08]  /*3450*/  LDC.64 R6, c[0x0][0x708] ;  /* 0x0001c200ff067b82 */ /* 0x010eb00000000a00 */
[----:B-----5:R-:W3:Y:S01]  /*3460*/  LDC.64 R8, c[0x0][0x710] ;  /* 0x0001c400ff087b82 */ /* 0x020ee20000000a00 */
[----:B-1----:R-:W-:-:S04]  /*3470*/  ULEA UR5, UR6, UR5, 0x18 ;  /* 0x0000000506057291 */ /* 0x002fc8000f8ec03f */
[----:B------:R-:W-:Y:S02]  /*3480*/  UIADD3 UR6, UR5, 0x80, URZ ;  /* 0x0000008005067890 */ /* 0x000fe4000fffe03f */
[----:B------:R-:W-:Y:S01]  /*3490*/  @!UP0 UIADD3 UR6, UR5, URZ, URZ ;  /* 0x0000003f05068290 */ /* 0x000fe2000fffe03f */
[----:B------:R-:W3:Y:S08]  /*34a0*/  LDC.64 R10, c[0x0][0x718] ;  /* 0x0001c600ff0a7b82 */ /* 0x000ef00000000a00 */
[----:B------:R-:W1:Y:S01]  /*34b0*/  LDC.64 R24, c[0x0][0x720] ;  /* 0x0001c800ff187b82 */ /* 0x000e620000000a00 */
[----:B--2---:R2:W-:Y:S07]  /*34c0*/  STS.128 [UR6+0x34780], R4 ;  /* 0x03478004ff007988 */ /* 0x0045ee0008000c06 */
[----:B------:R-:W1:Y:S08]  /*34d0*/  LDC.64 R26, c[0x0][0x728] ;  /* 0x0001ca00ff1a7b82 */ /* 0x000e700000000a00 */
[----:B------:R-:W4:Y:S01]  /*34e0*/  LDC.64 R28, c[0x0][0x730] ;  /* 0x0001cc00ff1c7b82 */ /* 0x000f220000000a00 */
[----:B---3--:R2:W-:Y:S07]  /*34f0*/  STS.128 [UR6+0x34790], R8 ;  /* 0x03479008ff007988 */ /* 0x0085ee0008000c06 */
[----:B------:R-:W4:Y:S08]  /*3500*/  LDC.64 R30, c[0x0][0x738] ;  /* 0x0001ce00ff1e7b82 */ /* 0x000f300000000a00 */
[----:B------:R-:W3:Y:S01]  /*3510*/  LDC.64 R32, c[0x0][0x740] ;  /* 0x0001d000ff207b82 */ /* 0x000ee20000000a00 */
[----:B-1----:R2:W-:Y:S07]  /*3520*/  STS.128 [UR6+0x347a0], R24 ;  /* 0x0347a018ff007988 */ /* 0x0025ee0008000c06 */
[----:B------:R-:W3:Y:S08]  /*3530*/  LDC.64 R34, c[0x0][0x748] ;  /* 0x0001d200ff227b82 */ /* 0x000ef00000000a00 */
[----:B------:R-:W1:Y:S01]  /*3540*/  LDC.64 R36, c[0x0][0x750] ;  /* 0x0001d400ff247b82 */ /* 0x000e620000000a00 */
[----:B----4-:R2:W-:Y:S07]  /*3550*/  STS.128 [UR6+0x347b0], R28 ;  /* 0x0347b01cff007988 */ /* 0x0105ee0008000c06 */
[----:B------:R-:W1:Y:S08]  /*3560*/  LDC.64 R38, c[0x0][0x758] ;  /* 0x0001d600ff267b82 */ /* 0x000e700000000a00 */
[----:B------:R-:W4:Y:S01]  /*3570*/  LDC.64 R40, c[0x0][0x760] ;  /* 0x0001d800ff287b82 */ /* 0x000f220000000a00 */
[----:B---3--:R2:W-:Y:S07]  /*3580*/  STS.128 [UR6+0x347c0], R32 ;  /* 0x0347c020ff007988 */ /* 0x0085ee0008000c06 */
[----:B------:R-:W4:Y:S08]  /*3590*/  LDC.64 R42, c[0x0][0x768] ;  /* 0x0001da00ff2a7b82 */ /* 0x000f300000000a00 */
[----:B------:R-:W3:Y:S01]  /*35a0*/  LDC.64 R44, c[0x0][0x770] ;  /* 0x0001dc00ff2c7b82 */ /* 0x000ee20000000a00 */
[----:B-1----:R2:W-:Y:S07]  /*35b0*/  STS.128 [UR6+0x347d0], R36 ;  /* 0x0347d024ff007988 */ /* 0x0025ee0008000c06 */
[----:B------:R-:W3:Y:S01]  /*35c0*/  LDC.64 R46, c[0x0][0x778] ;  /* 0x0001de00ff2e7b82 */ /* 0x000ee20000000a00 */
[----:B----4-:R2:W-:Y:S04]  /*35d0*/  STS.128 [UR6+0x347e0], R40 ;  /* 0x0347e028ff007988 */ /* 0x0105e80008000c06 */
[----:B---3--:R2:W-:Y:S02]  /*35e0*/  STS.128 [UR6+0x347f0], R44 ;  /* 0x0347f02cff007988 */ /* 0x0085e40008000c06 */
.L_x_31:
[----:B------:R-:W-:Y:S05]  /*35f0*/  BSYNC B0 ;  /* 0x0000000000007941 */ /* 0x000fea0003800000 */
.L_x_30:
[----:B------:R-:W-:Y:S01]  /*3600*/  UISETP.NE.AND UP0, UPT, UR12, 0x1, UPT ;  /* 0x000000010c00788c */ /* 0x000fe2000bf05270 */
[----:B------:R-:W-:Y:S01]  /*3610*/  NOP ;  /* 0x0000000000007918 */ /* 0x000fe20000000000 */
[----:B------:R-:W-:Y:S01]  /*3620*/  ULDC UR5, c[0x0][0x884] ;  /* 0x0002210000057ab9 */ /* 0x000fe20000000800 */
[----:B------:R-:W-:Y:S01]  /*3630*/  ULDC.64 UR36, c[0x0][0x800] ;  /* 0x0002000000247ab9 */ /* 0x000fe20000000a00 */
[----:B------:R-:W-:-:S04]  /*3640*/  USEL UR5, UR5, URZ, UP0 ;  /* 0x0000003f05057287 */ /* 0x000fc80008000000 */
[----:B------:R-:W-:-:S04]  /*3650*/  UIADD3 UR5, UR4, UR5, URZ ;  /* 0x0000000504057290 */ /* 0x000fc8000fffe03f */
[----:B------:R-:W-:-:S12]  /*3660*/  UIMAD.WIDE UR36, UR5, 0x80, UR36 ;  /* 0x00000080052478a5 */ /* 0x000fd8000f8e0224 */
.L_x_29:
[----:B------:R-:W-:-:S13]  /*3670*/  ISETP.NE.AND P0, PT, RZ, UR51, PT ;  /* 0x00000033ff007c0c */ /* 0x000fda000bf05270 */
[----:B------:R-:W-:Y:S05]  /*3680*/  @P0 BRA `(.L_x_32) ;  /* 0x00000004000c0947 */ /* 0x000fea0003800000 */
[----:B------:R-:W-:Y:S01]  /*3690*/  ELECT P0, URZ, PT ;  /* 0x00000000003f782f */ /* 0x000fe20003800000 */
[----:B------:R-:W-:-:S12]  /*36a0*/  BSSY B0, `(.L_x_33) ;  /* 0x000002c000007945 */ /* 0x000fd80003800000 */
[----:B------:R-:W-:Y:S05]  /*36b0*/  @!P0 BRA `(.L_x_34) ;  /* 0x0000000000a88947 */ /* 0x000fea0003800000 */
[----:B--2-4-:R-:W1:Y:S08]  /*36c0*/  LDC.64 R6, c[0x0][0x820] ;  /* 0x00020800ff067b82 */ /* 0x014e700000000a00 */
[----:B------:R-:W2:Y:S01]  /*36d0*/  LDC.64 R4, c[0x0][0x818] ;  /* 0x00020600ff047b82 */ /* 0x000ea20000000a00 */
[----:B-1----:R-:W-:-:S06]  /*36e0*/  IMAD.WIDE R6, R18, 0x8, R6 ;  /* 0x0000000812067825 */ /* 0x002fcc00078e0206 */
[----:B------:R-:W3:Y:S01]  /*36f0*/  LDG.E.64 R6, desc[UR38][R6.64] ;  /* 0x0000002606067981 */ /* 0x000ee2000c1e1b00 */
[----:B--2---:R-:W-:-:S06]  /*3700*/  IMAD.WIDE R4, R18, 0x8, R4 ;  /* 0x0000000812047825 */ /* 0x004fcc00078e0204 */
[----:B------:R-:W2:Y:S01]  /*3710*/  LDG.E.64 R4, desc[UR38][R4.64] ;  /* 0x0000002604047981 */ /* 0x000ea2000c1e1b00 */
[----:B------:R-:W1:Y:S01]  /*3720*/  S2UR UR5, SR_CgaCtaId ;  /* 0x00000000000579c3 */ /* 0x000e620000008800 */
[----:B------:R-:W-:Y:S01]  /*3730*/  UISETP.NE.AND UP0, UPT, UR12, 0x1, UPT ;  /* 0x000000010c00788c */ /* 0x000fe2000bf05270 */
[----:B-----5:R-:W-:Y:S01]  /*3740*/  IADD3 R9, R19, -0x1, RZ ;  /* 0xffffffff13097810 */ /* 0x020fe20007ffe0ff */
[----:B------:R-:W-:Y:S01]  /*3750*/  UMOV UR4, 0x400 ;  /* 0x0000040000047882 */ /* 0x000fe20000000000 */
[----:B------:R-:W-:Y:S01]  /*3760*/  CS2R R10, SRZ ;  /* 0x00000000000a7805 */ /* 0x000fe2000001ff00 */
[----:B-1----:R-:W-:-:S04]  /*3770*/  ULEA UR4, UR5, UR4, 0x18 ;  /* 0x0000000405047291 */ /* 0x002fc8000f8ec03f */
[----:B------:R-:W-:-:S03]  /*3780*/  UIADD3 UR5, UR4, 0x80, URZ ;  /* 0x0000008004057890 */ /* 0x000fc6000fffe03f */
[----:B------:R-:W-:-:S04]  /*3790*/  @!UP0 UIADD3 UR5, UR4, URZ, URZ ;  /* 0x0000003f04058290 */ /* 0x000fc8000fffe03f */
[----:B------:R-:W-:-:S05]  /*37a0*/  UIADD3 UR4, UR5, 0x34780, URZ ;  /* 0x0003478005047890 */ /* 0x000fca000fffe03f */
[----:B------:R-:W1:Y:S01]  /*37b0*/  LDS R0, [UR5+0x3479c] ;  /* 0x03479c05ff007984 */ /* 0x000e620008000800 */
[----:B------:R-:W-:-:S03]  /*37c0*/  MOV R20, UR4 ;  /* 0x0000000400147c02 */ /* 0x000fc60008000f00 */
[----:B------:R-:W-:Y:S01]  /*37d0*/  STS [UR5+0x347b0], RZ ;  /* 0x0347b0ffff007988 */ /* 0x000fe20008000805 */
[----:B------:R-:W-:-:S05]  /*37e0*/  SHF.R.U64 R20, R20, 0x4, RZ ;  /* 0x0000000414147819 */ /* 0x000fca00000012ff */
[----:B------:R-:W-:Y:S04]  /*37f0*/  STS [UR5+0x34790], R20 ;  /* 0x03479014ff007988 */ /* 0x000fe80008000805 */
[----:B------:R-:W-:Y:S01]  /*3800*/  STS [UR5+0x34794], R20 ;  /* 0x03479414ff007988 */ /* 0x000fe20008000805 */
[----:B---3--:R-:W-:-:S04]  /*3810*/  SHF.L.U64.HI R15, R6, 0x1, R7 ;  /* 0x00000001060f7819 */ /* 0x008fc80000010207 */
[----:B------:R-:W-:-:S04]  /*3820*/  LOP3.LUT R15, R15, 0x1fffffff, RZ, 0xc0, !PT ;  /* 0x1fffffff0f0f7812 */ /* 0x000fc800078ec0ff */
[----:B------:R-:W-:Y:S01]  /*3830*/  SHF.R.U32.HI R7, RZ, 0x4, R15 ;  /* 0x00000004ff077819 */ /* 0x000fe2000001160f */
[----:B--2---:R-:W-:Y:S03]  /*3840*/  STS.64 [UR5+0x34780], R4 ;  /* 0x03478004ff007988 */ /* 0x004fe60008000a05 */
[----:B-1----:R-:W-:-:S05]  /*3850*/  LOP3.LUT R0, R0, 0xf, R7, 0xb8, !PT ;  /* 0x0000000f00007812 */ /* 0x002fca00078eb807 */
[----:B------:R1:W-:Y:S04]  /*3860*/  STS [UR5+0x3479c], R0 ;  /* 0x03479c00ff007988 */ /* 0x0003e80008000805 */
[----:B------:R-:W2:Y:S01]  /*3870*/  LDS R7, [UR5+0x3479c] ;  /* 0x03479c05ff077984 */ /* 0x000ea20008000800 */
[----:B-1----:R-:W-:-:S05]  /*3880*/  IMAD.SHL.U32 R0, R6, 0x2, RZ ;  /* 0x0000000206007824 */ /* 0x002fca00078e00ff */
[----:B------:R-:W-:-:S04]  /*3890*/  LOP3.LUT R0, R0, 0xfffffffe, RZ, 0xc0, !PT ;  /* 0xfffffffe00007812 */ /* 0x000fc800078ec0ff */
[----:B------:R-:W-:-:S05]  /*38a0*/  SHF.R.U64 R0, R0, 0x4, R15 ;  /* 0x0000000400007819 */ /* 0x000fca000000120f */
[----:B------:R-:W-:Y:S01]  /*38b0*/  STS [UR5+0x3478c], R0 ;  /* 0x03478c00ff007988 */ /* 0x000fe20008000805 */
[----:B--2---:R-:W-:-:S05]  /*38c0*/  LOP3.LUT R7, R7, 0xf0, RZ, 0xb8, !PT ;  /* 0x000000f007077812 */ /* 0x004fca00078eb8ff */
[----:B------:R-:W-:Y:S04]  /*38d0*/  STS [UR5+0x3479c], R7 ;  /* 0x03479c07ff007988 */ /* 0x000fe80008000805 */
[----:B------:R-:W1:Y:S02]  /*38e0*/  LDS R8, [UR5+0x3479c] ;  /* 0x03479c05ff087984 */ /* 0x000e640008000800 */
[----:B-1----:R-:W-:Y:S01]  /*38f0*/  LOP3.LUT R21, R8, 0xf00, RZ, 0xb8, !PT ;  /* 0x00000f0008157812 */ /* 0x002fe200078eb8ff */
[----:B------:R-:W-:-:S04]  /*3900*/  VIADD R8, R13, 0xffffffff ;  /* 0xffffffff0d087836 */ /* 0x000fc80000000000 */
[----:B------:R-:W-:Y:S04]  /*3910*/  STS.64 [UR5+0x34798], R20 ;  /* 0x03479814ff007988 */ /* 0x000fe80008000a05 */
[----:B------:R-:W1:Y:S04]  /*3920*/  LDS R12, [UR5+0x3479c] ;  /* 0x03479c05ff0c7984 */ /* 0x000e680008000800 */
[----:B------:R3:W-:Y:S01]  /*3930*/  STS.128 [UR5+0x347a0], R8 ;  /* 0x0347a008ff007988 */ /* 0x0007e20008000c05 */
[----:B-1----:R-:W-:-:S05]  /*3940*/  LOP3.LUT R12, R12, 0xf000, RZ, 0xb8, !PT ;  /* 0x0000f0000c0c7812 */ /* 0x002fca00078eb8ff */
[----:B------:R3:W-:Y:S02]  /*3950*/  STS [UR5+0x3479c], R12 ;  /* 0x03479c0cff007988 */ /* 0x0007e40008000805 */
.L_x_34:
[----:B------:R-:W-:Y:S05]  /*3960*/  BSYNC B0 ;  /* 0x0000000000007941 */ /* 0x000fea0003800000 */
.L_x_33:
[----:B------:R-:W-:Y:S01]  /*3970*/  ELECT P0, URZ, PT ;  /* 0x00000000003f782f */ /* 0x000fe20003800000 */
[----:B------:R-:W-:Y:S01]  /*3980*/  NOP ;  /* 0x0000000000007918 */ /* 0x000fe20000000000 */
[----:B------:R-:W-:Y:S11]  /*3990*/  BSSY B0, `(.L_x_35) ;  /* 0x0000004000007945 */ /* 0x000ff60003800000 */
[----:B------:R-:W-:Y:S05]  /*39a0*/  @!P0 BRA `(.L_x_36) ;  /* 0x0000000000088947 */ /* 0x000fea0003800000 */
[----:B------:R0:W-:Y:S01]  /*39b0*/  UTMACMDFLUSH ;  /* 0x00000000000079b7 */ /* 0x0001e20000000000 */
[----:B------:R-:W-:-:S04]  /*39c0*/  DEPBAR.LE SB0, 0x0 ;  /* 0x000080000000791a */ /* 0x000fc80000000000 */
.L_x_36:
[----:B------:R-:W-:Y:S05]  /*39d0*/  BSYNC B0 ;  /* 0x0000000000007941 */ /* 0x000fea0003800000 */
.L_x_35:
[----:B------:R-:W1:Y:S01]  /*39e0*/  S2UR UR5, SR_CgaCtaId ;  /* 0x00000000000579c3 */ /* 0x000e620000008800 */
[----:B-----5:R-:W2:Y:S01]  /*39f0*/  S2R R0, SR_LANEID ;  /* 0x0000000000007919 */ /* 0x020ea20000000000 */
[----:B------:R-:W-:Y:S01]  /*3a00*/  UISETP.NE.AND UP0, UPT, UR12, 0x1, UPT ;  /* 0x000000010c00788c */ /* 0x000fe2000bf05270 */
[----:B------:R-:W-:Y:S02]  /*3a10*/  UMOV UR4, 0x400 ;  /* 0x0000040000047882 */ /* 0x000fe40000000000 */
[----:B-1----:R-:W-:-:S04]  /*3a20*/  ULEA UR4, UR5, UR4, 0x18 ;  /* 0x0000000405047291 */ /* 0x002fc8000f8ec03f */
[----:B------:R-:W-:-:S04]  /*3a30*/  UIADD3 UR5, UR4, 0x80, URZ ;  /* 0x0000008004057890 */ /* 0x000fc8000fffe03f */
[----:B------:R-:W-:Y:S01]  /*3a40*/  @!UP0 UIADD3 UR5, UR4, URZ, URZ ;  /* 0x0000003f04058290 */ /* 0x000fe2000fffe03f */
[----:B--2---:R-:W-:-:S05]  /*3a50*/  IMAD.SHL.U32 R0, R0, 0x4, RZ ;  /* 0x0000000400007824 */ /* 0x004fca00078e00ff */
[----:B------:R-:W-:Y:S01]  /*3a60*/  IMAD.U32 R5, RZ, RZ, UR5 ;  /* 0x00000005ff057e24 */ /* 0x000fe2000f8e00ff */
[----:B------:R-:W-:-:S04]  /*3a70*/  IADD3 R4, P0, R0, UR36, RZ ;  /* 0x0000002400047c10 */ /* 0x000fc8000ff1e0ff */
[----:B----4-:R-:W-:Y:S02]  /*3a80*/  IADD3 R6, R0, 0x34780, R5 ;  /* 0x0003478000067810 */ /* 0x010fe40007ffe005 */
[----:B------:R-:W-:-:S03]  /*3a90*/  IADD3.X R5, RZ, UR37, RZ, P0, !PT ;  /* 0x00000025ff057c10 */ /* 0x000fc600087fe4ff */
[----:B------:R-:W1:Y:S04]  /*3aa0*/  LDS R7, [R6] ;  /* 0x0000000006077984 */ /* 0x000e680000000800 */
[----:B-1----:R1:W5:Y:S02]  /*3ab0*/  ATOMG.E.EXCH.STRONG.GPU PT, RZ, [R4], R7 ;  /* 0x0000000704ff73a8 */ /* 0x00236400041ee100 */
.L_x_32:
[----:B-----5:R-:W-:Y:S01]  /*3ac0*/  IMAD.SHL.U32 R0, R2, 0x40, RZ ;  /* 0x0000004002007824 */ /* 0x020fe200078e00ff */
[-C--:B-12---:R-:W-:Y:S01]  /*3ad0*/  LEA.HI R5, R3, R2.reuse, RZ, 0x5 ;  /* 0x0000000203057211 */ /* 0x086fe200078f28ff */
[----:B------:R-:W1:Y:S01]  /*3ae0*/  S2UR UR57, SR_CgaCtaId ;  /* 0x00000000003979c3 */ /* 0x000e620000008800 */
[----:B------:R-:W-:Y:S01]  /*3af0*/  IMAD.SHL.U32 R14, R14, 0x8, RZ ;  /* 0x000000080e0e7824 */ /* 0x000fe200078e00ff */
[----:B------:R-:W-:Y:S01]  /*3b00*/  UISETP.NE.AND UP1, UPT, UR12, 0x1, UPT ;  /* 0x000000010c00788c */ /* 0x000fe2000bf25270 */
[----:B------:R-:W-:Y:S01]  /*3b10*/  LOP3.LUT R4, R0, 0x40, RZ, 0xc0, !PT ;  /* 0x0000004000047812 */ /* 0x000fe200078ec0ff */
[----:B------:R-:W-:Y:S01]  /*3b20*/  UISETP.NE.AND UP0, UPT, UR18, URZ, UPT ;  /* 0x0000003f1200728c */ /* 0x000fe2000bf05270 */
[----:B------:R-:W-:Y:S01]  /*3b30*/  SHF.R.U32.HI R5, RZ, 0x1, R5 ;  /* 0x00000001ff057819 */ /* 0x000fe20000011605 */
[----:B------:R-:W-:Y:S01]  /*3b40*/  UMOV UR47, 0x400 ;  /* 0x00000400002f7882 */ /* 0x000fe20000000000 */
[-C--:B------:R-:W-:Y:S01]  /*3b50*/  LEA.HI R0, R2, R2.reuse, RZ, 0x1 ;  /* 0x0000000202007211 */ /* 0x080fe200078f08ff */
[----:B------:R-:W-:Y:S01]  /*3b60*/  USEL UR4, URZ, 0x1, UP0 ;  /* 0x000000013f047887 */ /* 0x000fe20008000000 */
[----:B------:R-:W-:Y:S01]  /*3b70*/  LOP3.LUT R5, R4, 0x30, R5, 0xf8, !PT ;  /* 0x0000003004057812 */ /* 0x000fe200078ef805 */
[----:B------:R-:W-:Y:S01]  /*3b80*/  USHF.L.U32 UR50, UR18, 0x3, URZ ;  /* 0x0000000312327899 */ /* 0x000fe2000800063f */
[----:B------:R-:W-:Y:S01]  /*3b90*/  SHF.R.S32.HI R0, RZ, 0x1, R0 ;  /* 0x00000001ff007819 */ /* 0x000fe20000011400 */
[----:B------:R-:W-:Y:S01]  /*3ba0*/  IMAD.MOV.U32 R7, RZ, RZ, 0x1 ;  /* 0x00000001ff077424 */ /* 0x000fe200078e00ff */
[----:B------:R-:W-:Y:S01]  /*3bb0*/  LOP3.LUT R14, R5, 0x8, R14, 0xf8, !PT ;  /* 0x00000008050e7812 */ /* 0x000fe200078ef80e */
[----:B------:R-:W-:Y:S01]  /*3bc0*/  ULOP3.LUT UR54, UR50, 0x8, URZ, 0xc0, !UPT ;  /* 0x0000000832367892 */ /* 0x000fe2000f8ec03f */
[----:B------:R-:W-:Y:S01]  /*3bd0*/  LEA.HI R5, R3, R2, RZ, 0x4 ;  /* 0x0000000203057211 */ /* 0x000fe200078f20ff */
[----:B------:R-:W-:Y:S01]  /*3be0*/  VIADD R222, R2, 0x1f ;  /* 0x0000001f02de7836 */ /* 0x000fe20000000000 */
[----:B------:R-:W-:Y:S01]  /*3bf0*/  SHF.L.U32 R0, R0, 0x7, RZ ;  /* 0x0000000700007819 */ /* 0x000fe200000006ff */
[----:B------:R-:W-:Y:S01]  /*3c00*/  IMAD.MOV.U32 R216, RZ, RZ, RZ ;  /* 0x000000ffffd87224 */ /* 0x000fe200078e00ff */
[----:B----4-:R-:W-:Y:S01]  /*3c10*/  SHF.R.S32.HI R6, RZ, 0x4, R5 ;  /* 0x00000004ff067819 */ /* 0x010fe20000011405 */
[----:B------:R-:W-:Y:S01]  /*3c20*/  ULOP3.LUT UR43, UR40, 0x1, URZ, 0xfc, !UPT ;  /* 0x00000001282b7892 */ /* 0x000fe2000f8efc3f */
[----:B------:R-:W-:Y:S01]  /*3c30*/  LOP3.LUT R3, R0, 0x180, RZ, 0xc0, !PT ;  /* 0x0000018000037812 */ /* 0x000fe200078ec0ff */
[----:B------:R-:W-:Y:S01]  /*3c40*/  ULOP3.LUT UR53, UR59, 0x1, URZ, 0xfc, !UPT ;  /* 0x000000013b357892 */ /* 0x000fe2000f8efc3f */
[----:B------:R-:W-:Y:S01]  /*3c50*/  LEA.HI R5, R5, R6, RZ, 0x1 ;  /* 0x0000000605057211 */ /* 0x000fe200078f08ff */
[----:B-1----:R-:W-:Y:S01]  /*3c60*/  ULEA UR47, UR57, UR47, 0x18 ;  /* 0x0000002f392f7291 */ /* 0x002fe2000f8ec03f */
[----:B------:R-:W-:Y:S01]  /*3c70*/  LOP3.LUT R4, R3, R4, RZ, 0xfc, !PT ;  /* 0x0000000403047212 */ /* 0x000fe200078efcff */
[----:B------:R-:W-:Y:S01]  /*3c80*/  ULOP3.LUT UR55, UR61, 0x1, URZ, 0xfc, !UPT ;  /* 0x000000013d377892 */ /* 0x000fe2000f8efc3f */
[----:B------:R-:W-:Y:S01]  /*3c90*/  LOP3.LUT R5, R5, 0x7ffffe, RZ, 0xc0, !PT ;  /* 0x007ffffe05057812 */ /* 0x000fe200078ec0ff */
[----:B------:R-:W-:Y:S01]  /*3ca0*/  UIADD3 UR49, UR47, 0x80, URZ ;  /* 0x000000802f317890 */ /* 0x000fe2000fffe03f */
[----:B------:R-:W-:Y:S01]  /*3cb0*/  SHF.R.U32.HI R4, RZ, 0x3, R4 ;  /* 0x00000003ff047819 */ /* 0x000fe20000011604 */
[----:B------:R-:W-:Y:S01]  /*3cc0*/  UIADD3 UR48, UR47, 0x344f0, URZ ;  /* 0x000344f02f307890 */ /* 0x000fe2000fffe03f */
[----:B------:R-:W-:Y:S01]  /*3cd0*/  MOV R217, UR4 ;  /* 0x0000000400d97c02 */ /* 0x000fe20008000f00 */
[----:B------:R-:W-:Y:S01]  /*3ce0*/  IMAD.IADD R5, R6, 0x1, -R5 ;  /* 0x0000000106057824 */ /* 0x000fe200078e0a05 */
[----:B------:R-:W-:Y:S01]  /*3cf0*/  LOP3.LUT R4, R4, R14, R3, 0x1e, !PT ;  /* 0x0000000e04047212 */ /* 0x000fe200078e1e03 */
[----:B------:R-:W-:-:S02]  /*3d00*/  @!UP1 UIADD3 UR49, UR47, URZ, URZ ;  /* 0x0000003f2f319290 */ /* 0x000fc4000fffe03f */
[----:B------:R-:W-:Y:S01]  /*3d10*/  ULOP3.LUT UR56, UR50, 0x8, URZ, 0xc, !UPT ;  /* 0x0000000832387892 */ /* 0x000fe2000f8e0c3f */
[----:B------:R-:W-:Y:S01]  /*3d20*/  LEA R221, R5, R4, 0x9 ;  /* 0x0000000405dd7211 */ /* 0x000fe200078e48ff */
[----:B------:R-:W-:Y:S02]  /*3d30*/  ULOP3.LUT UR54, UR54, 0x18, URZ, 0x3c, !UPT ;  /* 0x0000001836367892 */ /* 0x000fe4000f8e3c3f */
[----:B------:R-:W-:Y:S02]  /*3d40*/  UIADD3 UR5, UR50, UR48, URZ ;  /* 0x0000003032057290 */ /* 0x000fe4000fffe03f */
[----:B------:R-:W-:-:S12]  /*3d50*/  UIADD3 UR49, UR49, 0x34780, URZ ;  /* 0x0003478031317890 */ /* 0x000fd8000fffe03f */
.L_x_160:
[----:B-1-3--:R-:W1:Y:S02]  /*3d60*/  LDC.64 R2, c[0x0][0x290] ;  /* 0x0000a400ff027b82 */ /* 0x00ae640000000a00 */
[----:B-1----:R-:W-:-:S05]  /*3d70*/  IMAD.WIDE R2, R18, 0xc, R2 ;  /* 0x0000000c12027825 */ /* 0x002fca00078e0202 */
[----:B--2---:R-:W2:Y:S01]  /*3d80*/  LDG.E R5, desc[UR38][R2.64+0x8] ;  /* 0x0000082602057981 */ /* 0x004ea2000c1e1900 */
[----:B---3--:R-:W-:Y:S01]  /*3d90*/  SHF.L.U32 R11, R217, 0x1f, RZ ;  /* 0x0000001fd90b7819 */ /* 0x008fe200000006ff */
[----:B------:R-:W-:Y:S01]  /*3da0*/  IMAD.U32 R8, RZ, RZ, UR48 ;  /* 0x00000030ff087e24 */ /* 0x000fe2000f8e00ff */
[----:B------:R-:W-:-:S03]  /*3db0*/  UMOV UR5, UR41 ;  /* 0x0000002900057c82 */ /* 0x000fc60008000000 */
[----:B------:R-:W1:Y:S01]  /*3dc0*/  SYNCS.PHASECHK.TRANS64.TRYWAIT P0, [R8+UR50], R11 ;  /* 0x0000000b080075a7 */ /* 0x000e620008000172 */
[----:B--2---:R-:W-:-:S05]  /*3dd0*/  VIADD R6, R5, 0x7f ;  /* 0x0000007f05067836 */ /* 0x004fca0000000000 */
[----:B------:R-:W-:-:S04]  /*3de0*/  SHF.R.S32.HI R9, RZ, 0x1f, R6 ;  /* 0x0000001fff097819 */ /* 0x000fc80000011406 */
[----:B------:R-:W-:Y:S01]  /*3df0*/  LEA.HI R6, R9, R6, RZ, 0x7 ;  /* 0x0000000609067211 */ /* 0x000fe200078f38ff */
[----:B-1----:R-:W-:Y:S06]  /*3e00*/  @!P0 BRA `(.L_x_37) ;  /* 0x0000018c002c8947 */ /* 0x002fec0003800000 */
.L_x_360:
[----:B------:R2:W-:Y:S01]  /*3e10*/  STL [R1], RZ ;  /* 0x000000ff01007387 */ /* 0x0005e20000100800 */
[----:B------:R-:W-:Y:S01]  /*3e20*/  ISETP.GE.AND P0, PT, R5, 0x1, PT ;  /* 0x000000010500780c */ /* 0x000fe20003f06270 */
[----:B------:R-:W-:Y:S01]  /*3e30*/  UMOV UR4, URZ ;  /* 0x0000003f00047c82 */ /* 0x000fe20008000000 */
[----:B------:R-:W-:Y:S01]  /*3e40*/  MOV R219, R18 ;  /* 0x0000001200db7202 */ /* 0x000fe20000000f00 */
[----:B------:R2:W-:Y:S01]  /*3e50*/  STL [R1+0x4], RZ ;  /* 0x000004ff01007387 */ /* 0x0005e20000100800 */
[----:B------:R-:W-:Y:S01]  /*3e60*/  SHF.R.S32.HI R19, RZ, 0x1f, R18 ;  /* 0x0000001fff137819 */ /* 0x000fe20000011412 */
[----:B------:R-:W-:Y:S01]  /*3e70*/  IMAD.U32 R2, RZ, RZ, UR42 ;  /* 0x0000002aff027e24 */ /* 0x000fe2000f8e00ff */
[----:B------:R-:W-:Y:S01]  /*3e80*/  CS2R R86, SRZ ;  /* 0x0000000000567805 */ /* 0x000fe2000001ff00 */
[----:B------:R2:W-:Y:S01]  /*3e90*/  STL [R1+0x8], RZ ;  /* 0x000008ff01007387 */ /* 0x0005e20000100800 */
[----:B------:R-:W-:Y:S02]  /*3ea0*/  CS2R R152, SRZ ;  /* 0x0000000000987805 */ /* 0x000fe4000001ff00 */
[----:B------:R-:W-:-:S02]  /*3eb0*/  CS2R R154, SRZ ;  /* 0x00000000009a7805 */ /* 0x000fc4000001ff00 */
[----:B------:R-:W-:Y:S01]  /*3ec0*/  CS2R R156, SRZ ;  /* 0x00000000009c7805 */ /* 0x000fe2000001ff00 */
[----:B------:R2:W-:Y:S01]  /*3ed0*/  STL [R1+0xc], RZ ;  /* 0x00000cff01007387 */ /* 0x0005e20000100800 */
[----:B------:R-:W-:Y:S02]  /*3ee0*/  CS2R R158, SRZ ;  /* 0x00000000009e7805 */ /* 0x000fe4000001ff00 */
[----:B------:R-:W-:Y:S02]  /*3ef0*/  CS2R R160, SRZ ;  /* 0x0000000000a07805 */ /* 0x000fe4000001ff00 */
        /* <DEDUP_REMOVED lines=108> */
[----:B------:R-:W-:Y:S01]  /*45c0*/  SHF.R.S32.HI R6, RZ, 0x7, R6 ;  /* 0x00000007ff067819 */ /* 0x000fe20000011406 */
        /* <DEDUP_REMOVED lines=12> */
[----:B------:R2:W-:Y:S04]  /*4690*/  STL [R1+0x88], RZ ;  /* 0x000088ff01007387 */ /* 0x0005e80000100800 */
        /* <DEDUP_REMOVED lines=28> */
[----:B------:R2:W-:Y:S01]  /*4860*/  STL [R1+0xfc], RZ ;  /* 0x0000fcff01007387 */ /* 0x0005e20000100800 */
[----:B------:R-:W-:Y:S05]  /*4870*/  @!P0 BRA `(.L_x_38) ;  /* 0x0000005000f88947 */ /* 0x000fea0003800000 */
[----:B------:R-:W-:-:S06]  /*4880*/  UISETP.NE.AND UP0, UPT, UR43, 0x3, UPT ;  /* 0x000000032b00788c */ /* 0x000fcc000bf05270 */
[----:B------:R-:W-:-:S13]  /*4890*/  PLOP3.LUT P1, PT, PT, PT, UP0, 0x80, 0x0 ;  /* 0x000000000000781c */ /* 0x000fda0003f2f008 */
[----:B------:R-:W-:Y:S05]  /*48a0*/  @!P1 BRA `(.L_x_39) ;  /* 0x0000000000049947 */ /* 0x000fea0003800000 */
[----:B------:R-:W-:Y:S01]  /*48b0*/  BPT.TRAP 0x1 ;  /* 0x000000040000795c */ /* 0x000fe20000300000 */
.L_x_39:
[----:B------:R-:W-:Y:S01]  /*48c0*/  ULEA UR4, UR41, UR47, 0x3 ;  /* 0x0000002f29047291 */ /* 0x000fe2000f8e183f */
[----:B-1----:R-:W-:-:S05]  /*48d0*/  IMAD.U32 R0, RZ, RZ, UR42 ;  /* 0x0000002aff007e24 */ /* 0x002fca000f8e00ff */
[----:B------:R-:W-:-:S04]  /*48e0*/  SHF.L.U32 R0, R0, 0x1f, RZ ;  /* 0x0000001f00007819 */ /* 0x000fc800000006ff */
[----:B------:R1:W3:Y:S01]  /*48f0*/  SYNCS.PHASECHK.TRANS64.TRYWAIT P0, [UR4+0x34480], R0 ;  /* 0x03448000ff0075a7 */ /* 0x0002e20008000144 */
[----:B------:R-:W-:Y:S05]  /*4900*/  @!P1 BRA `(.L_x_40) ;  /* 0x0000000000049947 */ /* 0x000fea0003800000 */
[----:B------:R-:W-:Y:S01]  /*4910*/  BPT.TRAP 0x1 ;  /* 0x000000040000795c */ /* 0x000fe20000300000 */
.L_x_40:
[----:B---3--:R-:W-:Y:S05]  /*4920*/  @P0 BRA `(.L_x_41) ;  /* 0x0000000000080947 */ /* 0x008fea0003800000 */
[----:B------:R-:W3:Y:S02]  /*4930*/  SYNCS.PHASECHK.TRANS64.TRYWAIT P0, [UR4+0x34480], R0 ;  /* 0x03448000ff0075a7 */ /* 0x000ee40008000144 */
[----:B---3--:R-:W-:Y:S05]  /*4940*/  @!P0 BRA `(.L_x_42) ;  /* 0x0000018000788947 */ /* 0x008fea0003800000 */
.L_x_41:
[----:B------:R-:W-:Y:S01]  /*4950*/  UIADD3 UR5, UR47, 0x20000, URZ ;  /* 0x000200002f057890 */ /* 0x000fe2000fffe03f */
[----:B------:R-:W-:Y:S01]  /*4960*/  WARPGROUP.ARRIVE ;  /* 0x00000000000079c5 */ /* 0x000fe20000000000 */
[----:B------:R-:W-:Y:S01]  /*4970*/  USHF.R.U32.HI UR4, URZ, 0x4, UR47 ;  /* 0x000000043f047899 */ /* 0x000fe2000801162f */
[----:B------:R-:W-:Y:S01]  /*4980*/  STL [R1+0x210], R23 ;  /* 0x0002101701007387 */ /* 0x000fe20000100800 */
[----:B------:R-:W-:Y:S02]  /*4990*/  USHF.R.U32.HI UR5, URZ, 0x4, UR5 ;  /* 0x000000043f057899 */ /* 0x000fe40008011605 */
[----:B------:R-:W-:Y:S01]  /*49a0*/  ULOP3.LUT UR4, UR4, 0x3fff, URZ, 0xc0, !UPT ;  /* 0x00003fff04047892 */ /* 0x000fe2000f8ec03f */
[----:B------:R4:W-:Y:S01]  /*49b0*/  STL [R1+0x20c], R22 ;  /* 0x00020c1601007387 */ /* 0x0009e20000100800 */
[----:B------:R-:W-:Y:S02]  /*49c0*/  ULOP3.LUT UR5, UR5, 0x3fff, URZ, 0xc0, !UPT ;  /* 0x00003fff05057892 */ /* 0x000fe4000f8ec03f */
[----:B------:R-:W-:Y:S01]  /*49d0*/  ULOP3.LUT UR6, UR4, 0x10000, URZ, 0xfc, !UPT ;  /* 0x0001000004067892 */ /* 0x000fe2000f8efc3f */
[----:B------:R1:W-:Y:S01]  /*49e0*/  STL [R1+0x208], R19 ;  /* 0x0002081301007387 */ /* 0x0003e20000100800 */
[----:B------:R-:W-:-:S02]  /*49f0*/  ULOP3.LUT UR4, UR5, 0x10000, URZ, 0xfc, !UPT ;  /* 0x0001000005047892 */ /* 0x000fc4000f8efc3f */
[----:B------:R-:W-:Y:S01]  /*4a00*/  ULEA UR5, UR41, UR6, 0xc ;  /* 0x0000000629057291 */ /* 0x000fe2000f8e603f */
[----:B------:R-:W-:Y:S01]  /*4a10*/  STL [R1+0x204], R18 ;  /* 0x0002041201007387 */ /* 0x000fe20000100800 */
[----:B------:R-:W-:Y:S01]  /*4a20*/  ULEA UR4, UR41, UR4, 0xb ;  /* 0x0000000429047291 */ /* 0x000fe2000f8e583f */
[----:B------:R-:W-:Y:S01]  /*4a30*/  UMOV UR9, 0x40000040 ;  /* 0x4000004000097882 */ /* 0x000fe20000000000 */
[----:B------:R-:W-:Y:S01]  /*4a40*/  UMOV UR11, 0x40000040 ;  /* 0x40000040000b7882 */ /* 0x000fe20000000000 */
[----:B------:R2:W-:Y:S02]  /*4a50*/  STL [R1+0x200], R17 ;  /* 0x0002001101007387 */ /* 0x0005e40000100800 */
[----:B------:R-:W-:Y:S02]  /*4a60*/  UMOV UR8, UR5 ;  /* 0x0000000500087c82 */ /* 0x000fe40008000000 */
[----:B------:R-:W-:Y:S01]  /*4a70*/  UMOV UR10, UR4 ;  /* 0x00000004000a7c82 */ /* 0x000fe20008000000 */
[----:B------:R-:W-:Y:S01]  /*4a80*/  STL [R1+0x1fc], R16 ;  /* 0x0001fc1001007387 */ /* 0x000fe20000100800 */
[----:B------:R-:W-:Y:S01]  /*4a90*/  HGMMA.64x128x16.F32.BF16 R68, gdesc[UR8], RZ, !UPT, gsb0 ;  /* 0x01e00000084479f0 */ /* 0x000fe2000c0018ff */
[----:B------:R-:W-:Y:S01]  /*4aa0*/  UIADD3 UR8, UR5, 0x200, URZ ;  /* 0x0000020005087890 */ /* 0x000fe2000fffe03f */
[----:B------:R-:W-:Y:S01]  /*4ab0*/  UMOV UR9, 0x40000040 ;  /* 0x4000004000097882 */ /* 0x000fe20000000000 */
[----:B------:R-:W-:Y:S04]  /*4ac0*/  STL [R1+0x1f8], R8 ;  /* 0x0001f80801007387 */ /* 0x000fe80000100800 */
[----:B------:R3:W-:Y:S04]  /*4ad0*/  STL [R1+0x1f4], R7 ;  /* 0x0001f40701007387 */ /* 0x0007e80000100800 */
[----:B------:R-:W-:Y:S04]  /*4ae0*/  STL [R1+0x1f0], R6 ;  /* 0x0001f00601007387 */ /* 0x000fe80000100800 */
[----:B------:R3:W-:Y:S04]  /*4af0*/  STL [R1+0x1ec], R5 ;  /* 0x0001ec0501007387 */ /* 0x0007e80000100800 */
[----:B------:R-:W-:Y:S04]  /*4b00*/  STL [R1+0x7c8], R222 ;  /* 0x0007c8de01007387 */ /* 0x000fe80000100800 */
[----:B------:R-:W-:Y:S04]  /*4b10*/  STL [R1+0x7c4], R221 ;  /* 0x0007c4dd01007387 */ /* 0x000fe80000100800 */
[----:B------:R-:W-:Y:S04]  /*4b20*/  STL [R1+0x7c0], R219 ;  /* 0x0007c0db01007387 */ /* 0x000fe80000100800 */
[----:B------:R3:W-:Y:S01]  /*4b30*/  STL.64 [R1+0x7b8], R216 ;  /* 0x0007b8d801007387 */ /* 0x0007e20000100a00 */
[----:B------:R-:W-:-:S02]  /*4b40*/  WARPGROUP.DEPBAR.LE gsb0, 0x0 ;  /* 0x00008000000079c5 */ /* 0x000fc40000010000 */
[----:B------:R-:W-:Y:S01]  /*4b50*/  WARPGROUP.ARRIVE ;  /* 0x00000000000079c5 */ /* 0x000fe20000000000 */
[----:B------:R-:W-:Y:S01]  /*4b60*/  IMAD.MOV.U32 R44, RZ, RZ, R88 ;  /* 0x000000ffff2c7224 */ /* 0x000fe200078e0058 */
[----:B------:R-:W-:Y:S01]  /*4b70*/  MOV R43, R89 ;  /* 0x00000059002b7202 */ /* 0x000fe20000000f00 */
[----:B------:R-:W-:Y:S01]  /*4b80*/  IMAD.MOV.U32 R42, RZ, RZ, R90 ;  /* 0x000000ffff2a7224 */ /* 0x000fe200078e005a */
[----:B------:R-:W-:Y:S01]  /*4b90*/  MOV R40, R92 ;  /* 0x0000005c00287202 */ /* 0x000fe20000000f00 */
[----:B------:R-:W-:Y:S01]  /*4ba0*/  IMAD.MOV.U32 R41, RZ, RZ, R91 ;  /* 0x000000ffff297224 */ /* 0x000fe200078e005b */
[----:B------:R-:W-:Y:S01]  /*4bb0*/  HGMMA.64x128x16.F32.BF16 R152, gdesc[UR8], RZ, !UPT, gsb0 ;  /* 0x01e00000089879f0 */ /* 0x000fe2000c0018ff */
[----:B------:R-:W-:Y:S01]  /*4bc0*/  UIADD3 UR8, UR5, 0x400, URZ ;  /* 0x0000040005087890 */ /* 0x000fe2000fffe03f */
[----:B------:R-:W-:Y:S01]  /*4bd0*/  IMAD.MOV.U32 R39, RZ, RZ, R93 ;  /* 0x000000ffff277224 */ /* 0x000fe200078e005d */
[----:B------:R-:W-:Y:S01]  /*4be0*/  MOV R37, R95 ;  /* 0x0000005f00257202 */ /* 0x000fe20000000f00 */
        /* <DEDUP_REMOVED lines=9> */
[----:B----4-:R-:W-:Y:S01]  /*4c80*/  MOV R22, R110 ;  /* 0x0000006e00167202 */ /* 0x010fe20000000f00 */
[----:B------:R-:W-:Y:S01]  /*4c90*/  IMAD.MOV.U32 R30, RZ, RZ, R102 ;  /* 0x000000ffff1e7224 */ /* 0x000fe200078e0066 */
[----:B-1----:R-:W-:Y:S01]  /*4ca0*/  MOV R19, R113 ;  /* 0x0000007100137202 */ /* 0x002fe20000000f00 */
[----:B------:R-:W-:Y:S01]  /*4cb0*/  IMAD.MOV.U32 R29, RZ, RZ, R103 ;  /* 0x000000ffff1d7224 */ /* 0x000fe200078e0067 */
[----:B--2---:R-:W-:Y:S01]  /*4cc0*/  MOV R17, R115 ;  /* 0x0000007300117202 */ /* 0x004fe20000000f00 */
        /* <DEDUP_REMOVED lines=9> */
[----:B---3--:R-:W-:Y:S01]  /*4d60*/  MOV R7, R125 ;  /* 0x0000007d00077202 */ /* 0x008fe20000000f00 */
[----:B------:R-:W-:Y:S01]  /*4d70*/  IMAD.MOV.U32 R20, RZ, RZ, R112 ;  /* 0x000000ffff147224 */ /* 0x000fe200078e0070 */
[----:B------:R-:W-:Y:S01]  /*4d80*/  MOV R5, R127 ;  /* 0x0000007f00057202 */ /* 0x000fe20000000f00 */
[----:B------:R-:W-:Y:S01]  /*4d90*/  IMAD.MOV.U32 R18, RZ, RZ, R114 ;  /* 0x000000ffff127224 */ /* 0x000fe200078e0072 */
[----:B------:R-:W-:Y:S01]  /*4da0*/  MOV R3, R129 ;  /* 0x0000008100037202 */ /* 0x000fe20000000f00 */
[----:B------:R-:W-:Y:S01]  /*4db0*/  IMAD.MOV.U32 R16, RZ, RZ, R116 ;  /* 0x000000ffff107224 */ /* 0x000fe200078e0074 */
[----:B------:R-:W-:Y:S01]  /*4dc0*/  MOV R0, R131 ;  /* 0x0000008300007202 */ /* 0x000fe20000000f00 */
[----:B------:R-:W-:Y:S01]  /*4dd0*/  IMAD.MOV.U32 R14, RZ, RZ, R118 ;  /* 0x000000ffff0e7224 */ /* 0x000fe200078e0076 */
[----:B------:R-:W-:Y:S01]  /*4de0*/  UMOV UR9, 0x40000040 ;  /* 0x4000004000097882 */ /* 0x000fe20000000000 */
        /* <DEDUP_REMOVED lines=26> */
[----:B------:R-:W-:-:S02]  /*4f90*/  IMAD.MOV.U32 R53, RZ, RZ, R79 ;  /* 0x000000ffff357224 */ /* 0x000fc400078e004f */
[----:B------:R-:W-:Y:S02]  /*4fa0*/  IMAD.MOV.U32 R51, RZ, RZ, R81 ;  /* 0x000000ffff337224 */ /* 0x000fe400078e0051 */
[----:B------:R-:W-:Y:S02]  /*4fb0*/  IMAD.MOV.U32 R50, RZ, RZ, R82 ;  /* 0x000000ffff327224 */ /* 0x000fe400078e0052 */
[----:B------:R-:W-:Y:S02]  /*4fc0*/  IMAD.MOV.U32 R48, RZ, RZ, R84 ;  /* 0x000000ffff307224 */ /* 0x000fe400078e0054 */
[----:B------:R-:W-:Y:S02]  /*4fd0*/  IMAD.MOV.U32 R47, RZ, RZ, R85 ;  /* 0x000000ffff2f7224 */ /* 0x000fe400078e0055 */
[----:B------:R-:W-:Y:S02]  /*4fe0*/  IMAD.MOV.U32 R45, RZ, RZ, R87 ;  /* 0x000000ffff2d7224 */ /* 0x000fe400078e0057 */
[----:B------:R-:W-:-:S02]  /*4ff0*/  IMAD.MOV.U32 R216, RZ, RZ, R12 ;  /* 0x000000ffffd87224 */ /* 0x000fc400078e000c */
[----:B------:R-:W-:Y:S02]  /*5000*/  IMAD.MOV.U32 R218, RZ, RZ, R10 ;  /* 0x000000ffffda7224 */ /* 0x000fe400078e000a */
[----:B------:R-:W-:Y:S02]  /*5010*/  IMAD.MOV.U32 R220, RZ, RZ, R8 ;  /* 0x000000ffffdc7224 */ /* 0x000fe400078e0008 */
[----:B------:R-:W-:Y:S02]  /*5020*/  IMAD.MOV.U32 R222, RZ, RZ, R6 ;  /* 0x000000ffffde7224 */ /* 0x000fe400078e0006 */
[----:B------:R-:W-:Y:S02]  /*5030*/  IMAD.MOV.U32 R224, RZ, RZ, R4 ;  /* 0x000000ffffe07224 */ /* 0x000fe400078e0004 */
[----:B------:R-:W-:Y:S01]  /*5040*/  IMAD.MOV.U32 R226, RZ, RZ, R2 ;  /* 0x000000ffffe27224 */ /* 0x000fe200078e0002 */
[----:B------:R-:W-:Y:S02]  /*5050*/  WARPGROUP.DEPBAR.LE gsb0, 0x0 ;  /* 0x00008000000079c5 */ /* 0x000fe40000010000 */
[----:B------:R-:W-:Y:S01]  /*5060*/  WARPGROUP.ARRIVE ;  /* 0x00000000000079c5 */ /* 0x000fe20000000000 */
[----:B------:R1:W-:Y:S04]  /*5070*/  STL.64 [R1+0x7b0], R214 ;  /* 0x0007b0d601007387 */ /* 0x0003e80000100a00 */
[----:B------:R2:W-:Y:S01]  /*5080*/  STL.64 [R1+0x7a8], R212 ;  /* 0x0007a8d401007387 */ /* 0x0005e20000100a00 */
[----:B------:R-:W-:Y:S01]  /*5090*/  HGMMA.64x128x16.F32.BF16 R88, gdesc[UR8], RZ, !UPT, gsb0 ;  /* 0x01e00000085879f0 */ /* 0x000fe2000c0018ff */
[----:B------:R-:W-:-:S02]  /*50a0*/  UIADD3 UR8, UR5, 0x600, URZ ;  /* 0x0000060005087890 */ /* 0x000fc4000fffe03f */
[----:B------:R3:W-:Y:S01]  /*50b0*/  STL.64 [R1+0x7a0], R210 ;  /* 0x0007a0d201007387 */ /* 0x0007e20000100a00 */
[----:B------:R-:W-:-:S03]  /*50c0*/  UMOV UR9, 0x40000040 ;  /* 0x4000004000097882 */ /* 0x000fc60000000000 */
[----:B------:R4:W-:Y:S01]  /*50d0*/  STL.64 [R1+0x798], R208 ;  /* 0x000798d001007387 */ /* 0x0009e20000100a00 */
[----:B-1----:R-:W-:Y:S01]  /*50e0*/  IMAD.MOV.U32 R214, RZ, RZ, R14 ;  /* 0x000000ffffd67224 */ /* 0x002fe200078e000e */
[----:B------:R-:W-:Y:S02]  /*50f0*/  MOV R215, R13 ;  /* 0x0000000d00d77202 */ /* 0x000fe40000000f00 */
[----:B------:R1:W-:Y:S01]  /*5100*/  STL.64 [R1+0x790], R206 ;  /* 0x000790ce01007387 */ /* 0x0003e20000100a00 */
[----:B--2---:R-:W-:Y:S01]  /*5110*/  IMAD.MOV.U32 R212, RZ, RZ, R16 ;  /* 0x000000ffffd47224 */ /* 0x004fe200078e0010 */
[----:B------:R-:W-:Y:S02]  /*5120*/  MOV R213, R15 ;  /* 0x0000000f00d57202 */ /* 0x000fe40000000f00 */
[----:B------:R2:W-:Y:S01]  /*5130*/  STL.64 [R1+0x788], R204 ;  /* 0x000788cc01007387 */ /* 0x0005e20000100a00 */
[----:B---3--:R-:W-:Y:S01]  /*5140*/  IMAD.MOV.U32 R210, RZ, RZ, R18 ;  /* 0x000000ffffd27224 */ /* 0x008fe200078e0012 */
[----:B------:R-:W-:-:S02]  /*5150*/  MOV R211, R17 ;  /* 0x0000001100d37202 */ /* 0x000fc40000000f00 */
[----:B------:R3:W-:Y:S01]  /*5160*/  STL.64 [R1+0x780], R202 ;  /* 0x000780ca01007387 */ /* 0x0007e20000100a00 */
[----:B----4-:R-:W-:Y:S01]  /*5170*/  IMAD.MOV.U32 R208, RZ, RZ, R20 ;  /* 0x000000ffffd07224 */ /* 0x010fe200078e0014 */
[----:B------:R-:W-:Y:S02]  /*5180*/  MOV R209, R19 ;  /* 0x0000001300d17202 */ /* 0x000fe40000000f00 */
[----:B------:R4:W-:Y:S01]  /*5190*/  STL.64 [R1+0x778], R200 ;  /* 0x000778c801007387 */ /* 0x0009e20000100a00 */
[----:B-1----:R-:W-:Y:S01]  /*51a0*/  IMAD.MOV.U32 R206, RZ, RZ, R22 ;  /* 0x000000ffffce7224 */ /* 0x002fe200078e0016 */
[----:B------:R-:W-:Y:S02]  /*51b0*/  MOV R207, R21 ;  /* 0x0000001500cf7202 */ /* 0x000fe40000000f00 */
[----:B------:R1:W-:Y:S01]  /*51c0*/  STL.64 [R1+0x770], R198 ;  /* 0x000770c601007387 */ /* 0x0003e20000100a00 */
[----:B--2---:R-:W-:Y:S01]  /*51d0*/  IMAD.MOV.U32 R204, RZ, RZ, R24 ;  /* 0x000000ffffcc7224 */ /* 0x004fe200078e0018 */
[----:B------:R-:W-:-:S02]  /*51e0*/  MOV R205, R23 ;  /* 0x0000001700cd7202 */ /* 0x000fc40000000f00 */
[----:B------:R2:W-:Y:S01]  /*51f0*/  STL.64 [R1+0x768], R196 ;  /* 0x000768c401007387 */ /* 0x0005e20000100a00 */
[----:B---3--:R-:W-:Y:S01]  /*5200*/  IMAD.MOV.U32 R202, RZ, RZ, R26 ;  /* 0x000000ffffca7224 */ /* 0x008fe200078e001a */
[----:B------:R-:W-:Y:S02]  /*5210*/  MOV R203, R25 ;  /* 0x0000001900cb7202 */ /* 0x000fe40000000f00 */
[----:B------:R3:W-:Y:S01]  /*5220*/  STL.64 [R1+0x760], R194 ;  /* 0x000760c201007387 */ /* 0x0007e20000100a00 */
[----:B----4-:R-:W-:Y:S01]  /*5230*/  IMAD.MOV.U32 R200, RZ, RZ, R28 ;  /* 0x000000ffffc87224 */ /* 0x010fe200078e001c */
[----:B------:R-:W-:Y:S02]  /*5240*/  MOV R201, R27 ;  /* 0x0000001b00c97202 */ /* 0x000fe40000000f00 */
[----:B------:R4:W-:Y:S01]  /*5250*/  STL.64 [R1+0x758], R192 ;  /* 0x000758c001007387 */ /* 0x0009e20000100a00 */
[----:B-1----:R-:W-:Y:S01]  /*5260*/  IMAD.MOV.U32 R198, RZ, RZ, R30 ;  /* 0x000000ffffc67224 */ /* 0x002fe200078e001e */
[----:B------:R-:W-:-:S02]  /*5270*/  MOV R199, R29 ;  /* 0x0000001d00c77202 */ /* 0x000fc40000000f00 */
[----:B------:R1:W-:Y:S01]  /*5280*/  STL.64 [R1+0x750], R190 ;  /* 0x000750be01007387 */ /* 0x0003e20000100a00 */
[----:B--2---:R-:W-:Y:S01]  /*5290*/  IMAD.MOV.U32 R196, RZ, RZ, R32 ;  /* 0x000000ffffc47224 */ /* 0x004fe200078e0020 */
[----:B------:R-:W-:Y:S02]  /*52a0*/  MOV R197, R31 ;  /* 0x0000001f00c57202 */ /* 0x000fe40000000f00 */
[----:B------:R2:W-:Y:S01]  /*52b0*/  STL.64 [R1+0x748], R188 ;  /* 0x000748bc01007387 */ /* 0x0005e20000100a00 */
[----:B---3--:R-:W-:Y:S01]  /*52c0*/  IMAD.MOV.U32 R194, RZ, RZ, R34 ;  /* 0x000000ffffc27224 */ /* 0x008fe200078e0022 */
[----:B------:R-:W-:Y:S02]  /*52d0*/  MOV R195, R33 ;  /* 0x0000002100c37202 */ /* 0x000fe40000000f00 */
[----:B------:R3:W-:Y:S01]  /*52e0*/  STL.64 [R1+0x740], R186 ;  /* 0x000740ba01007387 */ /* 0x0007e20000100a00 */
[----:B----4-:R-:W-:Y:S01]  /*52f0*/  IMAD.MOV.U32 R192, RZ, RZ, R36 ;  /* 0x000000ffffc07224 */ /* 0x010fe200078e0024 */
[----:B------:R-:W-:-:S02]  /*5300*/  MOV R193, R35 ;  /* 0x0000002300c17202 */ /* 0x000fc40000000f00 */
        /* <DEDUP_REMOVED lines=32> */
[----:B------:R-:W-:Y:S01]  /*5510*/  MOV R171, R57 ;  /* 0x0000003900ab7202 */ /* 0x000fe20000000f00 */
[----:B----4-:R-:W-:Y:S01]  /*5520*/  IMAD.MOV.U32 R168, RZ, RZ, R60 ;  /* 0x000000ffffa87224 */ /* 0x010fe200078e003c */
[----:B------:R-:W-:Y:S01]  /*5530*/  MOV R169, R59 ;  /* 0x0000003b00a97202 */ /* 0x000fe20000000f00 */
[----:B-1----:R-:W-:Y:S01]  /*5540*/  IMAD.MOV.U32 R166, RZ, RZ, R62 ;  /* 0x000000ffffa67224 */ /* 0x002fe200078e003e */
[----:B------:R-:W-:Y:S01]  /*5550*/  MOV R167, R61 ;  /* 0x0000003d00a77202 */ /* 0x000fe20000000f00 */
[----:B--2---:R-:W-:Y:S01]  /*5560*/  IMAD.MOV.U32 R164, RZ, RZ, R64 ;  /* 0x000000ffffa47224 */ /* 0x004fe200078e0040 */
[----:B------:R-:W-:Y:S01]  /*5570*/  MOV R165, R63 ;  /* 0x0000003f00a57202 */ /* 0x000fe20000000f00 */
[----:B------:R-:W-:-:S02]  /*5580*/  WARPGROUP.DEPBAR.LE gsb0, 0x0 ;  /* 0x00008000000079c5 */ /* 0x000fc40000010000 */
[----:B------:R-:W-:-:S06]  /*5590*/  WARPGROUP.ARRIVE ;  /* 0x00000000000079c5 */ /* 0x000fcc0000000000 */
[----:B------:R-:W-:Y:S01]  /*55a0*/  HGMMA.64x128x16.F32.BF16 R24, gdesc[UR8], RZ, !UPT, gsb0 ;  /* 0x01e00000081879f0 */ /* 0x000fe2000c0018ff */
[----:B------:R-:W-:Y:S02]  /*55b0*/  UIADD3 UR8, UR5, 0x2, URZ ;  /* 0x0000000205087890 */ /* 0x000fe4000fffe03f */
[----:B------:R-:W-:Y:S01]  /*55c0*/  UIADD3 UR10, UR4, 0x2, URZ ;  /* 0x00000002040a7890 */ /* 0x000fe2000fffe03f */
[----:B------:R-:W-:Y:S01]  /*55d0*/  UMOV UR9, 0x40000040 ;  /* 0x4000004000097882 */ /* 0x000fe20000000000 */
[----:B------:R-:W-:Y:S01]  /*55e0*/  UMOV UR11, 0x40000040 ;  /* 0x40000040000b7882 */ /* 0x000fe20000000000 */
[----:B------:R-:W-:Y:S02]  /*55f0*/  WARPGROUP.DEPBAR.LE gsb0, 0x0 ;  /* 0x00008000000079c5 */ /* 0x000fe40000010000 */
[----:B------:R-:W-:-:S06]  /*5600*/  WARPGROUP.ARRIVE ;  /* 0x00000000000079c5 */ /* 0x000fcc0000000000 */
[----:B------:R-:W-:Y:S03]  /*5610*/  HGMMA.64x128x16.F32.BF16 R164, gdesc[UR8], R164, gsb0 ;  /* 0x01e0000008a479f0 */ /* 0x000fe600080018a4 */
[----:B------:R-:W-:Y:S02]  /*5620*/  WARPGROUP.DEPBAR.LE gsb0, 0x0 ;  /* 0x00008000000079c5 */ /* 0x000fe40000010000 */
[----:B------:R-:W-:Y:S04]  /*5630*/  STL.64 [R1], R164 ;  /* 0x000000a401007387 */ /* 0x000fe80000100a00 */
[----:B------:R-:W-:Y:S04]  /*5640*/  STL.64 [R1+0x8], R166 ;  /* 0x000008a601007387 */ /* 0x000fe80000100a00 */
        /* <DEDUP_REMOVED lines=27> */
[----:B------:R1:W-:Y:S04]  /*5800*/  STL.64 [R1+0xe8], R222 ;  /* 0x0000e8de01007387 */ /* 0x0003e80000100a00 */
[----:B------:R-:W-:Y:S04]  /*5810*/  STL.64 [R1+0xf0], R224 ;  /* 0x0000f0e001007387 */ /* 0x000fe80000100a00 */
[----:B------:R-:W-:Y:S04]  /*5820*/  STL.64 [R1+0xf8], R226 ;  /* 0x0000f8e201007387 */ /* 0x000fe80000100a00 */
[----:B-1----:R-:W2:Y:S04]  /*5830*/  LDL.LU R222, [R1+0x7c8] ;  /* 0x0007c80001de7983 */ /* 0x002ea80000300800 */
[----:B------:R-:W3:Y:S04]  /*5840*/  LDL.LU R221, [R1+0x7c4] ;  /* 0x0007c40001dd7983 */ /* 0x000ee80000300800 */
[----:B------:R-:W4:Y:S04]  /*5850*/  LDL.LU R219, [R1+0x7c0] ;  /* 0x0007c00001db7983 */ /* 0x000f280000300800 */
[----:B------:R-:W4:Y:S04]  /*5860*/  LDL.LU.64 R216, [R1+0x7b8] ;  /* 0x0007b80001d87983 */ /* 0x000f280000300a00 */
[----:B------:R-:W2:Y:S04]  /*5870*/  LDL.LU.64 R214, [R1+0x7b0] ;  /* 0x0007b00001d67983 */ /* 0x000ea80000300a00 */
        /* <DEDUP_REMOVED lines=24> */
[----:B------:R-:W2:Y:S01]  /*5a00*/  LDL.LU.64 R164, [R1+0x6e8] ;  /* 0x0006e80001a47983 */ /* 0x000ea20000300a00 */
[----:B------:R-:W-:Y:S01]  /*5a10*/  UIADD3 UR8, UR5, 0x202, URZ ;  /* 0x0000020205087890 */ /* 0x000fe2000fffe03f */
[----:B------:R-:W-:Y:S01]  /*5a20*/  UMOV UR9, 0x40000040 ;  /* 0x4000004000097882 */ /* 0x000fe20000000000 */
[----:B--2---:R-:W-:-:S07]  /*5a30*/  WARPGROUP.ARRIVE ;  /* 0x00000000000079c5 */ /* 0x004fce0000000000 */
[----:B------:R-:W-:Y:S01]  /*5a40*/  HGMMA.64x128x16.F32.BF16 R152, gdesc[UR8], R152, gsb0 ;  /* 0x01e00000089879f0 */ /* 0x000fe20008001898 */
[----:B------:R-:W-:Y:S02]  /*5a50*/  UIADD3 UR8, UR5, 0x402, URZ ;  /* 0x0000040205087890 */ /* 0x000fe4000fffe03f */
[----:B------:R-:W-:Y:S02]  /*5a60*/  WARPGROUP.DEPBAR.LE gsb0, 0x0 ;  /* 0x00008000000079c5 */ /* 0x000fe40000010000 */
        /* <DEDUP_REMOVED lines=32> */
[----:B-1----:R-:W2:Y:S04]  /*5c70*/  LDL.LU.64 R152, [R1] ;  /* 0x0000000001987983 */ /* 0x002ea80000300a00 */
        /* <DEDUP_REMOVED lines=31> */
[----:B------:R-:W-:Y:S01]  /*5e70*/  WARPGROUP.ARRIVE ;  /* 0x00000000000079c5 */ /* 0x000fe20000000000 */
[----:B------:R-:W-:-:S05]  /*5e80*/  UMOV UR9, 0x40000040 ;  /* 0x4000004000097882 */ /* 0x000fca0000000000 */
[----:B------:R-:W-:Y:S01]  /*5e90*/  HGMMA.64x128x16.F32.BF16 R88, gdesc[UR8], R88, gsb0 ;  /* 0x01e00000085879f0 */ /* 0x000fe20008001858 */
[----:B------:R-:W-:Y:S01]  /*5ea0*/  UIADD3 UR8, UR5, 0x602, URZ ;  /* 0x0000060205087890 */ /* 0x000fe2000fffe03f */
[----:B------:R-:W-:Y:S01]  /*5eb0*/  UMOV UR9, 0x40000040 ;  /* 0x4000004000097882 */ /* 0x000fe20000000000 */
[----:B------:R-:W-:Y:S02]  /*5ec0*/  WARPGROUP.DEPBAR.LE gsb0, 0x0 ;  /* 0x00008000000079c5 */ /* 0x000fe40000010000 */
[----:B------:R-:W-:-:S07]  /*5ed0*/  WARPGROUP.ARRIVE ;  /* 0x00000000000079c5 */ /* 0x000fce0000000000 */
[----:B------:R-:W-:Y:S01]  /*5ee0*/  HGMMA.64x128x16.F32.BF16 R24, gdesc[UR8], R24, gsb0 ;  /* 0x01e00000081879f0 */ /* 0x000fe20008001818 */
[----:B------:R-:W-:Y:S02]  /*5ef0*/  UIADD3 UR8, UR5, 0x4, URZ ;  /* 0x0000000405087890 */ /* 0x000fe4000fffe03f */
[----:B------:R-:W-:Y:S01]  /*5f00*/  UIADD3 UR10, UR4, 0x4, URZ ;  /* 0x00000004040a7890 */ /* 0x000fe2000fffe03f */
[----:B------:R-:W-:Y:S01]  /*5f10*/  UMOV UR9, 0x40000040 ;  /* 0x4000004000097882 */ /* 0x000fe20000000000 */
[----:B------:R-:W-:Y:S01]  /*5f20*/  UMOV UR11, 0x40000040 ;  /* 0x40000040000b7882 */ /* 0x000fe20000000000 */
[----:B------:R-:W-:Y:S02]  /*5f30*/  WARPGROUP.DEPBAR.LE gsb0, 0x0 ;  /* 0x00008000000079c5 */ /* 0x000fe40000010000 */
[----:B--2---:R-:W-:-:S06]  /*5f40*/  WARPGROUP.ARRIVE ;  /* 0x00000000000079c5 */ /* 0x004fcc0000000000 */
[----:B------:R-:W-:Y:S03]  /*5f50*/  HGMMA.64x128x16.F32.BF16 R152, gdesc[UR8], R152, gsb0 ;  /* 0x01e00000089879f0 */ /* 0x000fe60008001898 */
[----:B------:R-:W-:Y:S02]  /*5f60*/  WARPGROUP.DEPBAR.LE gsb0, 0x0 ;  /* 0x00008000000079c5 */ /* 0x000fe40000010000 */
[----:B------:R-:W-:Y:S01]  /*5f70*/  STL.64 [R1], R152 ;  /* 0x0000009801007387 */ /* 0x000fe20000100a00 */
[----:B------:R-:W-:Y:S01]  /*5f80*/  IMAD.MOV.U32 R2, RZ, RZ, R214 ;  /* 0x000000ffff027224 */ /* 0x000fe200078e00d6 */
[----:B------:R-:W-:Y:S01]  /*5f90*/  MOV R0, R215 ;  /* 0x000000d700007202 */ /* 0x000fe20000000f00 */
[----:B------:R-:W-:Y:S01]  /*5fa0*/  IMAD.MOV.U32 R4, RZ, RZ, R212 ;  /* 0x000000ffff047224 */ /* 0x000fe200078e00d4 */
[----:B------:R-:W-:Y:S01]  /*5fb0*/  STL.64 [R1+0x8], R154 ;  /* 0x0000089a01007387 */ /* 0x000fe20000100a00 */
[----:B------:R-:W-:Y:S01]  /*5fc0*/  MOV R3, R213 ;  /* 0x000000d500037202 */ /* 0x000fe20000000f00 */
[----:B------:R-:W-:Y:S01]  /*5fd0*/  IMAD.MOV.U32 R6, RZ, RZ, R210 ;  /* 0x000000ffff067224 */ /* 0x000fe200078e00d2 */
[----:B------:R-:W-:Y:S01]  /*5fe0*/  MOV R5, R211 ;  /* 0x000000d300057202 */ /* 0x000fe20000000f00 */
[----:B------:R-:W-:Y:S01]  /*5ff0*/  STL.64 [R1+0x10], R156 ;  /* 0x0000109c01007387 */ /* 0x000fe20000100a00 */
        /* <DEDUP_REMOVED lines=31> */
[----:B------:R-:W-:Y:S04]  /*61f0*/  STL.64 [R1+0x50], R172 ;  /* 0x000050ac01007387 */ /* 0x000fe80000100a00 */
[----:B------:R-:W-:Y:S04]  /*6200*/  STL.64 [R1+0x58], R174 ;  /* 0x000058ae01007387 */ /* 0x000fe80000100a00 */
[----:B------:R-:W-:Y:S04]  /*6210*/  STL.64 [R1+0x60], R176 ;  /* 0x000060b001007387 */ /* 0x000fe80000100a00 */
[----:B------:R-:W-:Y:S04]  /*6220*/  STL.64 [R1+0x68], R178 ;  /* 0x000068b201007387 */ /* 0x000fe80000100a00 */
[----:B------:R-:W-:Y:S04]  /*6230*/  STL.64 [R1+0x70], R180 ;  /* 0x000070b401007387 */ /* 0x000fe80000100a00 */
[----:B------:R-:W-:Y:S04]  /*6240*/  STL.64 [R1+0x78], R182 ;  /* 0x000078b601007387 */ /* 0x000fe80000100a00 */
[----:B------:R1:W-:Y:S04]  /*6250*/  STL.64 [R1+0x80], R184 ;  /* 0x000080b801007387 */ /* 0x0003e80000100a00 */
        /* <DEDUP_REMOVED lines=15> */
[----:B-1----:R-:W2:Y:S04]  /*6350*/  LDL.LU.64 R184, [R1+0x668] ;  /* 0x0006680001b87983 */ /* 0x002ea80000300a00 */
        /* <DEDUP_REMOVED lines=17> */
[----:B------:R-:W-:-:S02]  /*6470*/  UMOV UR9, 0x40000040 ;  /* 0x4000004000097882 */ /* 0x000fc40000000000 */
[----:B------:R-:W-:Y:S04]  /*6480*/  STL [R1+0x5e0], R222 ;  /* 0x0005e0de01007387 */ /* 0x000fe80000100800 */
[----:B---3--:R-:W-:Y:S04]  /*6490*/  STL [R1+0x5dc], R221 ;  /* 0x0005dcdd01007387 */ /* 0x008fe80000100800 */
[----:B----4-:R-:W-:Y:S04]  /*64a0*/  STL [R1+0x5d8], R219 ;  /* 0x0005d8db01007387 */ /* 0x010fe80000100800 */
[----:B------:R-:W-:Y:S01]  /*64b0*/  STL.64 [R1+0x5d0], R216 ;  /* 0x0005d0d801007387 */ /* 0x000fe20000100a00 */
[----:B--2---:R-:W-:-:S06]  /*64c0*/  WARPGROUP.ARRIVE ;  /* 0x00000000000079c5 */ /* 0x004fcc0000000000 */
        /* <DEDUP_REMOVED lines=29> */
[----:B-1----:R-:W2:Y:S04]  /*66a0*/  LDL.LU R164, [R1] ;  /* 0x0000000001a47983 */ /* 0x002ea80000300800 */
[----:B------:R-:W2:Y:S04]  /*66b0*/  LDL.LU R165, [R1+0x4] ;  /* 0x0000040001a57983 */ /* 0x000ea80000300800 */
        /* <DEDUP_REMOVED lines=31> */
[----:B------:R-:W2:Y:S01]  /*68b0*/  LDL.LU R197, [R1+0x84] ;  /* 0x0000840001c57983 */ /* 0x000ea20000300800 */
[----:B------:R-:W-:Y:S01]  /*68c0*/  WARPGROUP.ARRIVE ;  /* 0x00000000000079c5 */ /* 0x000fe20000000000 */
[----:B------:R-:W-:Y:S01]  /*68d0*/  UMOV UR9, 0x40000040 ;  /* 0x4000004000097882 */ /* 0x000fe20000000000 */
[----:B------:R-:W-:Y:S01]  /*68e0*/  IMAD.MOV.U32 R198, RZ, RZ, R227 ;  /* 0x000000ffffc67224 */ /* 0x000fe200078e00e3 */
[----:B------:R-:W-:Y:S01]  /*68f0*/  MOV R199, R226 ;  /* 0x000000e200c77202 */ /* 0x000fe20000000f00 */
[----:B------:R-:W-:Y:S01]  /*6900*/  IMAD.MOV.U32 R200, RZ, RZ, R225 ;  /* 0x000000ffffc87224 */ /* 0x000fe200078e00e1 */
[----:B------:R-:W-:Y:S01]  /*6910*/  MOV R201, R224 ;  /* 0x000000e000c97202 */ /* 0x000fe20000000f00 */
[----:B------:R-:W-:Y:S01]  /*6920*/  HGMMA.64x128x16.F32.BF16 R88, gdesc[UR8], R88, gsb0 ;  /* 0x01e00000085879f0 */ /* 0x000fe20008001858 */
[----:B------:R-:W-:Y:S01]  /*6930*/  UIADD3 UR8, UR5, 0x604, URZ ;  /* 0x0000060405087890 */ /* 0x000fe2000fffe03f */
[----:B------:R-:W-:Y:S01]  /*6940*/  IMAD.MOV.U32 R202, RZ, RZ, R223 ;  /* 0x000000ffffca7224 */ /* 0x000fe200078e00df */
[----:B------:R-:W-:Y:S01]  /*6950*/  UMOV UR9, 0x40000040 ;  /* 0x4000004000097882 */ /* 0x000fe20000000000 */
        /* <DEDUP_REMOVED lines=25> */
[----:B------:R-:W-:-:S02]  /*6af0*/  WARPGROUP.DEPBAR.LE gsb0, 0x0 ;  /* 0x00008000000079c5 */ /* 0x000fc40000010000 */
[----:B------:R-:W-:-:S06]  /*6b00*/  WARPGROUP.ARRIVE ;  /* 0x00000000000079c5 */ /* 0x000fcc0000000000 */
        /* <DEDUP_REMOVED lines=653> */
[----:B------:R-:W-:-:S02]  /*93e0*/  IMAD.MOV.U32 R210, RZ, RZ, R225 ;  /* 0x000000ffffd27224 */ /* 0x000fc400078e00e1 */
[----:B------:R-:W-:Y:S01]  /*93f0*/  HGMMA.64x128x16.F32.BF16 R88, gdesc[UR8], R88, gsb0 ;  /* 0x01e00000085879f0 */ /* 0x000fe20008001858 */
[----:B------:R-:W-:Y:S01]  /*9400*/  UIADD3 UR8, UR5, 0xe04, URZ ;  /* 0x00000e0405087890 */ /* 0x000fe2000fffe03f */
[----:B------:R-:W-:Y:S01]  /*9410*/  MOV R211, R224 ;  /* 0x000000e000d37202 */ /* 0x000fe20000000f00 */
        /* <DEDUP_REMOVED lines=22> */
[----:B------:R-:W-:-:S02]  /*9580*/  WARPGROUP.DEPBAR.LE gsb0, 0x0 ;  /* 0x00008000000079c5 */ /* 0x000fc40000010000 */
[----:B------:R-:W-:Y:S01]  /*9590*/  WARPGROUP.ARRIVE ;  /* 0x00000000000079c5 */ /* 0x000fe20000000000 */
[----:B------:R-:W-:Y:S01]  /*95a0*/  MOV R223, R9 ;  /* 0x0000000900df7202 */ /* 0x000fe20000000f00 */
[----:B------:R-:W-:Y:S01]  /*95b0*/  IMAD.MOV.U32 R224, RZ, RZ, R4 ;  /* 0x000000ffffe07224 */ /* 0x000fe200078e0004 */
[----:B------:R-:W-:Y:S01]  /*95c0*/  MOV R225, R3 ;  /* 0x0000000300e17202 */ /* 0x000fe20000000f00 */
[----:B------:R-:W-:Y:S01]  /*95d0*/  IMAD.MOV.U32 R226, RZ, RZ, R2 ;  /* 0x000000ffffe27224 */ /* 0x000fe200078e0002 */
[----:B------:R-:W-:Y:S01]  /*95e0*/  MOV R227, R0 ;  /* 0x0000000000e37202 */ /* 0x000fe20000000f00 */
[----:B------:R-:W-:Y:S01]  /*95f0*/  HGMMA.64x128x16.F32.BF16 R24, gdesc[UR8], R24, gsb0 ;  /* 0x01e00000081879f0 */ /* 0x000fe20008001818 */
[----:B------:R-:W-:Y:S01]  /*9600*/  UIADD3 UR8, UR5, 0x806, URZ ;  /* 0x0000080605087890 */ /* 0x000fe2000fffe03f */
[----:B------:R3:W5:Y:S01]  /*9610*/  LDL.LU R23, [R1+0x210] ;  /* 0x0002100001177983 */ /* 0x0007620000300800 */
[----:B------:R-:W-:Y:S01]  /*9620*/  UIADD3 UR10, UR4, 0x406, URZ ;  /* 0x00000406040a7890 */ /* 0x000fe2000fffe03f */
[----:B------:R-:W-:Y:S01]  /*9630*/  UMOV UR9, 0x40000040 ;  /* 0x4000004000097882 */ /* 0x000fe20000000000 */
[----:B------:R-:W-:Y:S01]  /*9640*/  UMOV UR11, 0x40000040 ;  /* 0x40000040000b7882 */ /* 0x000fe20000000000 */
[----:B------:R3:W5:Y:S04]  /*9650*/  LDL.LU R22, [R1+0x20c] ;  /* 0x00020c0001167983 */ /* 0x0007680000300800 */
[----:B------:R3:W5:Y:S04]  /*9660*/  LDL.LU R19, [R1+0x208] ;  /* 0x0002080001137983 */ /* 0x0007680000300800 */
[----:B------:R3:W5:Y:S04]  /*9670*/  LDL.LU R18, [R1+0x204] ;  /* 0x0002040001127983 */ /* 0x0007680000300800 */
[----:B------:R3:W5:Y:S04]  /*9680*/  LDL.LU R17, [R1+0x200] ;  /* 0x0002000001117983 */ /* 0x0007680000300800 */
[----:B------:R3:W5:Y:S04]  /*9690*/  LDL.LU R16, [R1+0x1fc] ;  /* 0x0001fc0001107983 */ /* 0x0007680000300800 */
[----:B------:R3:W5:Y:S04]  /*96a0*/  LDL.LU R8, [R1+0x1f8] ;  /* 0x0001f80001087983 */ /* 0x0007680000300800 */
[----:B------:R3:W5:Y:S04]  /*96b0*/  LDL.LU R7, [R1+0x1f4] ;  /* 0x0001f40001077983 */ /* 0x0007680000300800 */
[----:B------:R3:W5:Y:S04]  /*96c0*/  LDL.LU R6, [R1+0x1f0] ;  /* 0x0001f00001067983 */ /* 0x0007680000300800 */
[----:B------:R3:W5:Y:S01]  /*96d0*/  LDL.LU R5, [R1+0x1ec] ;  /* 0x0001ec0001057983 */ /* 0x0007620000300800 */
[----:B------:R-:W-:-:S02]  /*96e0*/  WARPGROUP.DEPBAR.LE gsb0, 0x0 ;  /* 0x00008000000079c5 */ /* 0x000fc40000010000 */
        /* <DEDUP_REMOVED lines=33> */
[----:B------:R3:W-:Y:S04]  /*9900*/  STL.64 [R1+0xf0], R224 ;  /* 0x0000f0e001007387 */ /* 0x0007e80000100a00 */
[----:B------:R3:W-:Y:S04]  /*9910*/  STL.64 [R1+0xf8], R226 ;  /* 0x0000f8e201007387 */ /* 0x0007e80000100a00 */
[----:B-1----:R3:W5:Y:S04]  /*9920*/  LDL.LU R222, [R1+0x1e8] ;  /* 0x0001e80001de7983 */ /* 0x0027680000300800 */
[----:B------:R3:W5:Y:S04]  /*9930*/  LDL.LU R221, [R1+0x1e4] ;  /* 0x0001e40001dd7983 */ /* 0x0007680000300800 */
[----:B------:R3:W5:Y:S04]  /*9940*/  LDL.LU R219, [R1+0x1e0] ;  /* 0x0001e00001db7983 */ /* 0x0007680000300800 */
[----:B------:R3:W5:Y:S04]  /*9950*/  LDL.LU.64 R216, [R1+0x1d8] ;  /* 0x0001d80001d87983 */ /* 0x0007680000300a00 */
        /* <DEDUP_REMOVED lines=30> */
[----:B------:R-:W-:Y:S01]  /*9b40*/  UIADD3 UR8, UR5, 0xc06, URZ ;  /* 0x00000c0605087890 */ /* 0x000fe2000fffe03f */
[----:B------:R-:W-:Y:S01]  /*9b50*/  UMOV UR9, 0x40000040 ;  /* 0x4000004000097882 */ /* 0x000fe20000000000 */
[----:B------:R-:W-:Y:S02]  /*9b60*/  WARPGROUP.DEPBAR.LE gsb0, 0x0 ;  /* 0x00008000000079c5 */ /* 0x000fe40000010000 */
[----:B------:R-:W-:-:S07]  /*9b70*/  WARPGROUP.ARRIVE ;  /* 0x00000000000079c5 */ /* 0x000fce0000000000 */
[----:B------:R-:W-:Y:S01]  /*9b80*/  HGMMA.64x128x16.F32.BF16 R88, gdesc[UR8], R88, gsb0 ;  /* 0x01e00000085879f0 */ /* 0x000fe20008001858 */
[----:B------:R-:W-:Y:S01]  /*9b90*/  UIADD3 UR8, UR5, 0xe06, URZ ;  /* 0x00000e0605087890 */ /* 0x000fe2000fffe03f */
[----:B------:R-:W-:Y:S01]  /*9ba0*/  UMOV UR9, 0x40000040 ;  /* 0x4000004000097882 */ /* 0x000fe20000000000 */
[----:B------:R-:W-:-:S04]  /*9bb0*/  UIADD3 UR5, UR41, 0x1, URZ ;  /* 0x0000000129057890 */ /* 0x000fc8000fffe03f */
[----:B------:R-:W-:-:S04]  /*9bc0*/  UISETP.NE.AND UP0, UPT, UR5, 0x2, UPT ;  /* 0x000000020500788c */ /* 0x000fc8000bf05270 */
[----:B------:R-:W-:Y:S02]  /*9bd0*/  USEL UR4, URZ, 0x1, UP0 ;  /* 0x000000013f047887 */ /* 0x000fe40008000000 */
[----:B------:R-:W-:Y:S02]  /*9be0*/  USEL UR5, UR5, URZ, UP0 ;  /* 0x0000003f05057287 */ /* 0x000fe40008000000 */
[----:B------:R-:W-:-:S06]  /*9bf0*/  ULOP3.LUT UR4, UR42, UR4, URZ, 0x3c, !UPT ;  /* 0x000000042a047292 */ /* 0x000fcc000f8e3c3f */
[----:B------:R-:W-:Y:S01]  /*9c00*/  IMAD.U32 R2, RZ, RZ, UR4 ;  /* 0x00000004ff027e24 */ /* 0x000fe2000f8e00ff */
[----:B------:R-:W-:Y:S01]  /*9c10*/  UMOV UR4, 0x1 ;  /* 0x0000000100047882 */ /* 0x000fe20000000000 */
[----:B------:R-:W-:Y:S02]  /*9c20*/  WARPGROUP.DEPBAR.LE gsb0, 0x0 ;  /* 0x00008000000079c5 */ /* 0x000fe40000010000 */
[----:B------:R-:W-:-:S06]  /*9c30*/  WARPGROUP.ARRIVE ;  /* 0x00000000000079c5 */ /* 0x000fcc0000000000 */
[----:B---3--:R-:W-:Y:S03]  /*9c40*/  HGMMA.64x128x16.F32.BF16 R24, gdesc[UR8], R24, gsb0 ;  /* 0x01e00000081879f0 */ /* 0x008fe60008001818 */
[----:B------:R-:W-:Y:S02]  /*9c50*/  WARPGROUP.DEPBAR.LE gsb0, 0x0 ;  /* 0x00008000000079c5 */ /* 0x000fe40000010000 */
.L_x_38:
[----:B-1---5:R-:W-:-:S04]  /*9c60*/  VIMNMX R0, R6, 0x1, PT ;  /* 0x0000000106007848 */ /* 0x022fc80003fe0100 */
[----:B------:R-:W-:-:S04]  /*9c70*/  IADD3 R6, R6, -R0, RZ ;  /* 0x8000000006067210 */ /* 0x000fc80007ffe0ff */
[----:B------:R-:W-:-:S13]  /*9c80*/  ISETP.GE.AND P0, PT, R6, 0x1, PT ;  /* 0x000000010600780c */ /* 0x000fda0003f06270 */
[----:B------:R-:W-:Y:S05]  /*9c90*/  @!P0 BRA `(.L_x_43) ;  /* 0x0000005800908947 */ /* 0x000fea0003800000 */
[----:B------:R-:W-:Y:S01]  /*9ca0*/  IMAD.MOV.U32 R3, RZ, RZ, R6 ;  /* 0x000000ffff037224 */ /* 0x000fe200078e0006 */
[----:B------:R-:W-:-:S07]  /*9cb0*/  MOV R0, UR41 ;  /* 0x0000002900007c02 */ /* 0x000fce0008000f00 */
.L_x_50:
[----:B------:R-:W-:-:S06]  /*9cc0*/  UISETP.NE.AND UP0, UPT, UR43, 0x3, UPT ;  /* 0x000000032b00788c */ /* 0x000fcc000bf05270 */
[----:B------:R-:W-:-:S13]  /*9cd0*/  PLOP3.LUT P1, PT, PT, PT, UP0, 0x80, 0x0 ;  /* 0x000000000000781c */ /* 0x000fda0003f2f008 */
[----:B------:R-:W-:Y:S05]  /*9ce0*/  @!P1 BRA `(.L_x_44) ;  /* 0x0000000000049947 */ /* 0x000fea0003800000 */
[----:B------:R-:W-:Y:S01]  /*9cf0*/  BPT.TRAP 0x1 ;  /* 0x000000040000795c */ /* 0x000fe20000300000 */
.L_x_44:
[----:B------:R-:W-:Y:S01]  /*9d00*/  ULEA UR6, UR5, UR47, 0x3 ;  /* 0x0000002f05067291 */ /* 0x000fe2000f8e183f */
[----:B------:R-:W-:-:S08]  /*9d10*/  SHF.L.U32 R4, R2, 0x1f, RZ ;  /* 0x0000001f02047819 */ /* 0x000fd000000006ff */
[----:B------:R1:W3:Y:S01]  /*9d20*/  SYNCS.PHASECHK.TRANS64.TRYWAIT P0, [UR6+0x34480], R4 ;  /* 0x03448004ff0075a7 */ /* 0x0002e20008000146 */
[----:B------:R-:W-:Y:S05]  /*9d30*/  @!P1 BRA `(.L_x_45) ;  /* 0x0000000000049947 */ /* 0x000fea0003800000 */
[----:B------:R-:W-:Y:S01]  /*9d40*/  BPT.TRAP 0x1 ;  /* 0x000000040000795c */ /* 0x000fe20000300000 */
.L_x_45:
[----:B---3--:R-:W-:Y:S05]  /*9d50*/  @P0 BRA `(.L_x_46) ;  /* 0x0000000000080947 */ /* 0x008fea0003800000 */
[----:B------:R-:W3:Y:S02]  /*9d60*/  SYNCS.PHASECHK.TRANS64.TRYWAIT P0, [UR6+0x34480], R4 ;  /* 0x03448004ff0075a7 */ /* 0x000ee40008000146 */
[----:B---3--:R-:W-:Y:S05]  /*9d70*/  @!P0 BRA `(.L_x_47) ;  /* 0x0000012c00848947 */ /* 0x008fea0003800000 */
.L_x_46:
        /* <DEDUP_REMOVED lines=32> */
[----:B----4-:R-:W4:Y:S04]  /*9f80*/  LDL.LU.64 R24, [R1] ;  /* 0x0000000001187983 */ /* 0x010f280000300a00 */
[----:B------:R-:W4:Y:S04]  /*9f90*/  LDL.LU.64 R26, [R1+0x8] ;  /* 0x00000800011a7983 */ /* 0x000f280000300a00 */
        /* <DEDUP_REMOVED lines=29> */
[----:B------:R-:W4:Y:S01]  /*a170*/  LDL.LU.64 R86, [R1+0xf8] ;  /* 0x0000f80001567983 */ /* 0x000f220000300a00 */
[----:B------:R-:W-:-:S02]  /*a180*/  UIADD3 UR7, UR47, 0x20000, URZ ;  /* 0x000200002f077890 */ /* 0x000fc4000fffe03f */
[----:B------:R-:W-:Y:S01]  /*a190*/  USHF.R.U32.HI UR6, URZ, 0x4, UR47 ;  /* 0x000000043f067899 */ /* 0x000fe2000801162f */
[----:B------:R-:W-:Y:S01]  /*a1a0*/  STL [R1+0x21c], R23 ;  /* 0x00021c1701007387 */ /* 0x000fe20000100800 */
[----:B------:R-:W-:Y:S02]  /*a1b0*/  USHF.R.U32.HI UR7, URZ, 0x4, UR7 ;  /* 0x000000043f077899 */ /* 0x000fe40008011607 */
[----:B------:R-:W-:Y:S01]  /*a1c0*/  ULOP3.LUT UR6, UR6, 0x3fff, URZ, 0xc0, !UPT ;  /* 0x00003fff06067892 */ /* 0x000fe2000f8ec03f */
[----:B------:R-:W-:Y:S01]  /*a1d0*/  STL [R1+0x218], R22 ;  /* 0x0002181601007387 */ /* 0x000fe20000100800 */
[----:B------:R-:W-:Y:S02]  /*a1e0*/  ULOP3.LUT UR7, UR7, 0x3fff, URZ, 0xc0, !UPT ;  /* 0x00003fff07077892 */ /* 0x000fe4000f8ec03f */
[----:B------:R-:W-:Y:S01]  /*a1f0*/  ULOP3.LUT UR6, UR6, 0x10000, URZ, 0xfc, !UPT ;  /* 0x0001000006067892 */ /* 0x000fe2000f8efc3f */
[----:B------:R-:W-:Y:S01]  /*a200*/  STL [R1+0x214], R19 ;  /* 0x0002141301007387 */ /* 0x000fe20000100800 */
[----:B------:R-:W-:-:S02]  /*a210*/  ULOP3.LUT UR8, UR7, 0x10000, URZ, 0xfc, !UPT ;  /* 0x0001000007087892 */ /* 0x000fc4000f8efc3f */
[----:B------:R-:W-:Y:S01]  /*a220*/  UISETP.NE.U32.AND UP0, UPT, UR4, URZ, UPT ;  /* 0x0000003f0400728c */ /* 0x000fe2000bf05070 */
[----:B------:R-:W-:Y:S01]  /*a230*/  STL [R1+0x210], R18 ;  /* 0x0002101201007387 */ /* 0x000fe20000100800 */
[----:B------:R-:W-:Y:S02]  /*a240*/  ULEA UR7, UR5, UR6, 0xc ;  /* 0x0000000605077291 */ /* 0x000fe4000f8e603f */
[----:B------:R-:W-:Y:S01]  /*a250*/  ULEA UR6, UR5, UR8, 0xb ;  /* 0x0000000805067291 */ /* 0x000fe2000f8e583f */
[----:B------:R-:W-:Y:S01]  /*a260*/  STL [R1+0x20c], R17 ;  /* 0x00020c1101007387 */ /* 0x000fe20000100800 */
[----:B------:R-:W-:Y:S01]  /*a270*/  UMOV UR9, 0x40000040 ;  /* 0x4000004000097882 */ /* 0x000fe20000000000 */
[----:B------:R-:W-:Y:S02]  /*a280*/  UMOV UR11, 0x40000040 ;  /* 0x40000040000b7882 */ /* 0x000fe40000000000 */
[----:B------:R-:W-:Y:S01]  /*a290*/  UMOV UR8, UR7 ;  /* 0x0000000700087c82 */ /* 0x000fe20008000000 */
[----:B------:R-:W-:Y:S01]  /*a2a0*/  STL [R1+0x208], R16 ;  /* 0x0002081001007387 */ /* 0x000fe20000100800 */
[----:B------:R-:W-:-:S03]  /*a2b0*/  UMOV UR10, UR6 ;  /* 0x00000006000a7c82 */ /* 0x000fc60008000000 */
[----:B------:R-:W-:Y:S04]  /*a2c0*/  STL [R1+0x204], R8 ;  /* 0x0002040801007387 */ /* 0x000fe80000100800 */
[----:B------:R-:W-:Y:S04]  /*a2d0*/  STL [R1+0x200], R7 ;  /* 0x0002000701007387 */ /* 0x000fe80000100800 */
[----:B------:R-:W-:Y:S04]  /*a2e0*/  STL [R1+0x1fc], R6 ;  /* 0x0001fc0601007387 */ /* 0x000fe80000100800 */
[----:B------:R-:W-:Y:S04]  /*a2f0*/  STL [R1+0x1f8], R5 ;  /* 0x0001f80501007387 */ /* 0x000fe80000100800 */
[----:B------:R-:W-:Y:S04]  /*a300*/  STL [R1+0x1f4], R3 ;  /* 0x0001f40301007387 */ /* 0x000fe80000100800 */
[----:B------:R1:W-:Y:S04]  /*a310*/  STL [R1+0x1f0], R2 ;  /* 0x0001f00201007387 */ /* 0x0003e80000100800 */
[----:B------:R2:W-:Y:S01]  /*a320*/  STL [R1+0x1ec], R0 ;  /* 0x0001ec0001007387 */ /* 0x0005e20000100800 */
[----:B----4-:R-:W-:-:S06]  /*a330*/  WARPGROUP.ARRIVE ;  /* 0x00000000000079c5 */ /* 0x010fcc0000000000 */
[----:B------:R-:W-:Y:S01]  /*a340*/  HGMMA.64x128x16.F32.BF16 R24, gdesc[UR8], R24, UP0, gsb0 ;  /* 0x01e00000081879f0 */ /* 0x000fe2000b801818 */
[----:B------:R-:W-:Y:S01]  /*a350*/  UIADD3 UR8, UR7, 0x200, URZ ;  /* 0x0000020007087890 */ /* 0x000fe2000fffe03f */
[----:B------:R-:W-:Y:S01]  /*a360*/  UMOV UR9, 0x40000040 ;  /* 0x4000004000097882 */ /* 0x000fe20000000000 */
[----:B------:R-:W-:Y:S02]  /*a370*/  WARPGROUP.DEPBAR.LE gsb0, 0x0 ;  /* 0x00008000000079c5 */ /* 0x000fe40000010000 */
[----:B------:R-:W-:Y:S01]  /*a380*/  WARPGROUP.ARRIVE ;  /* 0x00000000000079c5 */ /* 0x000fe20000000000 */
[----:B------:R-:W-:Y:S01]  /*a390*/  STL.64 [R1], R24 ;  /* 0x0000001801007387 */ /* 0x000fe20000100a00 */
[----:B-1----:R-:W-:Y:S01]  /*a3a0*/  IMAD.MOV.U32 R2, RZ, RZ, R86 ;  /* 0x000000ffff027224 */ /* 0x002fe200078e0056 */
[----:B--2---:R-:W-:Y:S01]  /*a3b0*/  MOV R0, R87 ;  /* 0x0000005700007202 */ /* 0x004fe20000000f00 */
[----:B---3--:R-:W-:Y:S01]  /*a3c0*/  IMAD.MOV.U32 R4, RZ, RZ, R84 ;  /* 0x000000ffff047224 */ /* 0x008fe200078e0054 */
[----:B------:R-:W-:Y:S02]  /*a3d0*/  STL.64 [R1+0x8], R26 ;  /* 0x0000081a01007387 */ /* 0x000fe40000100a00 */
[----:B------:R-:W-:Y:S01]  /*a3e0*/  HGMMA.64x128x16.F32.BF16 R152, gdesc[UR8], R152, UP0, gsb0 ;  /* 0x01e00000089879f0 */ /* 0x000fe2000b801898 */
        /* <DEDUP_REMOVED lines=35> */
[----:B------:R-:W-:-:S03]  /*a620*/  MOV R226, R59 ;  /* 0x0000003b00e27202 */ /* 0x000fc60000000f00 */
        /* <DEDUP_REMOVED lines=38> */
[----:B------:R-:W-:-:S03]  /*a890*/  WARPGROUP.DEPBAR.LE gsb0, 0x0 ;  /* 0x00008000000079c5 */ /* 0x000fc60000010000 */
[----:B------:R-:W-:Y:S04]  /*a8a0*/  STL [R1+0x7d0], R222 ;  /* 0x0007d0de01007387 */ /* 0x000fe80000100800 */
[----:B------:R-:W-:Y:S04]  /*a8b0*/  STL [R1+0x7cc], R221 ;  /* 0x0007ccdd01007387 */ /* 0x000fe80000100800 */
[----:B------:R-:W-:Y:S04]  /*a8c0*/  STL [R1+0x7c8], R219 ;  /* 0x0007c8db01007387 */ /* 0x000fe80000100800 */
        /* <DEDUP_REMOVED lines=27> */
[----:B-1----:R-:W3:Y:S04]  /*aa80*/  LDL.LU R164, [R1] ;  /* 0x0000000001a47983 */ /* 0x002ee80000300800 */
[----:B------:R-:W3:Y:S04]  /*aa90*/  LDL.LU R165, [R1+0x4] ;  /* 0x0000040001a57983 */ /* 0x000ee80000300800 */
        /* <DEDUP_REMOVED lines=31> */
[----:B------:R-:W3:Y:S01]  /*ac90*/  LDL.LU R197, [R1+0x84] ;  /* 0x0000840001c57983 */ /* 0x000ee20000300800 */
[----:B------:R-:W-:Y:S01]  /*aca0*/  UIADD3 UR8, UR7, 0x400, URZ ;  /* 0x0000040007087890 */ /* 0x000fe2000fffe03f */
[----:B------:R-:W-:Y:S01]  /*acb0*/  WARPGROUP.ARRIVE ;  /* 0x00000000000079c5 */ /* 0x000fe20000000000 */
[----:B------:R-:W-:Y:S01]  /*acc0*/  UMOV UR9, 0x40000040 ;  /* 0x4000004000097882 */ /* 0x000fe20000000000 */
[----:B------:R-:W-:Y:S01]  /*acd0*/  IMAD.MOV.U32 R198, RZ, RZ, R227 ;  /* 0x000000ffffc67224 */ /* 0x000fe200078e00e3 */
[----:B------:R-:W-:Y:S01]  /*ace0*/  MOV R199, R226 ;  /* 0x000000e200c77202 */ /* 0x000fe20000000f00 */
[----:B------:R-:W-:Y:S01]  /*acf0*/  IMAD.MOV.U32 R200, RZ, RZ, R225 ;  /* 0x000000ffffc87224 */ /* 0x000fe200078e00e1 */
[----:B------:R-:W-:Y:S01]  /*ad00*/  MOV R201, R224 ;  /* 0x000000e000c97202 */ /* 0x000fe20000000f00 */
[----:B------:R-:W-:Y:S01]  /*ad10*/  IMAD.MOV.U32 R202, RZ, RZ, R223 ;  /* 0x000000ffffca7224 */ /* 0x000fe200078e00df */
[----:B------:R-:W-:Y:S01]  /*ad20*/  MOV R203, R220 ;  /* 0x000000dc00cb7202 */ /* 0x000fe20000000f00 */
[----:B------:R-:W-:Y:S01]  /*ad30*/  HGMMA.64x128x16.F32.BF16 R88, gdesc[UR8], R88, UP0, gsb0 ;  /* 0x01e00000085879f0 */ /* 0x000fe2000b801858 */
        /* <DEDUP_REMOVED lines=27> */
[----:B--2---:R-:W-:-:S06]  /*aef0*/  WARPGROUP.ARRIVE ;  /* 0x00000000000079c5 */ /* 0x004fcc0000000000 */
[----:B------:R-:W-:Y:S01]  /*af00*/  HGMMA.64x128x16.F32.BF16 R24, gdesc[UR8], R24, UP0, gsb0 ;  /* 0x01e00000081879f0 */ /* 0x000fe2000b801818 */
[----:B------:R-:W-:Y:S02]  /*af10*/  UIADD3 UR8, UR7, 0x2, URZ ;  /* 0x0000000207087890 */ /* 0x000fe4000fffe03f */
[----:B------:R-:W-:Y:S01]  /*af20*/  UIADD3 UR10, UR6, 0x2, URZ ;  /* 0x00000002060a7890 */ /* 0x000fe2000fffe03f */
[----:B------:R-:W-:Y:S01]  /*af30*/  UMOV UR9, 0x40000040 ;  /* 0x4000004000097882 */ /* 0x000fe20000000000 */
[----:B------:R-:W-:Y:S01]  /*af40*/  UMOV UR11, 0x40000040 ;  /* 0x40000040000b7882 */ /* 0x000fe20000000000 */
[----:B------:R-:W-:Y:S02]  /*af50*/  WARPGROUP.DEPBAR.LE gsb0, 0x0 ;  /* 0x00008000000079c5 */ /* 0x000fe40000010000 */
[----:B---3--:R-:W-:-:S06]  /*af60*/  WARPGROUP.ARRIVE ;  /* 0x00000000000079c5 */ /* 0x008fcc0000000000 */
[----:B------:R-:W-:Y:S03]  /*af70*/  HGMMA.64x128x16.F32.BF16 R164, gdesc[UR8], R164, UP0, gsb0 ;  /* 0x01e0000008a479f0 */ /* 0x000fe6000b8018a4 */
        /* <DEDUP_REMOVED lines=66> */
[----:B------:R-:W-:Y:S01]  /*b3a0*/  HGMMA.64x128x16.F32.BF16 R152, gdesc[UR8], R152, UP0, gsb0 ;  /* 0x01e00000089879f0 */ /* 0x000fe2000b801898 */
        /* <DEDUP_REMOVED lines=68> */
[----:B------:R-:W-:Y:S01]  /*b7f0*/  HGMMA.64x128x16.F32.BF16 R88, gdesc[UR8], R88, UP0, gsb0 ;  /* 0x01e00000085879f0 */ /* 0x000fe2000b801858 */
[----:B------:R-:W-:Y:S01]  /*b800*/  UIADD3 UR8, UR7, 0x602, URZ ;  /* 0x0000060207087890 */ /* 0x000fe2000fffe03f */
[----:B------:R-:W-:Y:S01]  /*b810*/  UMOV UR9, 0x40000040 ;  /* 0x4000004000097882 */ /* 0x000fe20000000000 */
[----:B------:R-:W-:Y:S02]  /*b820*/  WARPGROUP.DEPBAR.LE gsb0, 0x0 ;  /* 0x00008000000079c5 */ /* 0x000fe40000010000 */
[----:B------:R-:W-:-:S07]  /*b830*/  WARPGROUP.ARRIVE ;  /* 0x00000000000079c5 */ /* 0x000fce0000000000 */
[----:B------:R-:W-:Y:S01]  /*b840*/  HGMMA.64x128x16.F32.BF16 R24, gdesc[UR8], R24, UP0, gsb0 ;  /* 0x01e00000081879f0 */ /* 0x000fe2000b801818 */
[----:B------:R-:W-:Y:S02]  /*b850*/  UIADD3 UR8, UR7, 0x4, URZ ;  /* 0x0000000407087890 */ /* 0x000fe4000fffe03f */
[----:B------:R-:W-:Y:S01]  /*b860*/  UIADD3 UR10, UR6, 0x4, URZ ;  /* 0x00000004060a7890 */ /* 0x000fe2000fffe03f */
[----:B------:R-:W-:Y:S01]  /*b870*/  UMOV UR9, 0x40000040 ;  /* 0x4000004000097882 */ /* 0x000fe20000000000 */
[----:B------:R-:W-:Y:S01]  /*b880*/  UMOV UR11, 0x40000040 ;  /* 0x40000040000b7882 */ /* 0x000fe20000000000 */
[----:B------:R-:W-:Y:S02]  /*b890*/  WARPGROUP.DEPBAR.LE gsb0, 0x0 ;  /* 0x00008000000079c5 */ /* 0x000fe40000010000 */
[----:B--2---:R-:W-:-:S06]  /*b8a0*/  WARPGROUP.ARRIVE ;  /* 0x00000000000079c5 */ /* 0x004fcc0000000000 */
[----:B------:R-:W-:Y:S03]  /*b8b0*/  HGMMA.64x128x16.F32.BF16 R152, gdesc[UR8], R152, UP0, gsb0 ;  /* 0x01e00000089879f0 */ /* 0x000fe6000b801898 */
        /* <DEDUP_REMOVED lines=838> */
[----:B------:R-:W-:Y:S01]  /*ed20*/  MOV R211, R227 ;  /* 0x000000e300d37202 */ /* 0x000fe20000000f00 */
[----:B------:R-:W-:Y:S01]  /*ed30*/  IMAD.MOV.U32 R212, RZ, RZ, R226 ;  /* 0x000000ffffd47224 */ /* 0x000fe200078e00e2 */
[----:B------:R-:W-:Y:S01]  /*ed40*/  MOV R213, R225 ;  /* 0x000000e100d57202 */ /* 0x000fe20000000f00 */
[----:B------:R-:W-:Y:S01]  /*ed50*/  IMAD.MOV.U32 R214, RZ, RZ, R224 ;  /* 0x000000ffffd67224 */ /* 0x000fe200078e00e0 */
[----:B------:R-:W-:Y:S01]  /*ed60*/  HGMMA.64x128x16.F32.BF16 R88, gdesc[UR8], R88, UP0, gsb0 ;  /* 0x01e00000085879f0 */ /* 0x000fe2000b801858 */
        /* <DEDUP_REMOVED lines=84> */
[----:B--2---:R1:W5:Y:S04]  /*f2b0*/  LDL.LU R222, [R1+0x1e8] ;  /* 0x0001e80001de7983 */ /* 0x0043680000300800 */
        /* <DEDUP_REMOVED lines=33> */
[----:B------:R-:W-:Y:S01]  /*f4d0*/  UIADD3 UR8, UR7, 0xc06, URZ ;  /* 0x00000c0607087890 */ /* 0x000fe2000fffe03f */
[----:B------:R-:W-:Y:S01]  /*f4e0*/  UMOV UR9, 0x40000040 ;  /* 0x4000004000097882 */ /* 0x000fe20000000000 */
[----:B------:R-:W-:Y:S02]  /*f4f0*/  WARPGROUP.DEPBAR.LE gsb0, 0x0 ;  /* 0x00008000000079c5 */ /* 0x000fe40000010000 */
[----:B------:R-:W-:-:S07]  /*f500*/  WARPGROUP.ARRIVE ;  /* 0x00000000000079c5 */ /* 0x000fce0000000000 */
[----:B------:R-:W-:Y:S01]  /*f510*/  HGMMA.64x128x16.F32.BF16 R88, gdesc[UR8], R88, UP0, gsb0 ;  /* 0x01e00000085879f0 */ /* 0x000fe2000b801858 */
[----:B------:R-:W-:Y:S01]  /*f520*/  UIADD3 UR8, UR7, 0xe06, URZ ;  /* 0x00000e0607087890 */ /* 0x000fe2000fffe03f */
[----:B------:R-:W-:Y:S01]  /*f530*/  UMOV UR9, 0x40000040 ;  /* 0x4000004000097882 */ /* 0x000fe20000000000 */
[----:B------:R-:W-:Y:S02]  /*f540*/  WARPGROUP.DEPBAR.LE gsb0, 0x0 ;  /* 0x00008000000079c5 */ /* 0x000fe40000010000 */
[----:B------:R-:W-:-:S07]  /*f550*/  WARPGROUP.ARRIVE ;  /* 0x00000000000079c5 */ /* 0x000fce0000000000 */
[----:B------:R-:W-:Y:S03]  /*f560*/  HGMMA.64x128x16.F32.BF16 R24, gdesc[UR8], R24, UP0, gsb0 ;  /* 0x01e00000081879f0 */ /* 0x000fe6000b801818 */
[----:B------:R-:W-:Y:S02]  /*f570*/  WARPGROUP.DEPBAR.LE gsb0, 0x0 ;  /* 0x00008000000079c5 */ /* 0x000fe40000010000 */
[----:B-1----:R-:W-:Y:S05]  /*f580*/  @!P1 BRA `(.L_x_48) ;  /* 0x0000000000049947 */ /* 0x002fea0003800000 */
[----:B------:R-:W-:Y:S01]  /*f590*/  BPT.TRAP 0x1 ;  /* 0x000000040000795c */ /* 0x000fe20000300000 */
.L_x_48:
[----:B-----5:R-:W-:Y:S01]  /*f5a0*/  ISETP.NE.AND P0, PT, R22, RZ, PT ;  /* 0x000000ff1600720c */ /* 0x020fe20003f05270 */
[----:B------:R-:W-:-:S12]  /*f5b0*/  UISETP.GT.U32.AND UP0, UPT, UR40, 0x1, UPT ;  /* 0x000000012800788c */ /* 0x000fd8000bf04070 */
[----:B------:R-:W-:-:S05]  /*f5c0*/  @P0 LEA R4, R0, UR47, 0x3 ;  /* 0x0000002f00040c11 */ /* 0x000fca000f8e18ff */
[----:B------:R-:W-:-:S05]  /*f5d0*/  @P0 VIADD R4, R4, 0x34490 ;  /* 0x0003449004040836 */ /* 0x000fca0000000000 */
[----:B------:R-:W-:-:S04]  /*f5e0*/  @P0 PRMT R4, R23, 0x654, R4 ;  /* 0x0000065417040816 */ /* 0x000fc80000000004 */
[----:B------:R1:W-:Y:S01]  /*f5f0*/  @P0 SYNCS.ARRIVE.TRANS64.RED.A1T0 RZ, [R4+URZ], RZ ;  /* 0x000000ff04ff09a7 */ /* 0x0003e2000810043f */
[----:B------:R-:W-:-:S13]  /*f600*/  PLOP3.LUT P0, PT, PT, PT, UP0, 0x80, 0x0 ;  /* 0x000000000000781c */ /* 0x000fda0003f0f008 */
[----:B-1----:R-:W-:Y:S05]  /*f610*/  @P0 BRA `(.L_x_49) ;  /* 0x0000000000040947 */ /* 0x002fea0003800000 */
[----:B------:R-:W-:Y:S01]  /*f620*/  BPT.TRAP 0x1 ;  /* 0x000000040000795c */ /* 0x000fe20000300000 */
.L_x_49:
[----:B------:R-:W-:Y:S01]  /*f630*/  UIADD3 UR5, UR5, 0x1, URZ ;  /* 0x0000000105057890 */ /* 0x000fe2000fffe03f */
[C---:B------:R-:W-:Y:S01]  /*f640*/  ISETP.GT.AND P1, PT, R3.reuse, 0x1, PT ;  /* 0x000000010300780c */ /* 0x040fe20003f24270 */
[----:B------:R-:W-:Y:S01]  /*f650*/  VIADD R3, R3, 0xffffffff ;  /* 0xffffffff03037836 */ /* 0x000fe20000000000 */
[----:B------:R-:W-:Y:S01]  /*f660*/  IADD3 R0, R0, 0x1, RZ ;  /* 0x0000000100007810 */ /* 0x000fe20007ffe0ff */
[----:B------:R-:W-:-:S03]  /*f670*/  UISETP.NE.AND UP0, UPT, UR5, 0x2, UPT ;  /* 0x000000020500788c */ /* 0x000fc6000bf05270 */
[C---:B------:R-:W-:Y:S01]  /*f680*/  ISETP.NE.AND P0, PT, R0.reuse, 0x2, PT ;  /* 0x000000020000780c */ /* 0x040fe20003f05270 */
[----:B------:R-:W-:Y:S02]  /*f690*/  USEL UR6, URZ, 0x1, UP0 ;  /* 0x000000013f067887 */ /* 0x000fe40008000000 */
[----:B------:R-:W-:Y:S01]  /*f6a0*/  USEL UR5, UR5, URZ, UP0 ;  /* 0x0000003f05057287 */ /* 0x000fe20008000000 */
[----:B------:R-:W-:-:S03]  /*f6b0*/  SEL R0, R0, RZ, P0 ;  /* 0x000000ff00007207 */ /* 0x000fc60000000000 */
[----:B------:R-:W-:Y:S01]  /*f6c0*/  LOP3.LUT R2, R2, UR6, RZ, 0x3c, !PT ;  /* 0x0000000602027c12 */ /* 0x000fe2000f8e3cff */
[----:B------:R-:W-:Y:S07]  /*f6d0*/  @P1 BRA `(.L_x_50) ;  /* 0xffffffa400781947 */ /* 0x000fee000383ffff */
.L_x_43:
[----:B------:R-:W-:Y:S02]  /*f6e0*/  ISETP.GE.AND P0, PT, R5, 0x1, PT ;  /* 0x000000010500780c */ /* 0x000fe40003f06270 */
[----:B------:R-:W-:-:S04]  /*f6f0*/  MOV R0, UR56 ;  /* 0x0000003800007c02 */ /* 0x000fc80008000f00 */
[----:B------:R1:W-:Y:S07]  /*f700*/  SYNCS.ARRIVE.TRANS64.A1T0 RZ, [R0+UR48], RZ ;  /* 0x000000ff00ff79a7 */ /* 0x0003ee0008100030 */
[----:B------:R-:W-:Y:S05]  /*f710*/  @!P0 BRA `(.L_x_51) ;  /* 0x0000000000408947 */ /* 0x000fea0003800000 */
[----:B------:R-:W-:-:S06]  /*f720*/  UISETP.NE.AND UP0, UPT, UR43, 0x3, UPT ;  /* 0x000000032b00788c */ /* 0x000fcc000bf05270 */
[----:B------:R-:W-:-:S13]  /*f730*/  PLOP3.LUT P0, PT, PT, PT, UP0, 0x80, 0x0 ;  /* 0x000000000000781c */ /* 0x000fda0003f0f008 */
[----:B------:R-:W-:Y:S05]  /*f740*/  @!P0 BRA `(.L_x_52) ;  /* 0x0000000000048947 */ /* 0x000fea0003800000 */
[----:B------:R-:W-:Y:S01]  /*f750*/  BPT.TRAP 0x1 ;  /* 0x000000040000795c */ /* 0x000fe20000300000 */
.L_x_52:
[----:B------:R-:W-:Y:S01]  /*f760*/  ISETP.NE.AND P0, PT, R22, RZ, PT ;  /* 0x000000ff1600720c */ /* 0x000fe20003f05270 */
[----:B------:R-:W-:Y:S01]  /*f770*/  IMAD.U32 R2, RZ, RZ, UR47 ;  /* 0x0000002fff027e24 */ /* 0x000fe2000f8e00ff */
[----:B------:R-:W-:-:S11]  /*f780*/  UISETP.GT.U32.AND UP0, UPT, UR40, 0x1, UPT ;  /* 0x000000012800788c */ /* 0x000fd6000bf04070 */
[----:B------:R-:W-:-:S05]  /*f790*/  @P0 VIADD R6, R6, UR41 ;  /* 0x0000002906060c36 */ /* 0x000fca0008000000 */
[----:B-1----:R-:W-:-:S04]  /*f7a0*/  @P0 SHF.L.U32 R0, R6, 0x3, RZ ;  /* 0x0000000306000819 */ /* 0x002fc800000006ff */
[----:B------:R-:W-:-:S04]  /*f7b0*/  @P0 LOP3.LUT R0, R0, 0x8, RZ, 0xc0, !PT ;  /* 0x0000000800000812 */ /* 0x000fc800078ec0ff */
[----:B------:R-:W-:-:S04]  /*f7c0*/  @P0 IADD3 R0, R2, 0x34490, R0 ;  /* 0x0003449002000810 */ /* 0x000fc80007ffe000 */
[----:B------:R-:W-:-:S04]  /*f7d0*/  @P0 PRMT R0, R23, 0x654, R0 ;  /* 0x0000065417000816 */ /* 0x000fc80000000000 */
[----:B------:R3:W-:Y:S01]  /*f7e0*/  @P0 SYNCS.ARRIVE.TRANS64.RED.A1T0 RZ, [R0+URZ], RZ ;  /* 0x000000ff00ff09a7 */ /* 0x0007e2000810043f */
[----:B------:R-:W-:-:S13]  /*f7f0*/  PLOP3.LUT P0, PT, PT, PT, UP0, 0x80, 0x0 ;  /* 0x000000000000781c */ /* 0x000fda0003f0f008 */
[----:B---3--:R-:W-:Y:S05]  /*f800*/  @P0 BRA `(.L_x_51) ;  /* 0x0000000000040947 */ /* 0x008fea0003800000 */
[----:B------:R-:W-:Y:S01]  /*f810*/  BPT.TRAP 0x1 ;  /* 0x000000040000795c */ /* 0x000fe20000300000 */
.L_x_51:
[----:B-1----:R-:W-:Y:S02]  /*f820*/  SHF.L.U32 R0, R217, 0x1f, RZ ;  /* 0x0000001fd9007819 */ /* 0x002fe400000006ff */
[----:B------:R-:W-:Y:S02]  /*f830*/  R2UR UR4, R5 ;  /* 0x00000000050472ca */ /* 0x000fe400000e0000 */
[----:B------:R-:W1:Y:S11]  /*f840*/  SYNCS.PHASECHK.TRANS64.TRYWAIT P0, [R8+UR50+0x10], R0 ;  /* 0x00001000080075a7 */ /* 0x000e760008000172 */
[----:B------:R-:W-:-:S04]  /*f850*/  UIADD3 UR4, UR4, 0x7f, URZ ;  /* 0x0000007f04047890 */ /* 0x000fc8000fffe03f */
[----:B------:R-:W-:-:S04]  /*f860*/  USHF.R.S32.HI UR5, URZ, 0x1f, UR4 ;  /* 0x0000001f3f057899 */ /* 0x000fc80008011404 */
[----:B------:R-:W-:-:S04]  /*f870*/  ULEA.HI UR5, UR5, UR4, URZ, 0x7 ;  /* 0x0000000405057291 */ /* 0x000fc8000f8f383f */
[----:B------:R-:W-:Y:S01]  /*f880*/  USHF.R.S32.HI UR5, URZ, 0x7, UR5 ;  /* 0x000000073f057899 */ /* 0x000fe20008011405 */
[----:B-1----:R-:W-:Y:S11]  /*f890*/  @!P0 BRA `(.L_x_53) ;  /* 0x000000d000d48947 */ /* 0x002ff60003800000 */
.L_x_361:
[----:B------:R-:W-:Y:S01]  /*f8a0*/  UIADD3 UR41, UR5, UR41, URZ ;  /* 0x0000002905297290 */ /* 0x000fe2000fffe03f */
[----:B------:R-:W-:-:S03]  /*f8b0*/  LOP3.LUT P0, RZ, R7, 0xff, RZ, 0xc0, !PT ;  /* 0x000000ff07ff7812 */ /* 0x000fc6000780c0ff */
[----:B------:R-:W-:Y:S02]  /*f8c0*/  USHF.R.U32.HI UR4, URZ, 0x1, UR41 ;  /* 0x000000013f047899 */ /* 0x000fe40008011629 */
[----:B------:R-:W-:Y:S02]  /*f8d0*/  UISETP.GT.U32.AND UP0, UPT, UR41, 0x1, UPT ;  /* 0x000000012900788c */ /* 0x000fe4000bf04070 */
[----:B------:R-:W-:Y:S02]  /*f8e0*/  ULOP3.LUT UR4, UR4, 0x1, URZ, 0xc0, !UPT ;  /* 0x0000000104047892 */ /* 0x000fe4000f8ec03f */
[----:B------:R-:W-:Y:S02]  /*f8f0*/  UISETP.LT.U32.AND UP0, UPT, UR5, 0x2, UP0 ;  /* 0x000000020500788c */ /* 0x000fe40008701070 */
[----:B------:R-:W-:Y:S02]  /*f900*/  UISETP.NE.U32.AND UP1, UPT, UR4, 0x1, UPT ;  /* 0x000000010400788c */ /* 0x000fe4000bf25070 */
[----:B------:R-:W-:-:S02]  /*f910*/  ULOP3.LUT UR41, UR41, 0x1, URZ, 0xc0, !UPT ;  /* 0x0000000129297892 */ /* 0x000fc4000f8ec03f */
[----:B------:R-:W-:Y:S02]  /*f920*/  UISETP.GT.U32.AND UP1, UPT, UR5, 0x1, !UP1 ;  /* 0x000000010500788c */ /* 0x000fe4000cf24070 */
[----:B------:R-:W-:Y:S02]  /*f930*/  USEL UR5, URZ, 0x1, !UP0 ;  /* 0x000000013f057887 */ /* 0x000fe4000c000000 */
[----:B------:R-:W-:-:S04]  /*f940*/  USEL UR4, URZ, 0x1, !UP1 ;  /* 0x000000013f047887 */ /* 0x000fc8000c800000 */
[----:B------:R-:W-:Y:S01]  /*f950*/  ULOP3.LUT UR42, UR4, UR42, UR5, 0x96, !UPT ;  /* 0x0000002a042a7292 */ /* 0x000fe2000f8e9605 */
[----:B------:R-:W-:Y:S11]  /*f960*/  @!P0 BRA `(.L_x_54) ;  /* 0x00000000000c8947 */ /* 0x000ff60003800000 */
[----:B------:R-:W-:-:S04]  /*f970*/  DEPBAR {5,4,3,2,1,0} ;  /* 0x0000003f0000791a */ /* 0x000fc80000000000 */
[----:B------:R3:W-:Y:S02]  /*f980*/  UTMACCTL.IV [UR36] ;  /* 0x00000000240079b9 */ /* 0x0007e40008000000 */
[----:B---3--:R-:W-:Y:S01]  /*f990*/  NOP ;  /* 0x0000000000007918 */ /* 0x008fe20000000000 */
.L_x_54:
[----:B------:R-:W-:Y:S01]  /*f9a0*/  UIADD3 UR4, UR47, 0x30000, URZ ;  /* 0x000300002f047890 */ /* 0x000fe2000fffe03f */
[----:B------:R-:W-:Y:S02]  /*f9b0*/  R2UR UR45, R16 ;  /* 0x00000000102d72ca */ /* 0x000fe400000e0000 */
[----:B------:R-:W-:Y:S01]  /*f9c0*/  R2UR UR46, R17 ;  /* 0x00000000112e72ca */ /* 0x000fe200000e0000 */
[----:B------:R-:W-:-:S06]  /*f9d0*/  ULOP3.LUT UP0, URZ, UR4, 0x3ff, URZ, 0xc0, !UPT ;  /* 0x000003ff043f7892 */ /* 0x000fcc000f80c03f */
[----:B------:R-:W-:-:S04]  /*f9e0*/  PLOP3.LUT P0, PT, PT, PT, UP0, 0x80, 0x0 ;  /* 0x000000000000781c */ /* 0x000fc80003f0f008 */
[----:B------:R-:W-:Y:S02]  /*f9f0*/  USHF.L.U32 UR45, UR45, 0x8, URZ ;  /* 0x000000082d2d7899 */ /* 0x000fe4000800063f */
[----:B------:R-:W-:-:S07]  /*fa00*/  USHF.L.U32 UR46, UR46, 0x7, URZ ;  /* 0x000000072e2e7899 */ /* 0x000fce000800063f */
[----:B------:R-:W-:Y:S05]  /*fa10*/  @!P0 BRA `(.L_x_55) ;  /* 0x00000000007c8947 */ /* 0x000fea0003800000 */
[----:B------:R-:W-:Y:S01]  /*fa20*/  MOV R16, 0x0 ;  /* 0x0000000000107802 */ /* 0x000fe20000000f00 */
[----:B------:R-:W-:Y:S01]  /*fa30*/  ULDC.64 UR4, c[0x4][0x68] ;  /* 0x01001a0000047ab9 */ /* 0x000fe20000000a00 */
[----:B------:R-:W-:Y:S01]  /*fa40*/  ULDC.64 UR6, c[0x4][0x70] ;  /* 0x01001c0000067ab9 */ /* 0x000fe20000000a00 */
[----:B------:R-:W-:Y:S01]  /*fa50*/  ULDC.64 UR8, c[0x4][0x8] ;  /* 0x0100020000087ab9 */ /* 0x000fe20000000a00 */
[----:B-1----:R1:W3:Y:S01]  /*fa60*/  LDC.64 R2, c[0x4][R16] ;  /* 0x0100000010027b82 */ /* 0x0022e20000000a00 */
[----:B------:R-:W-:Y:S01]  /*fa70*/  MOV R4, UR4 ;  /* 0x0000000400047c02 */ /* 0x000fe20008000f00 */
[----:B------:R-:W-:Y:S01]  /*fa80*/  IMAD.U32 R5, RZ, RZ, UR5 ;  /* 0x00000005ff057e24 */ /* 0x000fe2000f8e00ff */
[----:B------:R-:W-:Y:S01]  /*fa90*/  MOV R6, UR6 ;  /* 0x0000000600067c02 */ /* 0x000fe20008000f00 */
[----:B------:R-:W-:Y:S01]  /*faa0*/  IMAD.U32 R7, RZ, RZ, UR7 ;  /* 0x00000007ff077e24 */ /* 0x000fe2000f8e00ff */
[----:B------:R-:W-:Y:S01]  /*fab0*/  MOV R10, UR8 ;  /* 0x00000008000a7c02 */ /* 0x000fe20008000f00 */
[----:B------:R-:W-:Y:S01]  /*fac0*/  IMAD.U32 R11, RZ, RZ, UR9 ;  /* 0x00000009ff0b7e24 */ /* 0x000fe2000f8e00ff */
[----:B------:R-:W-:Y:S01]  /*fad0*/  MOV R8, 0x70 ;  /* 0x0000007000087802 */ /* 0x000fe20000000f00 */
[----:B------:R-:W-:Y:S01]  /*fae0*/  IMAD.MOV.U32 R12, RZ, RZ, 0x1 ;  /* 0x00000001ff0c7424 */ /* 0x000fe200078e00ff */
[----:B-1----:R-:W-:-:S07]  /*faf0*/  MOV R13, RZ ;  /* 0x000000ff000d7202 */ /* 0x002fce0000000f00 */
[----:B------:R-:W-:-:S07]  /*fb00*/  LEPC R20, `(.L_x_56) ;  /* 0x000000001014794e */ /* 0x000fce0000000000 */
[----:B--23--:R-:W-:Y:S05]  /*fb10*/  CALL.ABS.NOINC R2 ;  /* 0x0000000002007343 */ /* 0x00cfea0003c00000 */
.L_x_56:
[----:B------:R1:W2:Y:S01]  /*fb20*/  LDC.64 R2, c[0x4][R16] ;  /* 0x0100000010027b82 */ /* 0x0002a20000000a00 */
[----:B------:R-:W-:Y:S01]  /*fb30*/  ULDC.64 UR4, c[0x4][0x68] ;  /* 0x01001a0000047ab9 */ /* 0x000fe20000000a00 */
[----:B------:R-:W-:Y:S01]  /*fb40*/  ULDC.64 UR6, c[0x4][0x70] ;  /* 0x01001c0000067ab9 */ /* 0x000fe20000000a00 */
[----:B------:R-:W-:Y:S01]  /*fb50*/  ULDC.64 UR8, c[0x4][0x8] ;  /* 0x0100020000087ab9 */ /* 0x000fe20000000a00 */
[----:B------:R-:W-:Y:S01]  /*fb60*/  IMAD.U32 R4, RZ, RZ, UR4 ;  /* 0x00000004ff047e24 */ /* 0x000fe2000f8e00ff */
[----:B------:R-:W-:Y:S01]  /*fb70*/  MOV R5, UR5 ;  /* 0x0000000500057c02 */ /* 0x000fe20008000f00 */
[----:B------:R-:W-:Y:S01]  /*fb80*/  IMAD.U32 R6, RZ, RZ, UR6 ;  /* 0x00000006ff067e24 */ /* 0x000fe2000f8e00ff */
[----:B------:R-:W-:Y:S01]  /*fb90*/  MOV R7, UR7 ;  /* 0x0000000700077c02 */ /* 0x000fe20008000f00 */
[----:B------:R-:W-:Y:S01]  /*fba0*/  IMAD.U32 R10, RZ, RZ, UR8 ;  /* 0x00000008ff0a7e24 */ /* 0x000fe2000f8e00ff */
[----:B------:R-:W-:Y:S01]  /*fbb0*/  MOV R11, UR9 ;  /* 0x00000009000b7c02 */ /* 0x000fe20008000f00 */
[----:B------:R-:W-:Y:S01]  /*fbc0*/  IMAD.MOV.U32 R8, RZ, RZ, 0x70 ;  /* 0x00000070ff087424 */ /* 0x000fe200078e00ff */
[----:B------:R-:W-:Y:S01]  /*fbd0*/  MOV R12, 0x1 ;  /* 0x00000001000c7802 */ /* 0x000fe20000000f00 */
[----:B-1----:R-:W-:-:S07]  /*fbe0*/  IMAD.MOV.U32 R13, RZ, RZ, RZ ;  /* 0x000000ffff0d7224 */ /* 0x002fce00078e00ff */
[----:B------:R-:W-:-:S07]  /*fbf0*/  LEPC R20, `(.L_x_55) ;  /* 0x000000001014794e */ /* 0x000fce0000000000 */
[----:B--2---:R-:W-:Y:S05]  /*fc00*/  CALL.ABS.NOINC R2 ;  /* 0x0000000002007343 */ /* 0x004fea0003c00000 */
.L_x_55:
[----:B------:R-:W-:Y:S02]  /*fc10*/  ULDC.64 UR4, c[0x0][0x590] ;  /* 0x0001640000047ab9 */ /* 0x000fe40000000a00 */
[----:B------:R-:W-:-:S04]  /*fc20*/  ISETP.NE.U32.AND P0, PT, RZ, UR4, PT ;  /* 0x00000004ff007c0c */ /* 0x000fc8000bf05070 */
[----:B------:R-:W-:-:S13]  /*fc30*/  ISETP.NE.AND.EX P0, PT, RZ, UR5, PT, P0 ;  /* 0x00000005ff007c0c */ /* 0x000fda000bf05300 */
[----:B------:R-:W-:Y:S05]  /*fc40*/  @!P0 BRA `(.L_x_57) ;  /* 0x0000000000148947 */ /* 0x000fea0003800000 */
[----:B-1----:R-:W-:-:S04]  /*fc50*/  LEA R2, P0, R18, UR4, 0x3 ;  /* 0x0000000412027c11 */ /* 0x002fc8000f8018ff */
[----:B------:R-:W-:-:S06]  /*fc60*/  LEA.HI.X R3, R18, UR5, R19, 0x3, P0 ;  /* 0x0000000512037c11 */ /* 0x000fcc00080f1c13 */
[----:B------:R-:W3:Y:S04]  /*fc70*/  LDG.E.64 R2, desc[UR38][R2.64] ;  /* 0x0000002602027981 */ /* 0x000ee8000c1e1b00 */
[----:B---3--:R1:W5:Y:S01]  /*fc80*/  LD.E R0, desc[UR38][R2.64] ;  /* 0x0000002602007980 */ /* 0x008362000c101900 */
[----:B------:R-:W-:Y:S05]  /*fc90*/  BRA `(.L_x_58) ;  /* 0x0000000000307947 */ /* 0x000fea0003800000 */
.L_x_57:
[----:B------:R-:W-:Y:S02]  /*fca0*/  ULDC.64 UR4, c[0x0][0x588] ;  /* 0x0001620000047ab9 */ /* 0x000fe40000000a00 */
[----:B------:R-:W-:-:S04]  /*fcb0*/  ISETP.NE.U32.AND P0, PT, RZ, UR4, PT ;  /* 0x00000004ff007c0c */ /* 0x000fc8000bf05070 */
[----:B------:R-:W-:-:S13]  /*fcc0*/  ISETP.NE.AND.EX P0, PT, RZ, UR5, PT, P0 ;  /* 0x00000005ff007c0c */ /* 0x000fda000bf05300 */
[----:B------:R-:W-:Y:S05]  /*fcd0*/  @!P0 BRA `(.L_x_59) ;  /* 0x0000000000188947 */ /* 0x000fea0003800000 */
[----:B------:R-:W3:Y:S01]  /*fce0*/  LDC.64 R4, c[0x0][0x588] ;  /* 0x00016200ff047b82 */ /* 0x000ee20000000a00 */
[----:B------:R-:W-:Y:S02]  /*fcf0*/  ULDC UR4, c[0x0][0x598] ;  /* 0x0001660000047ab9 */ /* 0x000fe40000000800 */
[----:B-1----:R-:W-:-:S04]  /*fd00*/  IMAD R2, R18, UR4, RZ ;  /* 0x0000000412027c24 */ /* 0x002fc8000f8e02ff */
[----:B---3--:R-:W-:-:S05]  /*fd10*/  IMAD.WIDE R2, R2, 0x4, R4 ;  /* 0x0000000402027825 */ /* 0x008fca00078e0204 */
[----:B------:R3:W5:Y:S01]  /*fd20*/  LDG.E R0, desc[UR38][R2.64] ;  /* 0x0000002602007981 */ /* 0x000762000c1e1900 */
[----:B------:R-:W-:Y:S05]  /*fd30*/  BRA `(.L_x_58) ;  /* 0x0000000000087947 */ /* 0x000fea0003800000 */
.L_x_59:
[----:B------:R-:W-:Y:S02]  /*fd40*/  ULDC UR4, c[0x0][0x580] ;  /* 0x0001600000047ab9 */ /* 0x000fe40000000800 */
[----:B-1----:R-:W-:-:S07]  /*fd50*/  MOV R0, UR4 ;  /* 0x0000000400007c02 */ /* 0x002fce0008000f00 */
.L_x_58:
[----:B------:R-:W-:Y:S02]  /*fd60*/  ULDC.64 UR4, c[0x0][0x5b8] ;  /* 0x00016e0000047ab9 */ /* 0x000fe40000000a00 */
[----:B------:R-:W-:-:S04]  /*fd70*/  ISETP.NE.U32.AND P0, PT, RZ, UR4, PT ;  /* 0x00000004ff007c0c */ /* 0x000fc8000bf05070 */
[----:B------:R-:W-:-:S13]  /*fd80*/  ISETP.NE.AND.EX P0, PT, RZ, UR5, PT, P0 ;  /* 0x00000005ff007c0c */ /* 0x000fda000bf05300 */
[----:B------:R-:W-:Y:S05]  /*fd90*/  @!P0 BRA `(.L_x_60) ;  /* 0x0000000000148947 */ /* 0x000fea0003800000 */
[----:B-1-3--:R-:W-:-:S04]  /*fda0*/  LEA R2, P0, R18, UR4, 0x3 ;  /* 0x0000000412027c11 */ /* 0x00afc8000f8018ff */
[----:B------:R-:W-:-:S06]  /*fdb0*/  LEA.HI.X R3, R18, UR5, R19, 0x3, P0 ;  /* 0x0000000512037c11 */ /* 0x000fcc00080f1c13 */
[----:B------:R-:W3:Y:S04]  /*fdc0*/  LDG.E.64 R2, desc[UR38][R2.64] ;  /* 0x0000002602027981 */ /* 0x000ee8000c1e1b00 */
[----:B---3--:R3:W5:Y:S01]  /*fdd0*/  LD.E R2, desc[UR38][R2.64] ;  /* 0x0000002602027980 */ /* 0x008762000c101900 */
[----:B------:R-:W-:Y:S05]  /*fde0*/  BRA `(.L_x_61) ;  /* 0x0000000000307947 */ /* 0x000fea0003800000 */
.L_x_60:
[----:B------:R-:W-:Y:S02]  /*fdf0*/  ULDC.64 UR4, c[0x0][0x5b0] ;  /* 0x00016c0000047ab9 */ /* 0x000fe40000000a00 */
[----:B------:R-:W-:-:S04]  /*fe00*/  ISETP.NE.U32.AND P0, PT, RZ, UR4, PT ;  /* 0x00000004ff007c0c */ /* 0x000fc8000bf05070 */
[----:B------:R-:W-:-:S13]  /*fe10*/  ISETP.NE.AND.EX P0, PT, RZ, UR5, PT, P0 ;  /* 0x00000005ff007c0c */ /* 0x000fda000bf05300 */
[----:B------:R-:W-:Y:S05]  /*fe20*/  @!P0 BRA `(.L_x_62) ;  /* 0x0000000000188947 */ /* 0x000fea0003800000 */
[----:B------:R-:W4:Y:S01]  /*fe30*/  LDC.64 R4, c[0x0][0x5b0] ;  /* 0x00016c00ff047b82 */ /* 0x000f220000000a00 */
[----:B------:R-:W-:Y:S02]  /*fe40*/  ULDC UR4, c[0x0][0x5c0] ;  /* 0x0001700000047ab9 */ /* 0x000fe40000000800 */
[----:B-1-3--:R-:W-:-:S04]  /*fe50*/  IMAD R2, R18, UR4, RZ ;  /* 0x0000000412027c24 */ /* 0x00afc8000f8e02ff */
[----:B----4-:R-:W-:-:S06]  /*fe60*/  IMAD.WIDE R2, R2, 0x4, R4 ;  /* 0x0000000402027825 */ /* 0x010fcc00078e0204 */
[----:B------:R1:W5:Y:S01]  /*fe70*/  LDG.E R2, desc[UR38][R2.64] ;  /* 0x0000002602027981 */ /* 0x000362000c1e1900 */
[----:B------:R-:W-:Y:S05]  /*fe80*/  BRA `(.L_x_61) ;  /* 0x0000000000087947 */ /* 0x000fea0003800000 */
.L_x_62:
[----:B------:R-:W-:Y:S02]  /*fe90*/  ULDC UR4, c[0x0][0x5a8] ;  /* 0x00016a0000047ab9 */ /* 0x000fe40000000800 */
[----:B-1-3--:R-:W-:-:S07]  /*fea0*/  IMAD.U32 R2, RZ, RZ, UR4 ;  /* 0x00000004ff027e24 */ /* 0x00afce000f8e00ff */
.L_x_61:
[----:B------:R-:W-:Y:S01]  /*feb0*/  ISETP.GT.U32.AND P0, PT, R222, 0x3e, PT ;  /* 0x0000003ede00780c */ /* 0x000fe20003f04070 */
[----:B------:R-:W-:Y:S01]  /*fec0*/  BSSY B0, `(.L_x_63) ;  /* 0x0000007000007945 */ /* 0x000fe20003800000 */
[----:B------:R-:W-:-:S11]  /*fed0*/  PRMT R16, RZ, 0x7610, R16 ;  /* 0x00007610ff107816 */ /* 0x000fd60000000010 */
[----:B------:R-:W-:Y:S05]  /*fee0*/  @P0 BRA `(.L_x_64) ;  /* 0x0000000000100947 */ /* 0x000fea0003800000 */
[----:B------:R-:W-:-:S03]  /*fef0*/  UMOV UR4, 0xffffffff ;  /* 0xffffffff00047882 */ /* 0x000fc60000000000 */
[----:B------:R-:W-:Y:S05]  /*ff00*/  BRA.DIV UR4, `(.L_x_65) ;  /* 0x000000ce04547947 */ /* 0x000fea000b800000 */
[----:B------:R-:W-:-:S13]  /*ff10*/  ELECT P6, URZ, PT ;  /* 0x00000000003f782f */ /* 0x000fda00038c0000 */
.L_x_363:
[----:B------:R-:W-:-:S07]  /*ff20*/  SEL R16, RZ, 0x1, !P6 ;  /* 0x00000001ff107807 */ /* 0x000fce0007000000 */
.L_x_64:
[----:B------:R-:W-:Y:S05]  /*ff30*/  BSYNC B0 ;  /* 0x0000000000007941 */ /* 0x000fea0003800000 */
.L_x_63:
[----:B-1-3--:R-:W-:-:S04]  /*ff40*/  MOV R3, UR55 ;  /* 0x0000003700037c02 */ /* 0x00afc80008000f00 */
[----:B------:R-:W-:-:S13]  /*ff50*/  ISETP.NE.AND P0, PT, R3, 0x3, PT ;  /* 0x000000030300780c */ /* 0x000fda0003f05270 */
[----:B------:R-:W-:Y:S05]  /*ff60*/  @!P0 BRA `(.L_x_66) ;  /* 0x0000000000048947 */ /* 0x000fea0003800000 */
[----:B------:R-:W-:Y:S01]  /*ff70*/  BPT.TRAP 0x1 ;  /* 0x000000040000795c */ /* 0x000fe20000300000 */
.L_x_66:
[----:B------:R-:W-:Y:S02]  /*ff80*/  SHF.L.U32 R223, RZ, 0x1f, RZ ;  /* 0x0000001fffdf7819 */ /* 0x000fe400000006ff */
[----:B-----5:R-:W-:Y:S02]  /*ff90*/  FSETP.NEU.AND P1, PT, R0, RZ, PT ;  /* 0x000000ff0000720b */ /* 0x020fe40003f2d000 */
[----:B------:R-:W1:Y:S02]  /*ffa0*/  SYNCS.PHASECHK.TRANS64.TRYWAIT P2, [UR47+0x344a0], R223 ;  /* 0x0344a0dfff0075a7 */ /* 0x000e64000804016f */
[----:B-1----:R-:W-:Y:S09]  /*ffb0*/  @!P2 BRA `(.L_x_67) ;  /* 0x000000cc0040a947 */ /* 0x002ff20003800000 */
.L_x_364:
[----:B------:R-:W3:Y:S04]  /*ffc0*/  LDL.LU R3, [R1] ;  /* 0x0000000001037983 */ /* 0x000ee80000300800 */
[----:B------:R-:W4:Y:S04]  /*ffd0*/  LDL.LU R7, [R1+0x4] ;  /* 0x0000040001077983 */ /* 0x000f280000300800 */
[----:B------:R-:W5:Y:S01]  /*ffe0*/  LDL.LU R6, [R1+0x8] ;  /* 0x0000080001067983 */ /* 0x000f620000300800 */
[----:B------:R-:W-:Y:S01]  /*fff0*/  IMAD.MOV.U32 R8, RZ, RZ, RZ ;  /* 0x000000ffff087224 */ /* 0x000fe200078e00ff */
[----:B-1----:R-:W-:Y:S01]  /*10000*/  @P1 LEA R4, R221, UR47, 0x1 ;  /* 0x0000002fdd041c11 */ /* 0x002fe2000f8e08ff */
[----:B------:R-:W-:Y:S05]  /*10010*/  @P1 WARPSYNC.ALL ;  /* 0x0000000000001948 */ /* 0x000fea0003800000 */
[----:B------:R-:W1:Y:S01]  /*10020*/  @P1 LDSM.16.MT88.4 R8, [R4+0x30000] ;  /* 0x030000000408183b */ /* 0x000e620000004200 */
[----:B------:R-:W-:Y:S01]  /*10030*/  BSSY B0, `(.L_x_68) ;  /* 0x000000f000007945 */ /* 0x000fe20003800000 */
[----:B-1----:R-:W-:-:S02]  /*10040*/  HADD2.F32 R5, -RZ, R8.H0_H0 ;  /* 0x20000008ff057230 */ /* 0x002fc40000004100 */
[----:B---3--:R-:W-:-:S04]  /*10050*/  FMUL R3, R3, R2 ;  /* 0x0000000203037220 */ /* 0x008fc80000400000 */
[----:B------:R-:W-:Y:S01]  /*10060*/  FFMA R5, R5, R0, R3 ;  /* 0x0000000005057223 */ /* 0x000fe20000000003 */
[----:B------:R-:W-:Y:S02]  /*10070*/  HADD2.F32 R3, -RZ, R8.H1_H1 ;  /* 0x30000008ff037230 */ /* 0x000fe40000004100 */
[-C--:B----4-:R-:W-:Y:S01]  /*10080*/  FMUL R12, R7, R2.reuse ;  /* 0x00000002070c7220 */ /* 0x090fe20000400000 */
[----:B-----5:R-:W-:-:S03]  /*10090*/  FMUL R13, R6, R2 ;  /* 0x00000002060d7220 */ /* 0x020fc60000400000 */
[----:B------:R-:W-:-:S05]  /*100a0*/  FFMA R12, R3, R0, R12 ;  /* 0x00000000030c7223 */ /* 0x000fca000000000c */
[----:B------:R-:W-:Y:S02]  /*100b0*/  F2FP.F16.F32.PACK_AB R12, R12, R5 ;  /* 0x000000050c0c723e */ /* 0x000fe400000000ff */
[----:B------:R-:W1:Y:S01]  /*100c0*/  @P1 LDSM.16.MT88.4 R4, [R4+0x30800] ;  /* 0x030800000404183b */ /* 0x000e620000004200 */
[----:B------:R-:W-:Y:S05]  /*100d0*/  @P1 BRA `(.L_x_69) ;  /* 0x0000000000101947 */ /* 0x000fea0003800000 */
[----:B------:R-:W-:Y:S02]  /*100e0*/  MOV R9, RZ ;  /* 0x000000ff00097202 */ /* 0x000fe40000000f00 */
[----:B------:R-:W-:Y:S02]  /*100f0*/  CS2R R10, SRZ ;  /* 0x00000000000a7805 */ /* 0x000fe4000001ff00 */
[----:B-1----:R-:W-:Y:S02]  /*10100*/  CS2R R4, SRZ ;  /* 0x0000000000047805 */ /* 0x002fe4000001ff00 */
[----:B------:R-:W-:-:S07]  /*10110*/  CS2R R6, SRZ ;  /* 0x0000000000067805 */ /* 0x000fce000001ff00 */
.L_x_69:
[----:B------:R-:W-:Y:S05]  /*10120*/  BSYNC B0 ;  /* 0x0000000000007941 */ /* 0x000fea0003800000 */
.L_x_68:
[----:B------:R-:W3:Y:S04]  /*10130*/  LDL.LU R18, [R1+0x10] ;  /* 0x0000100001127983 */ /* 0x000ee80000300800 */
[----:B------:R-:W4:Y:S04]  /*10140*/  LDL.LU R17, [R1+0x14] ;  /* 0x0000140001117983 */ /* 0x000f280000300800 */
[----:B------:R-:W5:Y:S01]  /*10150*/  LDL.LU R15, [R1+0x18] ;  /* 0x00001800010f7983 */ /* 0x000f620000300800 */
[----:B------:R-:W-:-:S03]  /*10160*/  HADD2.F32 R3, -RZ, R9.H0_H0 ;  /* 0x20000009ff037230 */ /* 0x000fc60000004100 */
[----:B------:R-:W2:Y:S04]  /*10170*/  LDL.LU R227, [R1+0x1c] ;  /* 0x00001c0001e37983 */ /* 0x000ea80000300800 */
[----:B------:R-:W2:Y:S04]  /*10180*/  LDL.LU R218, [R1+0x20] ;  /* 0x0000200001da7983 */ /* 0x000ea80000300800 */
[----:B------:R-:W2:Y:S04]  /*10190*/  LDL.LU R21, [R1+0x24] ;  /* 0x0000240001157983 */ /* 0x000ea80000300800 */
[----:B------:R-:W2:Y:S04]  /*101a0*/  LDL.LU R20, [R1+0x28] ;  /* 0x0000280001147983 */ /* 0x000ea80000300800 */
[----:B------:R-:W2:Y:S01]  /*101b0*/  LDL.LU R19, [R1+0x2c] ;  /* 0x00002c0001137983 */ /* 0x000ea20000300800 */
[----:B------:R-:W-:-:S03]  /*101c0*/  FFMA R14, R3, R0, R13 ;  /* 0x00000000030e7223 */ /* 0x000fc6000000000d */
[----:B------:R-:W2:Y:S04]  /*101d0*/  LDL.LU R226, [R1+0x30] ;  /* 0x0000300001e27983 */ /* 0x000ea80000300800 */
[----:B------:R-:W2:Y:S04]  /*101e0*/  LDL.LU R225, [R1+0x34] ;  /* 0x0000340001e17983 */ /* 0x000ea80000300800 */
[----:B------:R-:W2:Y:S04]  /*101f0*/  LDL.LU R224, [R1+0x38] ;  /* 0x0000380001e07983 */ /* 0x000ea80000300800 */
[----:B------:R-:W2:Y:S04]  /*10200*/  LDL.LU R220, [R1+0x3c] ;  /* 0x00003c0001dc7983 */ /* 0x000ea80000300800 */
[----:B------:R-:W3:Y:S01]  /*10210*/  LDL.LU R13, [R1+0xc] ;  /* 0x00000c00010d7983 */ /* 0x000ee20000300800 */
[----:B------:R-:W-:Y:S01]  /*10220*/  HADD2.F32 R3, -RZ, R9.H1_H1 ;  /* 0x30000009ff037230 */ /* 0x000fe20000004100 */
[----:B------:R-:W-:Y:S05]  /*10230*/  WARPSYNC.ALL ;  /* 0x0000000000007948 */ /* 0x000fea0003800000 */
[----:B------:R-:W-:Y:S01]  /*10240*/  PRMT R16, R16, 0x9910, RZ ;  /* 0x0000991010107816 */ /* 0x000fe200000000ff */
[----:B------:R-:W-:Y:S01]  /*10250*/  BSSY B0, `(.L_x_70) ;  /* 0x000003f000007945 */ /* 0x000fe20003800000 */
[----:B---3--:R-:W-:-:S04]  /*10260*/  FMUL R13, R13, R2 ;  /* 0x000000020d0d7220 */ /* 0x008fc80000400000 */
[----:B------:R-:W-:Y:S01]  /*10270*/  FFMA R13, R3, R0, R13 ;  /* 0x00000000030d7223 */ /* 0x000fe2000000000d */
[----:B------:R-:W-:-:S04]  /*10280*/  FMUL R3, R18, R2 ;  /* 0x0000000212037220 */ /* 0x000fc80000400000 */
[----:B------:R-:W-:Y:S01]  /*10290*/  F2FP.F16.F32.PACK_AB R13, R13, R14 ;  /* 0x0000000e0d0d723e */ /* 0x000fe200000000ff */
[----:B------:R-:W-:-:S05]  /*102a0*/  HADD2.F32 R14, -RZ, R10.H0_H0 ;  /* 0x2000000aff0e7230 */ /* 0x000fca0000004100 */
[----:B------:R-:W-:Y:S01]  /*102b0*/  FFMA R18, R14, R0, R3 ;  /* 0x000000000e127223 */ /* 0x000fe20000000003 */
[----:B------:R-:W-:Y:S02]  /*102c0*/  HADD2.F32 R14, -RZ, R10.H1_H1 ;  /* 0x3000000aff0e7230 */ /* 0x000fe40000004100 */
[----:B----4-:R-:W-:-:S04]  /*102d0*/  FMUL R3, R17, R2 ;  /* 0x0000000211037220 */ /* 0x010fc80000400000 */
[----:B------:R-:W-:Y:S01]  /*102e0*/  FFMA R17, R14, R0, R3 ;  /* 0x000000000e117223 */ /* 0x000fe20000000003 */
[----:B------:R-:W-:Y:S02]  /*102f0*/  HADD2.F32 R14, -RZ, R11.H0_H0 ;  /* 0x2000000bff0e7230 */ /* 0x000fe40000004100 */
[----:B-----5:R-:W-:-:S04]  /*10300*/  FMUL R3, R15, R2 ;  /* 0x000000020f037220 */ /* 0x020fc80000400000 */
[----:B------:R-:W-:Y:S01]  /*10310*/  FFMA R15, R14, R0, R3 ;  /* 0x000000000e0f7223 */ /* 0x000fe20000000003 */
[----:B------:R-:W-:Y:S02]  /*10320*/  HADD2.F32 R14, -RZ, R11.H1_H1 ;  /* 0x3000000bff0e7230 */ /* 0x000fe40000004100 */
[----:B--2---:R-:W-:-:S04]  /*10330*/  FMUL R3, R227, R2 ;  /* 0x00000002e3037220 */ /* 0x004fc80000400000 */
[----:B------:R-:W-:Y:S01]  /*10340*/  FFMA R3, R14, R0, R3 ;  /* 0x000000000e037223 */ /* 0x000fe20000000003 */
[----:B------:R-:W-:-:S04]  /*10350*/  F2FP.F16.F32.PACK_AB R14, R17, R18 ;  /* 0x00000012110e723e */ /* 0x000fc800000000ff */
[----:B------:R-:W-:Y:S02]  /*10360*/  F2FP.F16.F32.PACK_AB R15, R3, R15 ;  /* 0x0000000f030f723e */ /* 0x000fe400000000ff */
[----:B------:R-:W-:-:S05]  /*10370*/  LEA R3, R221, UR47, 0x1 ;  /* 0x0000002fdd037c11 */ /* 0x000fca000f8e08ff */
[----:B------:R1:W-:Y:S02]  /*10380*/  STSM.16.MT88.4 [R3+0x30000], R12 ;  /* 0x0300000c03007844 */ /* 0x0003e40000004200 */
[--C-:B-1----:R-:W-:Y:S02]  /*10390*/  HADD2.F32 R13, -RZ, R4.reuse.H1_H1 ;  /* 0x30000004ff0d7230 */ /* 0x102fe40000004100 */
[-C--:B------:R-:W-:Y:S01]  /*103a0*/  FMUL R12, R21, R2.reuse ;  /* 0x00000002150c7220 */ /* 0x080fe20000400000 */
[----:B------:R-:W-:Y:S02]  /*103b0*/  HADD2.F32 R14, -RZ, R4.H0_H0 ;  /* 0x20000004ff0e7230 */ /* 0x000fe40000004100 */
[----:B------:R-:W-:Y:S01]  /*103c0*/  FMUL R15, R218, R2 ;  /* 0x00000002da0f7220 */ /* 0x000fe20000400000 */
[-C--:B------:R-:W-:Y:S01]  /*103d0*/  FFMA R21, R13, R0.reuse, R12 ;  /* 0x000000000d157223 */ /* 0x080fe2000000000c */
[--C-:B------:R-:W-:Y:S02]  /*103e0*/  HADD2.F32 R13, -RZ, R5.reuse.H1_H1 ;  /* 0x30000005ff0d7230 */ /* 0x100fe40000004100 */
[----:B------:R-:W-:Y:S01]  /*103f0*/  FFMA R218, R14, R0, R15 ;  /* 0x000000000eda7223 */ /* 0x000fe2000000000f */
[----:B------:R-:W-:Y:S01]  /*10400*/  FMUL R12, R19, R2 ;  /* 0x00000002130c7220 */ /* 0x000fe20000400000 */
[----:B------:R-:W-:-:S02]  /*10410*/  HADD2.F32 R14, -RZ, R5.H0_H0 ;  /* 0x20000005ff0e7230 */ /* 0x000fc40000004100 */
[----:B------:R-:W-:Y:S01]  /*10420*/  FMUL R15, R20, R2 ;  /* 0x00000002140f7220 */ /* 0x000fe20000400000 */
[-C--:B------:R-:W-:Y:S01]  /*10430*/  FFMA R19, R13, R0.reuse, R12 ;  /* 0x000000000d137223 */ /* 0x080fe2000000000c */
[--C-:B------:R-:W-:Y:S02]  /*10440*/  HADD2.F32 R13, -RZ, R6.reuse.H1_H1 ;  /* 0x30000006ff0d7230 */ /* 0x100fe40000004100 */
[----:B------:R-:W-:Y:S01]  /*10450*/  FFMA R20, R14, R0, R15 ;  /* 0x000000000e147223 */ /* 0x000fe2000000000f */
[-C--:B------:R-:W-:Y:S01]  /*10460*/  FMUL R12, R225, R2.reuse ;  /* 0x00000002e10c7220 */ /* 0x080fe20000400000 */
[----:B------:R-:W-:Y:S02]  /*10470*/  HADD2.F32 R14, -RZ, R6.H0_H0 ;  /* 0x20000006ff0e7230 */ /* 0x000fe40000004100 */
[----:B------:R-:W-:Y:S01]  /*10480*/  FMUL R15, R226, R2 ;  /* 0x00000002e20f7220 */ /* 0x000fe20000400000 */
[----:B------:R-:W-:Y:S01]  /*10490*/  FFMA R17, R13, R0, R12 ;  /* 0x000000000d117223 */ /* 0x000fe2000000000c */
[----:B------:R-:W-:-:S02]  /*104a0*/  HADD2.F32 R13, -RZ, R7.H0_H0 ;  /* 0x20000007ff0d7230 */ /* 0x000fc40000004100 */
[----:B------:R-:W-:Y:S01]  /*104b0*/  FFMA R18, R14, R0, R15 ;  /* 0x000000000e127223 */ /* 0x000fe2000000000f */
[----:B------:R-:W-:Y:S02]  /*104c0*/  HADD2.F32 R12, -RZ, R7.H1_H1 ;  /* 0x30000007ff0c7230 */ /* 0x000fe40000004100 */
[-C--:B------:R-:W-:Y:S01]  /*104d0*/  FMUL R14, R224, R2.reuse ;  /* 0x00000002e00e7220 */ /* 0x080fe20000400000 */
[----:B------:R-:W-:Y:S01]  /*104e0*/  FMUL R15, R220, R2 ;  /* 0x00000002dc0f7220 */ /* 0x000fe20000400000 */
[----:B------:R-:W-:Y:S02]  /*104f0*/  IMAD.MOV.U32 R220, RZ, RZ, R16 ;  /* 0x000000ffffdc7224 */ /* 0x000fe400078e0010 */
[-C--:B------:R-:W-:Y:S01]  /*10500*/  FFMA R16, R13, R0.reuse, R14 ;  /* 0x000000000d107223 */ /* 0x080fe2000000000e */
[----:B------:R-:W-:Y:S01]  /*10510*/  FFMA R15, R12, R0, R15 ;  /* 0x000000000c0f7223 */ /* 0x000fe2000000000f */
[----:B------:R-:W-:Y:S02]  /*10520*/  F2FP.F16.F32.PACK_AB R12, R21, R218 ;  /* 0x000000da150c723e */ /* 0x000fe400000000ff */
[----:B------:R-:W-:-:S02]  /*10530*/  F2FP.F16.F32.PACK_AB R13, R19, R20 ;  /* 0x00000014130d723e */ /* 0x000fc400000000ff */
[----:B------:R-:W-:Y:S02]  /*10540*/  F2FP.F16.F32.PACK_AB R14, R17, R18 ;  /* 0x00000012110e723e */ /* 0x000fe400000000ff */
[----:B------:R-:W-:Y:S02]  /*10550*/  F2FP.F16.F32.PACK_AB R15, R15, R16 ;  /* 0x000000100f0f723e */ /* 0x000fe400000000ff */
[----:B------:R-:W-:-:S03]  /*10560*/  ISETP.NE.AND P2, PT, R220, RZ, PT ;  /* 0x000000ffdc00720c */ /* 0x000fc60003f45270 */
[----:B------:R1:W-:Y:S01]  /*10570*/  STSM.16.MT88.4 [R3+0x30800], R12 ;  /* 0x0308000c03007844 */ /* 0x0003e20000004200 */
[----:B------:R-:W-:Y:S01]  /*10580*/  @!PT LDS RZ, [RZ] ;  /* 0x00000000fffff984 */ /* 0x000fe20000000800 */
[----:B------:R-:W-:Y:S01]  /*10590*/  @!PT LDS RZ, [RZ] ;  /* 0x00000000fffff984 */ /* 0x000fe20000000800 */
[----:B------:R-:W-:Y:S01]  /*105a0*/  @!PT LDS RZ, [RZ] ;  /* 0x00000000fffff984 */ /* 0x000fe20000000800 */
[----:B------:R-:W-:Y:S01]  /*105b0*/  @!PT LDS RZ, [RZ] ;  /* 0x00000000fffff984 */ /* 0x000fe20000000800 */
[----:B------:R2:W-:Y:S06]  /*105c0*/  MEMBAR.ALL.CTA ;  /* 0x0000000000007992 */ /* 0x0005ec0000008000 */
[----:B--2---:R-:W2:Y:S02]  /*105d0*/  FENCE.VIEW.ASYNC.S ;  /* 0x00000000000073c6 */ /* 0x004ea40000000000 */
[----:B--2---:R-:W-:Y:S06]  /*105e0*/  BAR.SYNC.DEFER_BLOCKING 0x1, 0x80 ;  /* 0x0042000000007b1d */ /* 0x004fec0000010000 */
[----:B------:R-:W-:Y:S05]  /*105f0*/  @!P2 BRA `(.L_x_71) ;  /* 0x000000000010a947 */ /* 0x000fea0003800000 */
[----:B------:R-:W-:-:S09]  /*10600*/  UIADD3 UR44, UR47, 0x30000, URZ ;  /* 0x000300002f2c7890 */ /* 0x000fd2000fffe03f */
[----:B------:R2:W-:Y:S01]  /*10610*/  UTMASTG.2D [UR44], [UR36] ;  /* 0x0000002c240073b5 */ /* 0x0005e20008008000 */
[----:B------:R0:W-:Y:S01]  /*10620*/  UTMACMDFLUSH ;  /* 0x00000000000079b7 */ /* 0x0001e20000000000 */
[----:B--2---:R-:W-:-:S04]  /*10630*/  DEPBAR.LE SB0, 0x1 ;  /* 0x000080400000791a */ /* 0x004fc80000000000 */
.L_x_71:
[----:B------:R-:W-:Y:S05]  /*10640*/  BSYNC B0 ;  /* 0x0000000000007941 */ /* 0x000fea0003800000 */
.L_x_70:
[----:B------:R-:W-:Y:S06]  /*10650*/  BAR.SYNC.DEFER_BLOCKING 0x1, 0x80 ;  /* 0x0042000000007b1d */ /* 0x000fec0000010000 */
[----:B------:R-:W-:Y:S05]  /*10660*/  @!P0 BRA `(.L_x_72) ;  /* 0x0000000000048947 */ /* 0x000fea0003800000 */
[----:B------:R-:W-:Y:S01]  /*10670*/  BPT.TRAP 0x1 ;  /* 0x000000040000795c */ /* 0x000fe20000300000 */
.L_x_72:
[----:B------:R-:W2:Y:S02]  /*10680*/  SYNCS.PHASECHK.TRANS64.TRYWAIT P3, [UR47+0x344a8], R223 ;  /* 0x0344a8dfff0075a7 */ /* 0x000ea4000806016f */
[----:B--2---:R-:W-:Y:S05]  /*10690*/  @!P3 BRA `(.L_x_73) ;  /* 0x000000c400a0b947 */ /* 0x004fea0003800000 */
.L_x_365:
[----:B------:R-:W-:Y:S05]  /*106a0*/  @P1 WARPSYNC.ALL ;  /* 0x0000000000001948 */ /* 0x000fea0003800000 */
[----:B------:R-:W2:Y:S01]  /*106b0*/  @P1 LDSM.16.MT88.4 R8, [R3+0x31000] ;  /* 0x031000000308183b */ /* 0x000ea20000004200 */
[-C--:B------:R-:W-:Y:S01]  /*106c0*/  FMUL R156, R156, R2.reuse ;  /* 0x000000029c9c7220 */ /* 0x080fe20000400000 */
[-C--:B------:R-:W-:Y:S01]  /*106d0*/  FMUL R157, R157, R2.reuse ;  /* 0x000000029d9d7220 */ /* 0x080fe20000400000 */
[-C--:B------:R-:W-:Y:S01]  /*106e0*/  FMUL R152, R152, R2.reuse ;  /* 0x0000000298987220 */ /* 0x080fe20000400000 */
[----:B------:R-:W3:Y:S01]  /*106f0*/  @P1 LDSM.16.MT88.4 R4, [R3+0x31800] ;  /* 0x031800000304183b */ /* 0x000ee20000004200 */
[-C--:B------:R-:W-:Y:S01]  /*10700*/  FMUL R154, R154, R2.reuse ;  /* 0x000000029a9a7220 */ /* 0x080fe20000400000 */
[-C--:B------:R-:W-:Y:S01]  /*10710*/  FMUL R158, R158, R2.reuse ;  /* 0x000000029e9e7220 */ /* 0x080fe20000400000 */
[-C--:B------:R-:W-:Y:S01]  /*10720*/  FMUL R153, R153, R2.reuse ;  /* 0x0000000299997220 */ /* 0x080fe20000400000 */
[-C--:B------:R-:W-:Y:S01]  /*10730*/  FMUL R155, R155, R2.reuse ;  /* 0x000000029b9b7220 */ /* 0x080fe20000400000 */
[-C--:B-1----:R-:W-:Y:S01]  /*10740*/  FMUL R15, R159, R2.reuse ;  /* 0x000000029f0f7220 */ /* 0x082fe20000400000 */
[----:B------:R-:W-:Y:S05]  /*10750*/  WARPSYNC.ALL ;  /* 0x0000000000007948 */ /* 0x000fea0003800000 */
[-C--:B------:R-:W-:Y:S01]  /*10760*/  FMUL R160, R160, R2.reuse ;  /* 0x00000002a0a07220 */ /* 0x080fe20000400000 */
[-C--:B------:R-:W-:Y:S01]  /*10770*/  FMUL R161, R161, R2.reuse ;  /* 0x00000002a1a17220 */ /* 0x080fe20000400000 */
[-C--:B------:R-:W-:Y:S01]  /*10780*/  FMUL R162, R162, R2.reuse ;  /* 0x00000002a2a27220 */ /* 0x080fe20000400000 */
[-C--:B------:R-:W-:Y:S01]  /*10790*/  FMUL R163, R163, R2.reuse ;  /* 0x00000002a3a37220 */ /* 0x080fe20000400000 */
[-C--:B------:R-:W-:Y:S01]  /*107a0*/  FMUL R164, R164, R2.reuse ;  /* 0x00000002a4a47220 */ /* 0x080fe20000400000 */
[-C--:B------:R-:W-:Y:S01]  /*107b0*/  FMUL R165, R165, R2.reuse ;  /* 0x00000002a5a57220 */ /* 0x080fe20000400000 */
[-C--:B------:R-:W-:Y:S01]  /*107c0*/  FMUL R166, R166, R2.reuse ;  /* 0x00000002a6a67220 */ /* 0x080fe20000400000 */
[----:B------:R-:W-:Y:S01]  /*107d0*/  FMUL R167, R167, R2 ;  /* 0x00000002a7a77220 */ /* 0x000fe20000400000 */
[----:B------:R-:W-:Y:S01]  /*107e0*/  BSSY B0, `(.L_x_74) ;  /* 0x0000039000007945 */ /* 0x000fe20003800000 */
[----:B--2---:R-:W-:-:S02]  /*107f0*/  HADD2.F32 R14, -RZ, R10.H0_H0 ;  /* 0x2000000aff0e7230 */ /* 0x004fc40000004100 */
[----:B------:R-:W-:Y:S02]  /*10800*/  HADD2.F32 R12, -RZ, R8.H0_H0 ;  /* 0x20000008ff0c7230 */ /* 0x000fe40000004100 */
[--C-:B------:R-:W-:Y:S02]  /*10810*/  HADD2.F32 R13, -RZ, R9.reuse.H0_H0 ;  /* 0x20000009ff0d7230 */ /* 0x100fe40000004100 */
[-C--:B------:R-:W-:Y:S01]  /*10820*/  FFMA R156, R14, R0.reuse, R156 ;  /* 0x000000000e9c7223 */ /* 0x080fe2000000009c */
[----:B------:R-:W-:Y:S02]  /*10830*/  HADD2.F32 R14, -RZ, R10.H1_H1 ;  /* 0x3000000aff0e7230 */ /* 0x000fe40000004100 */
[-C--:B------:R-:W-:Y:S01]  /*10840*/  FFMA R152, R12, R0.reuse, R152 ;  /* 0x000000000c987223 */ /* 0x080fe20000000098 */
[----:B------:R-:W-:Y:S02]  /*10850*/  HADD2.F32 R12, -RZ, R8.H1_H1 ;  /* 0x30000008ff0c7230 */ /* 0x000fe40000004100 */
[----:B------:R-:W-:Y:S01]  /*10860*/  FFMA R154, R13, R0, R154 ;  /* 0x000000000d9a7223 */ /* 0x000fe2000000009a */
[----:B------:R-:W-:-:S02]  /*10870*/  HADD2.F32 R13, -RZ, R9.H1_H1 ;  /* 0x30000009ff0d7230 */ /* 0x000fc40000004100 */
[-C--:B------:R-:W-:Y:S01]  /*10880*/  FFMA R157, R14, R0.reuse, R157 ;  /* 0x000000000e9d7223 */ /* 0x080fe2000000009d */
[--C-:B------:R-:W-:Y:S02]  /*10890*/  HADD2.F32 R14, -RZ, R11.reuse.H0_H0 ;  /* 0x2000000bff0e7230 */ /* 0x100fe40000004100 */
[-C--:B------:R-:W-:Y:S01]  /*108a0*/  FFMA R12, R12, R0.reuse, R153 ;  /* 0x000000000c0c7223 */ /* 0x080fe20000000099 */
[-C--:B------:R-:W-:Y:S02]  /*108b0*/  FFMA R13, R13, R0.reuse, R155 ;  /* 0x000000000d0d7223 */ /* 0x080fe4000000009b */
[----:B------:R-:W-:Y:S01]  /*108c0*/  FFMA R158, R14, R0, R158 ;  /* 0x000000000e9e7223 */ /* 0x000fe2000000009e */
[----:B------:R-:W-:Y:S01]  /*108d0*/  HADD2.F32 R14, -RZ, R11.H1_H1 ;  /* 0x3000000bff0e7230 */ /* 0x000fe20000004100 */
[----:B------:R-:W-:Y:S02]  /*108e0*/  F2FP.F16.F32.PACK_AB R12, R12, R152 ;  /* 0x000000980c0c723e */ /* 0x000fe400000000ff */
[----:B------:R-:W-:-:S02]  /*108f0*/  F2FP.F16.F32.PACK_AB R13, R13, R154 ;  /* 0x0000009a0d0d723e */ /* 0x000fc400000000ff */
[----:B------:R-:W-:Y:S01]  /*10900*/  FFMA R15, R14, R0, R15 ;  /* 0x000000000e0f7223 */ /* 0x000fe2000000000f */
[----:B------:R-:W-:-:S04]  /*10910*/  F2FP.F16.F32.PACK_AB R14, R157, R156 ;  /* 0x0000009c9d0e723e */ /* 0x000fc800000000ff */
[----:B------:R-:W-:-:S05]  /*10920*/  F2FP.F16.F32.PACK_AB R15, R15, R158 ;  /* 0x0000009e0f0f723e */ /* 0x000fca00000000ff */
[----:B------:R3:W-:Y:S02]  /*10930*/  STSM.16.MT88.4 [R3+0x31000], R12 ;  /* 0x0310000c03007844 */ /* 0x0007e40000004200 */
[--C-:B---3--:R-:W-:Y:S02]  /*10940*/  HADD2.F32 R13, -RZ, R4.reuse.H0_H0 ;  /* 0x20000004ff0d7230 */ /* 0x108fe40000004100 */
[----:B------:R-:W-:-:S03]  /*10950*/  HADD2.F32 R12, -RZ, R4.H1_H1 ;  /* 0x30000004ff0c7230 */ /* 0x000fc60000004100 */
[-C--:B------:R-:W-:Y:S01]  /*10960*/  FFMA R160, R13, R0.reuse, R160 ;  /* 0x000000000da07223 */ /* 0x080fe200000000a0 */
[--C-:B------:R-:W-:Y:S02]  /*10970*/  HADD2.F32 R13, -RZ, R5.reuse.H0_H0 ;  /* 0x20000005ff0d7230 */ /* 0x100fe40000004100 */
[-C--:B------:R-:W-:Y:S01]  /*10980*/  FFMA R161, R12, R0.reuse, R161 ;  /* 0x000000000ca17223 */ /* 0x080fe200000000a1 */
[----:B------:R-:W-:Y:S02]  /*10990*/  HADD2.F32 R12, -RZ, R5.H1_H1 ;  /* 0x30000005ff0c7230 */ /* 0x000fe40000004100 */
[-C--:B------:R-:W-:Y:S01]  /*109a0*/  FFMA R162, R13, R0.reuse, R162 ;  /* 0x000000000da27223 */ /* 0x080fe200000000a2 */
[--C-:B------:R-:W-:Y:S02]  /*109b0*/  HADD2.F32 R13, -RZ, R6.reuse.H0_H0 ;  /* 0x20000006ff0d7230 */ /* 0x100fe40000004100 */
[----:B------:R-:W-:Y:S01]  /*109c0*/  FFMA R163, R12, R0, R163 ;  /* 0x000000000ca37223 */ /* 0x000fe200000000a3 */
[----:B------:R-:W-:-:S02]  /*109d0*/  HADD2.F32 R12, -RZ, R6.H1_H1 ;  /* 0x30000006ff0c7230 */ /* 0x000fc40000004100 */
[-C--:B------:R-:W-:Y:S01]  /*109e0*/  FFMA R164, R13, R0.reuse, R164 ;  /* 0x000000000da47223 */ /* 0x080fe200000000a4 */
[--C-:B------:R-:W-:Y:S02]  /*109f0*/  HADD2.F32 R13, -RZ, R7.reuse.H0_H0 ;  /* 0x20000007ff0d7230 */ /* 0x100fe40000004100 */
[-C--:B------:R-:W-:Y:S01]  /*10a00*/  FFMA R14, R12, R0.reuse, R165 ;  /* 0x000000000c0e7223 */ /* 0x080fe200000000a5 */
[----:B------:R-:W-:Y:S02]  /*10a10*/  HADD2.F32 R12, -RZ, R7.H1_H1 ;  /* 0x30000007ff0c7230 */ /* 0x000fe40000004100 */
[----:B------:R-:W-:Y:S01]  /*10a20*/  FFMA R166, R13, R0, R166 ;  /* 0x000000000da67223 */ /* 0x000fe200000000a6 */
[----:B------:R-:W-:Y:S02]  /*10a30*/  F2FP.F16.F32.PACK_AB R13, R163, R162 ;  /* 0x000000a2a30d723e */ /* 0x000fe400000000ff */
[----:B------:R-:W-:Y:S01]  /*10a40*/  FFMA R15, R12, R0, R167 ;  /* 0x000000000c0f7223 */ /* 0x000fe200000000a7 */
[----:B------:R-:W-:-:S02]  /*10a50*/  F2FP.F16.F32.PACK_AB R12, R161, R160 ;  /* 0x000000a0a10c723e */ /* 0x000fc400000000ff */
[----:B------:R-:W-:Y:S02]  /*10a60*/  F2FP.F16.F32.PACK_AB R14, R14, R164 ;  /* 0x000000a40e0e723e */ /* 0x000fe400000000ff */
[----:B------:R-:W-:-:S05]  /*10a70*/  F2FP.F16.F32.PACK_AB R15, R15, R166 ;  /* 0x000000a60f0f723e */ /* 0x000fca00000000ff */
        /* <DEDUP_REMOVED lines=9> */
[----:B------:R-:W-:Y:S02]  /*10b10*/  UIADD3 UR5, UR45, 0x40, URZ ;  /* 0x000000402d057890 */ /* 0x000fe4000fffe03f */
[----:B------:R-:W-:Y:S01]  /*10b20*/  UIADD3 UR4, UR47, 0x31000, URZ ;  /* 0x000310002f047890 */ /* 0x000fe2000fffe03f */
[----:B------:R-:W-:-:S08]  /*10b30*/  UMOV UR6, UR46 ;  /* 0x0000002e00067c82 */ /* 0x000fd00008000000 */
[----:B------:R2:W-:Y:S01]  /*10b40*/  UTMASTG.2D [UR4], [UR36] ;  /* 0x00000004240073b5 */ /* 0x0005e20008008000 */
[----:B------:R0:W-:Y:S01]  /*10b50*/  UTMACMDFLUSH ;  /* 0x00000000000079b7 */ /* 0x0001e20000000000 */
[----:B--2---:R-:W-:-:S04]  /*10b60*/  DEPBAR.LE SB0, 0x1 ;  /* 0x000080400000791a */ /* 0x004fc80000000000 */
.L_x_75:
[----:B------:R-:W-:Y:S05]  /*10b70*/  BSYNC B0 ;  /* 0x0000000000007941 */ /* 0x000fea0003800000 */
.L_x_74:
[----:B------:R-:W-:Y:S06]  /*10b80*/  BAR.SYNC.DEFER_BLOCKING 0x1, 0x80 ;  /* 0x0042000000007b1d */ /* 0x000fec0000010000 */
[----:B------:R-:W-:Y:S05]  /*10b90*/  @!P0 BRA `(.L_x_76) ;  /* 0x0000000000048947 */ /* 0x000fea0003800000 */
[----:B------:R-:W-:Y:S01]  /*10ba0*/  BPT.TRAP 0x1 ;  /* 0x000000040000795c */ /* 0x000fe20000300000 */
.L_x_76:
[----:B------:R-:W-:-:S04]  /*10bb0*/  UIADD3 UR7, UR47, 0x344c0, URZ ;  /* 0x000344c02f077890 */ /* 0x000fc8000fffe03f */
[----:B------:R-:W-:-:S09]  /*10bc0*/  UPRMT UR7, UR57, 0x654, UR7 ;  /* 0x0000065439077896 */ /* 0x000fd20008000007 */
[----:B------:R-:W-:Y:S01]  /*10bd0*/  SYNCS.ARRIVE.TRANS64.RED.A1T0 RZ, [UR7], RZ ;  /* 0x000000ffffff79a7 */ /* 0x000fe20008100407 */
[----:B------:R-:W-:Y:S05]  /*10be0*/  @!P0 BRA `(.L_x_77) ;  /* 0x0000000000048947 */ /* 0x000fea0003800000 */
[----:B------:R-:W-:Y:S01]  /*10bf0*/  BPT.TRAP 0x1 ;  /* 0x000000040000795c */ /* 0x000fe20000300000 */
.L_x_77:
[----:B------:R-:W2:Y:S02]  /*10c00*/  SYNCS.PHASECHK.TRANS64.TRYWAIT P3, [UR47+0x344b0], R223 ;  /* 0x0344b0dfff0075a7 */ /* 0x000ea4000806016f */
[----:B--2---:R-:W-:Y:S05]  /*10c10*/  @!P3 BRA `(.L_x_78) ;  /* 0x000000c00058b947 */ /* 0x004fea0003800000 */
.L_x_366:
        /* <DEDUP_REMOVED lines=41> */
[-C--:B------:R-:W-:Y:S01]  /*10eb0*/  FMUL R14, R101, R2.reuse ;  /* 0x00000002650e7220 */ /* 0x080fe20000400000 */
[----:B------:R-:W-:Y:S02]  /*10ec0*/  HADD2.F32 R12, -RZ, R4.H1_H1 ;  /* 0x30000004ff0c7230 */ /* 0x000fe40000004100 */
[----:B------:R-:W-:Y:S01]  /*10ed0*/  FMUL R15, R102, R2 ;  /* 0x00000002660f7220 */ /* 0x000fe20000400000 */
[-C--:B------:R-:W-:Y:S01]  /*10ee0*/  FFMA R96, R13, R0.reuse, R96 ;  /* 0x000000000d607223 */ /* 0x080fe20000000060 */
[--C-:B------:R-:W-:Y:S02]  /*10ef0*/  HADD2.F32 R13, -RZ, R5.reuse.H0_H0 ;  /* 0x20000005ff0d7230 */ /* 0x100fe40000004100 */
[----:B------:R-:W-:Y:S01]  /*10f00*/  FFMA R97, R12, R0, R97 ;  /* 0x000000000c617223 */ /* 0x000fe20000000061 */
[----:B------:R-:W-:-:S02]  /*10f10*/  HADD2.F32 R12, -RZ, R5.H1_H1 ;  /* 0x30000005ff0c7230 */ /* 0x000fc40000004100 */
[-C--:B------:R-:W-:Y:S01]  /*10f20*/  FFMA R98, R13, R0.reuse, R98 ;  /* 0x000000000d627223 */ /* 0x080fe20000000062 */
[--C-:B------:R-:W-:Y:S02]  /*10f30*/  HADD2.F32 R13, -RZ, R6.reuse.H1_H1 ;  /* 0x30000006ff0d7230 */ /* 0x100fe40000004100 */
[-C--:B------:R-:W-:Y:S01]  /*10f40*/  FFMA R99, R12, R0.reuse, R99 ;  /* 0x000000000c637223 */ /* 0x080fe20000000063 */
[----:B------:R-:W-:Y:S02]  /*10f50*/  HADD2.F32 R12, -RZ, R6.H0_H0 ;  /* 0x20000006ff0c7230 */ /* 0x000fe40000004100 */
[-C--:B------:R-:W-:Y:S01]  /*10f60*/  FFMA R14, R13, R0.reuse, R14 ;  /* 0x000000000d0e7223 */ /* 0x080fe2000000000e */
[--C-:B------:R-:W-:Y:S02]  /*10f70*/  HADD2.F32 R13, -RZ, R7.reuse.H0_H0 ;  /* 0x20000007ff0d7230 */ /* 0x100fe40000004100 */
[----:B------:R-:W-:Y:S01]  /*10f80*/  FFMA R100, R12, R0, R100 ;  /* 0x000000000c647223 */ /* 0x000fe20000000064 */
[----:B------:R-:W-:-:S02]  /*10f90*/  HADD2.F32 R12, -RZ, R7.H1_H1 ;  /* 0x30000007ff0c7230 */ /* 0x000fc40000004100 */
[----:B------:R-:W-:Y:S01]  /*10fa0*/  FFMA R15, R13, R0, R15 ;  /* 0x000000000d0f7223 */ /* 0x000fe2000000000f */
[----:B------:R-:W-:Y:S02]  /*10fb0*/  F2FP.F16.F32.PACK_AB R13, R99, R98 ;  /* 0x00000062630d723e */ /* 0x000fe400000000ff */
[----:B------:R-:W-:Y:S01]  /*10fc0*/  FFMA R16, R12, R0, R16 ;  /* 0x000000000c107223 */ /* 0x000fe20000000010 */
[----:B------:R-:W-:Y:S02]  /*10fd0*/  F2FP.F16.F32.PACK_AB R12, R97, R96 ;  /* 0x00000060610c723e */ /* 0x000fe400000000ff */
        /* <DEDUP_REMOVED lines=17> */
.L_x_80:
[----:B------:R-:W-:Y:S05]  /*110f0*/  BSYNC B0 ;  /* 0x0000000000007941 */ /* 0x000fea0003800000 */
.L_x_79:
[----:B------:R-:W-:Y:S06]  /*11100*/  BAR.SYNC.DEFER_BLOCKING 0x1, 0x80 ;  /* 0x0042000000007b1d */ /* 0x000fec0000010000 */
[----:B------:R-:W-:Y:S05]  /*11110*/  @!P0 BRA `(.L_x_81) ;  /* 0x0000000000048947 */ /* 0x000fea0003800000 */
[----:B------:R-:W-:Y:S01]  /*11120*/  BPT.TRAP 0x1 ;  /* 0x000000040000795c */ /* 0x000fe20000300000 */
.L_x_81:
[----:B------:R-:W-:-:S04]  /*11130*/  UIADD3 UR8, UR47, 0x344c8, URZ ;  /* 0x000344c82f087890 */ /* 0x000fc8000fffe03f */
[----:B------:R-:W-:-:S09]  /*11140*/  UPRMT UR8, UR57, 0x654, UR8 ;  /* 0x0000065439087896 */ /* 0x000fd20008000008 */
[----:B------:R-:W-:Y:S01]  /*11150*/  SYNCS.ARRIVE.TRANS64.RED.A1T0 RZ, [UR8], RZ ;  /* 0x000000ffffff79a7 */ /* 0x000fe20008100408 */
[----:B------:R-:W-:Y:S05]  /*11160*/  @!P0 BRA `(.L_x_82) ;  /* 0x0000000000048947 */ /* 0x000fea0003800000 */
[----:B------:R-:W-:Y:S01]  /*11170*/  BPT.TRAP 0x1 ;  /* 0x000000040000795c */ /* 0x000fe20000300000 */
.L_x_82:
[----:B------:R-:W2:Y:S02]  /*11180*/  SYNCS.PHASECHK.TRANS64.TRYWAIT P3, [UR47+0x344b8], R223 ;  /* 0x0344b8dfff0075a7 */ /* 0x000ea4000806016f */
[----:B--2---:R-:W-:Y:S05]  /*11190*/  @!P3 BRA `(.L_x_83) ;  /* 0x000000bc0010b947 */ /* 0x004fea0003800000 */
.L_x_367:
[----:B------:R-:W-:Y:S05]  /*111a0*/  @P1 WARPSYNC.ALL ;  /* 0x0000000000001948 */ /* 0x000fea0003800000 */
[----:B------:R-:W2:Y:S01]  /*111b0*/  @P1 LDSM.16.MT88.4 R8, [R3+0x33000] ;  /* 0x033000000308183b */ /* 0x000ea20000004200 */
[-C--:B------:R-:W-:Y:S01]  /*111c0*/  FMUL R25, R25, R2.reuse ;  /* 0x0000000219197220 */ /* 0x080fe20000400000 */
[-C--:B-1----:R-:W-:Y:S01]  /*111d0*/  FMUL R13, R24, R2.reuse ;  /* 0x00000002180d7220 */ /* 0x082fe20000400000 */
[-C--:B------:R-:W-:Y:S01]  /*111e0*/  FMUL R27, R27, R2.reuse ;  /* 0x000000021b1b7220 */ /* 0x080fe20000400000 */
[----:B------:R-:W1:Y:S01]  /*111f0*/  @P1 LDSM.16.MT88.4 R4, [R3+0x33800] ;  /* 0x033800000304183b */ /* 0x000e620000004200 */
[-C--:B------:R-:W-:Y:S01]  /*11200*/  FMUL R15, R28, R2.reuse ;  /* 0x000000021c0f7220 */ /* 0x080fe20000400000 */
[-C--:B------:R-:W-:Y:S01]  /*11210*/  FMUL R17, R30, R2.reuse ;  /* 0x000000021e117220 */ /* 0x080fe20000400000 */
[-C--:B------:R-:W-:Y:S01]  /*11220*/  FMUL R31, R31, R2.reuse ;  /* 0x000000021f1f7220 */ /* 0x080fe20000400000 */
[-C--:B------:R-:W-:Y:S01]  /*11230*/  FMUL R33, R33, R2.reuse ;  /* 0x0000000221217220 */ /* 0x080fe20000400000 */
[----:B------:R-:W-:Y:S05]  /*11240*/  WARPSYNC.ALL ;  /* 0x0000000000007948 */ /* 0x000fea0003800000 */
[-C--:B------:R-:W-:Y:S01]  /*11250*/  FMUL R19, R34, R2.reuse ;  /* 0x0000000222137220 */ /* 0x080fe20000400000 */
[-C--:B------:R-:W-:Y:S01]  /*11260*/  FMUL R35, R35, R2.reuse ;  /* 0x0000000223237220 */ /* 0x080fe20000400000 */
[-C--:B------:R-:W-:Y:S01]  /*11270*/  FMUL R37, R37, R2.reuse ;  /* 0x0000000225257220 */ /* 0x080fe20000400000 */
[----:B------:R-:W-:Y:S01]  /*11280*/  FMUL R39, R39, R2 ;  /* 0x0000000227277220 */ /* 0x000fe20000400000 */
[----:B------:R-:W-:Y:S01]  /*11290*/  BSSY B0, `(.L_x_84) ;  /* 0x000003e000007945 */ /* 0x000fe20003800000 */
[----:B--2---:R-:W-:-:S02]  /*112a0*/  HADD2.F32 R14, -RZ, R8.H1_H1 ;  /* 0x30000008ff0e7230 */ /* 0x004fc40000004100 */
[----:B------:R-:W-:Y:S02]  /*112b0*/  HADD2.F32 R12, -RZ, R8.H0_H0 ;  /* 0x20000008ff0c7230 */ /* 0x000fe40000004100 */
[----:B------:R-:W-:Y:S02]  /*112c0*/  HADD2.F32 R16, -RZ, R10.H1_H1 ;  /* 0x3000000aff107230 */ /* 0x000fe40000004100 */
[-C--:B------:R-:W-:Y:S01]  /*112d0*/  FFMA R25, R14, R0.reuse, R25 ;  /* 0x000000000e197223 */ /* 0x080fe20000000019 */
[----:B------:R-:W-:Y:S02]  /*112e0*/  HADD2.F32 R14, -RZ, R9.H0_H0 ;  /* 0x20000009ff0e7230 */ /* 0x000fe40000004100 */
[----:B------:R-:W-:Y:S01]  /*112f0*/  FFMA R12, R12, R0, R13 ;  /* 0x000000000c0c7223 */ /* 0x000fe2000000000d */
[----:B------:R-:W-:Y:S01]  /*11300*/  FMUL R13, R26, R2 ;  /* 0x000000021a0d7220 */ /* 0x000fe20000400000 */
[----:B------:R-:W-:Y:S02]  /*11310*/  HADD2.F32 R18, -RZ, R11.H1_H1 ;  /* 0x3000000bff127230 */ /* 0x000fe40000004100 */
[----:B-1----:R-:W-:-:S02]  /*11320*/  HADD2.F32 R20, -RZ, R5.H1_H1 ;  /* 0x30000005ff147230 */ /* 0x002fc40000004100 */
[-C--:B------:R-:W-:Y:S01]  /*11330*/  FFMA R13, R14, R0.reuse, R13 ;  /* 0x000000000e0d7223 */ /* 0x080fe2000000000d */
[----:B------:R-:W-:Y:S02]  /*11340*/  HADD2.F32 R14, -RZ, R9.H1_H1 ;  /* 0x30000009ff0e7230 */ /* 0x000fe40000004100 */
[----:B------:R-:W-:Y:S01]  /*11350*/  FFMA R31, R18, R0, R31 ;  /* 0x00000000121f7223 */ /* 0x000fe2000000001f */
[----:B------:R-:W-:Y:S01]  /*11360*/  HADD2.F32 R18, -RZ, R4.H1_H1 ;  /* 0x30000004ff127230 */ /* 0x000fe20000004100 */
[----:B------:R-:W-:Y:S01]  /*11370*/  F2FP.F16.F32.PACK_AB R12, R25, R12 ;  /* 0x0000000c190c723e */ /* 0x000fe200000000ff */
[----:B------:R-:W-:-:S05]  /*11380*/  FFMA R14, R14, R0, R27 ;  /* 0x000000000e0e7223 */ /* 0x000fca000000001b */
[----:B------:R-:W-:Y:S01]  /*11390*/  F2FP.F16.F32.PACK_AB R13, R14, R13 ;  /* 0x0000000d0e0d723e */ /* 0x000fe200000000ff */
[----:B------:R-:W-:-:S05]  /*113a0*/  HADD2.F32 R14, -RZ, R10.H0_H0 ;  /* 0x2000000aff0e7230 */ /* 0x000fca0000004100 */
[----:B------:R-:W-:Y:S01]  /*113b0*/  FFMA R14, R14, R0, R15 ;  /* 0x000000000e0e7223 */ /* 0x000fe2000000000f */
[----:B------:R-:W-:-:S04]  /*113c0*/  FMUL R15, R29, R2 ;  /* 0x000000021d0f7220 */ /* 0x000fc80000400000 */
[----:B------:R-:W-:Y:S01]  /*113d0*/  FFMA R15, R16, R0, R15 ;  /* 0x00000000100f7223 */ /* 0x000fe2000000000f */
[----:B------:R-:W-:-:S04]  /*113e0*/  HADD2.F32 R16, -RZ, R11.H0_H0 ;  /* 0x2000000bff107230 */ /* 0x000fc80000004100 */
[----:B------:R-:W-:Y:S01]  /*113f0*/  F2FP.F16.F32.PACK_AB R14, R15, R14 ;  /* 0x0000000e0f0e723e */ /* 0x000fe200000000ff */
[----:B------:R-:W-:Y:S01]  /*11400*/  FFMA R16, R16, R0, R17 ;  /* 0x0000000010107223 */ /* 0x000fe20000000011 */
[----:B------:R-:W-:-:S04]  /*11410*/  FMUL R17, R32, R2 ;  /* 0x0000000220117220 */ /* 0x000fc80000400000 */
[----:B------:R-:W-:Y:S01]  /*11420*/  F2FP.F16.F32.PACK_AB R15, R31, R16 ;  /* 0x000000101f0f723e */ /* 0x000fe200000000ff */
[----:B------:R-:W-:-:S04]  /*11430*/  HADD2.F32 R16, -RZ, R4.H0_H0 ;  /* 0x20000004ff107230 */ /* 0x000fc80000004100 */
[----:B------:R1:W-:Y:S01]  /*11440*/  STSM.16.MT88.4 [R3+0x33000], R12 ;  /* 0x0330000c03007844 */ /* 0x0003e20000004200 */
[-C--:B------:R-:W-:Y:S01]  /*11450*/  FFMA R16, R16, R0.reuse, R17 ;  /* 0x0000000010107223 */ /* 0x080fe20000000011 */
[----:B------:R-:W-:Y:S01]  /*11460*/  FFMA R17, R18, R0, R33 ;  /* 0x0000000012117223 */ /* 0x000fe20000000021 */
[----:B------:R-:W-:Y:S02]  /*11470*/  HADD2.F32 R18, -RZ, R5.H0_H0 ;  /* 0x20000005ff127230 */ /* 0x000fe40000004100 */
[--C-:B-1----:R-:W-:Y:S02]  /*11480*/  HADD2.F32 R12, -RZ, R6.reuse.H0_H0 ;  /* 0x20000006ff0c7230 */ /* 0x102fe40000004100 */
[----:B------:R-:W-:Y:S01]  /*11490*/  FMUL R15, R36, R2 ;  /* 0x00000002240f7220 */ /* 0x000fe20000400000 */
[-C--:B------:R-:W-:Y:S01]  /*114a0*/  FFMA R13, R18, R0.reuse, R19 ;  /* 0x00000000120d7223 */ /* 0x080fe20000000013 */
[----:B------:R-:W-:Y:S01]  /*114b0*/  FFMA R14, R20, R0, R35 ;  /* 0x00000000140e7223 */ /* 0x000fe20000000023 */
[----:B------:R-:W-:-:S02]  /*114c0*/  HADD2.F32 R18, -RZ, R6.H1_H1 ;  /* 0x30000006ff127230 */ /* 0x000fc40000004100 */
[----:B------:R-:W-:Y:S01]  /*114d0*/  FFMA R15, R12, R0, R15 ;  /* 0x000000000c0f7223 */ /* 0x000fe2000000000f */
[--C-:B------:R-:W-:Y:S02]  /*114e0*/  HADD2.F32 R12, -RZ, R7.reuse.H0_H0 ;  /* 0x20000007ff0c7230 */ /* 0x100fe40000004100 */
[----:B------:R-:W-:Y:S01]  /*114f0*/  FMUL R19, R38, R2 ;  /* 0x0000000226137220 */ /* 0x000fe20000400000 */
[----:B------:R-:W-:Y:S02]  /*11500*/  HADD2.F32 R20, -RZ, R7.H1_H1 ;  /* 0x30000007ff147230 */ /* 0x000fe40000004100 */
[-C--:B------:R-:W-:Y:S01]  /*11510*/  FFMA R18, R18, R0.reuse, R37 ;  /* 0x0000000012127223 */ /* 0x080fe20000000025 */
[----:B------:R-:W-:Y:S01]  /*11520*/  F2FP.F16.F32.PACK_AB R13, R14, R13 ;  /* 0x0000000d0e0d723e */ /* 0x000fe200000000ff */
[----:B------:R-:W-:Y:S01]  /*11530*/  FFMA R19, R12, R0, R19 ;  /* 0x000000000c137223 */ /* 0x000fe20000000013 */
[----:B------:R-:W-:Y:S01]  /*11540*/  F2FP.F16.F32.PACK_AB R12, R17, R16 ;  /* 0x00000010110c723e */ /* 0x000fe200000000ff */
[----:B------:R-:W-:Y:S01]  /*11550*/  FFMA R20, R20, R0, R39 ;  /* 0x0000000014147223 */ /* 0x000fe20000000027 */
[----:B------:R-:W-:-:S04]  /*11560*/  F2FP.F16.F32.PACK_AB R14, R18, R15 ;  /* 0x0000000f120e723e */ /* 0x000fc800000000ff */
        /* <DEDUP_REMOVED lines=16> */
.L_x_85:
[----:B------:R-:W-:Y:S05]  /*11670*/  BSYNC B0 ;  /* 0x0000000000007941 */ /* 0x000fea0003800000 */
.L_x_84:
[----:B------:R-:W-:Y:S06]  /*11680*/  BAR.SYNC.DEFER_BLOCKING 0x1, 0x80 ;  /* 0x0042000000007b1d */ /* 0x000fec0000010000 */
[----:B------:R-:W-:Y:S05]  /*11690*/  @!P0 BRA `(.L_x_86) ;  /* 0x0000000000048947 */ /* 0x000fea0003800000 */
[----:B------:R-:W-:Y:S01]  /*116a0*/  BPT.TRAP 0x1 ;  /* 0x000000040000795c */ /* 0x000fe20000300000 */
.L_x_86:
[----:B------:R-:W-:-:S04]  /*116b0*/  UIADD3 UR9, UR47, 0x344d0, URZ ;  /* 0x000344d02f097890 */ /* 0x000fc8000fffe03f */
[----:B------:R-:W-:-:S09]  /*116c0*/  UPRMT UR9, UR57, 0x654, UR9 ;  /* 0x0000065439097896 */ /* 0x000fd20008000009 */
[----:B------:R-:W-:Y:S01]  /*116d0*/  SYNCS.ARRIVE.TRANS64.RED.A1T0 RZ, [UR9], RZ ;  /* 0x000000ffffff79a7 */ /* 0x000fe20008100409 */
[----:B------:R-:W-:Y:S05]  /*116e0*/  @!P0 BRA `(.L_x_87) ;  /* 0x0000000000048947 */ /* 0x000fea0003800000 */
[----:B------:R-:W-:Y:S01]  /*116f0*/  BPT.TRAP 0x1 ;  /* 0x000000040000795c */ /* 0x000fe20000300000 */
.L_x_87:
[----:B------:R-:W-:-:S04]  /*11700*/  MOV R20, 0x1 ;  /* 0x0000000100147802 */ /* 0x000fc80000000f00 */
[----:B------:R-:W-:-:S04]  /*11710*/  SHF.L.U32 R20, R20, 0x1f, RZ ;  /* 0x0000001f14147819 */ /* 0x000fc800000006ff */
[----:B------:R-:W2:Y:S02]  /*11720*/  SYNCS.PHASECHK.TRANS64.TRYWAIT P3, [UR47+0x344a0], R20 ;  /* 0x0344a014ff0075a7 */ /* 0x000ea4000806016f */
[----:B--2---:R-:W-:Y:S05]  /*11730*/  @!P3 BRA `(.L_x_88) ;  /* 0x000000b400c0b947 */ /* 0x004fea0003800000 */
.L_x_368:
[----:B-1----:R-:W2:Y:S04]  /*11740*/  LDL.LU R13, [R1+0x40] ;  /* 0x00004000010d7983 */ /* 0x002ea80000300800 */
[----:B------:R-:W3:Y:S04]  /*11750*/  LDL.LU R12, [R1+0x44] ;  /* 0x00004400010c7983 */ /* 0x000ee80000300800 */
[----:B------:R-:W4:Y:S04]  /*11760*/  LDL.LU R17, [R1+0x48] ;  /* 0x0000480001117983 */ /* 0x000f280000300800 */
[----:B------:R-:W5:Y:S04]  /*11770*/  LDL.LU R16, [R1+0x4c] ;  /* 0x00004c0001107983 */ /* 0x000f680000300800 */
        /* <DEDUP_REMOVED lines=11> */
[----:B------:R-:W5:Y:S01]  /*11830*/  LDL.LU R29, [R1+0x7c] ;  /* 0x00007c00011d7983 */ /* 0x000f620000300800 */
[----:B------:R-:W-:Y:S05]  /*11840*/  @P1 WARPSYNC.ALL ;  /* 0x0000000000001948 */ /* 0x000fea0003800000 */
[----:B------:R-:W1:Y:S04]  /*11850*/  @P1 LDSM.16.MT88.4 R8, [R3+0x30000] ;  /* 0x030000000308183b */ /* 0x000e680000004200 */
[----:B------:R-:W5:Y:S01]  /*11860*/  @P1 LDSM.16.MT88.4 R4, [R3+0x30800] ;  /* 0x030800000304183b */ /* 0x000f620000004200 */
[----:B------:R-:W-:Y:S05]  /*11870*/  WARPSYNC.ALL ;  /* 0x0000000000007948 */ /* 0x000fea0003800000 */
[----:B------:R-:W-:Y:S01]  /*11880*/  BSSY B0, `(.L_x_89) ;  /* 0x0000049000007945 */ /* 0x000fe20003800000 */
[----:B-1----:R-:W-:-:S02]  /*11890*/  HADD2.F32 R14, -RZ, R8.H1_H1 ;  /* 0x30000008ff0e7230 */ /* 0x002fc40000004100 */
[-C--:B--2---:R-:W-:Y:S01]  /*118a0*/  FMUL R13, R13, R2.reuse ;  /* 0x000000020d0d7220 */ /* 0x084fe20000400000 */
[----:B---3--:R-:W-:Y:S01]  /*118b0*/  FMUL R15, R12, R2 ;  /* 0x000000020c0f7220 */ /* 0x008fe20000400000 */
[----:B------:R-:W-:-:S03]  /*118c0*/  HADD2.F32 R12, -RZ, R8.H0_H0 ;  /* 0x20000008ff0c7230 */ /* 0x000fc60000004100 */
[-C--:B------:R-:W-:Y:S01]  /*118d0*/  FFMA R15, R14, R0.reuse, R15 ;  /* 0x000000000e0f7223 */ /* 0x080fe2000000000f */
[--C-:B------:R-:W-:Y:S02]  /*118e0*/  HADD2.F32 R14, -RZ, R9.reuse.H0_H0 ;  /* 0x20000009ff0e7230 */ /* 0x100fe40000004100 */
[----:B------:R-:W-:Y:S01]  /*118f0*/  FFMA R12, R12, R0, R13 ;  /* 0x000000000c0c7223 */ /* 0x000fe2000000000d */
[-C--:B----4-:R-:W-:Y:S01]  /*11900*/  FMUL R13, R17, R2.reuse ;  /* 0x00000002110d7220 */ /* 0x090fe20000400000 */
[----:B-----5:R-:W-:Y:S01]  /*11910*/  FMUL R17, R16, R2 ;  /* 0x0000000210117220 */ /* 0x020fe20000400000 */
[----:B------:R-:W-:Y:S02]  /*11920*/  HADD2.F32 R16, -RZ, R9.H1_H1 ;  /* 0x30000009ff107230 */ /* 0x000fe40000004100 */
[----:B------:R-:W-:Y:S01]  /*11930*/  FFMA R13, R14, R0, R13 ;  /* 0x000000000e0d7223 */ /* 0x000fe2000000000d */
[----:B------:R-:W-:Y:S01]  /*11940*/  F2FP.F16.F32.PACK_AB R12, R15, R12 ;  /* 0x0000000c0f0c723e */ /* 0x000fe200000000ff */
[----:B------:R-:W-:Y:S01]  /*11950*/  FMUL R15, R32, R2 ;  /* 0x00000002200f7220 */ /* 0x000fe20000400000 */
[----:B------:R-:W-:Y:S01]  /*11960*/  FFMA R14, R16, R0, R17 ;  /* 0x00000000100e7223 */ /* 0x000fe20000000011 */
[----:B------:R-:W-:-:S02]  /*11970*/  HADD2.F32 R16, -RZ, R10.H1_H1 ;  /* 0x3000000aff107230 */ /* 0x000fc40000004100 */
[----:B------:R-:W-:Y:S02]  /*11980*/  FMUL R17, R31, R2 ;  /* 0x000000021f117220 */ /* 0x000fe40000400000 */
[----:B------:R-:W-:Y:S01]  /*11990*/  F2FP.F16.F32.PACK_AB R13, R14, R13 ;  /* 0x0000000d0e0d723e */ /* 0x000fe200000000ff */
[----:B------:R-:W-:-:S05]  /*119a0*/  HADD2.F32 R14, -RZ, R10.H0_H0 ;  /* 0x2000000aff0e7230 */ /* 0x000fca0000004100 */
[-C--:B------:R-:W-:Y:S01]  /*119b0*/  FFMA R14, R14, R0.reuse, R15 ;  /* 0x000000000e0e7223 */ /* 0x080fe2000000000f */
[----:B------:R-:W-:Y:S01]  /*119c0*/  FFMA R15, R16, R0, R17 ;  /* 0x00000000100f7223 */ /* 0x000fe20000000011 */
[-C--:B------:R-:W-:Y:S01]  /*119d0*/  FMUL R17, R19, R2.reuse ;  /* 0x0000000213117220 */ /* 0x080fe20000400000 */
[-C--:B------:R-:W-:Y:S01]  /*119e0*/  FMUL R19, R18, R2.reuse ;  /* 0x0000000212137220 */ /* 0x080fe20000400000 */
[--C-:B------:R-:W-:Y:S02]  /*119f0*/  HADD2.F32 R16, -RZ, R11.reuse.H0_H0 ;  /* 0x2000000bff107230 */ /* 0x100fe40000004100 */
[----:B------:R-:W-:Y:S02]  /*11a00*/  HADD2.F32 R18, -RZ, R11.H1_H1 ;  /* 0x3000000bff127230 */ /* 0x000fe40000004100 */
[----:B------:R-:W-:Y:S01]  /*11a10*/  FMUL R21, R21, R2 ;  /* 0x0000000215157220 */ /* 0x000fe20000400000 */
[----:B------:R-:W-:Y:S01]  /*11a20*/  F2FP.F16.F32.PACK_AB R14, R15, R14 ;  /* 0x0000000e0f0e723e */ /* 0x000fe200000000ff */
[-C--:B------:R-:W-:Y:S01]  /*11a30*/  FFMA R16, R16, R0.reuse, R17 ;  /* 0x0000000010107223 */ /* 0x080fe20000000011 */
[----:B------:R-:W-:Y:S01]  /*11a40*/  FFMA R17, R18, R0, R19 ;  /* 0x0000000012117223 */ /* 0x000fe20000000013 */
[----:B------:R-:W-:Y:S01]  /*11a50*/  FMUL R19, R24, R2 ;  /* 0x0000000218137220 */ /* 0x000fe20000400000 */
[----:B------:R-:W-:-:S02]  /*11a60*/  HADD2.F32 R18, -RZ, R4.H0_H0 ;  /* 0x20000004ff127230 */ /* 0x000fc40000004100 */
[----:B------:R-:W-:Y:S02]  /*11a70*/  HADD2.F32 R24, -RZ, R4.H1_H1 ;  /* 0x30000004ff187230 */ /* 0x000fe40000004100 */
[----:B------:R-:W-:Y:S01]  /*11a80*/  FMUL R25, R25, R2 ;  /* 0x0000000219197220 */ /* 0x000fe20000400000 */
[----:B------:R-:W-:Y:S01]  /*11a90*/  F2FP.F16.F32.PACK_AB R15, R17, R16 ;  /* 0x00000010110f723e */ /* 0x000fe200000000ff */
[-C--:B------:R-:W-:Y:S01]  /*11aa0*/  FFMA R18, R18, R0.reuse, R19 ;  /* 0x0000000012127223 */ /* 0x080fe20000000013 */
[----:B------:R-:W-:Y:S01]  /*11ab0*/  FFMA R19, R24, R0, R21 ;  /* 0x0000000018137223 */ /* 0x000fe20000000015 */
[-C--:B------:R-:W-:Y:S01]  /*11ac0*/  FMUL R21, R26, R2.reuse ;  /* 0x000000021a157220 */ /* 0x080fe20000400000 */
[--C-:B------:R-:W-:Y:S02]  /*11ad0*/  HADD2.F32 R24, -RZ, R5.reuse.H0_H0 ;  /* 0x20000005ff187230 */ /* 0x100fe40000004100 */
[----:B------:R-:W-:Y:S01]  /*11ae0*/  FMUL R27, R27, R2 ;  /* 0x000000021b1b7220 */ /* 0x000fe20000400000 */
[----:B------:R-:W-:Y:S01]  /*11af0*/  HADD2.F32 R26, -RZ, R5.H1_H1 ;  /* 0x30000005ff1a7230 */ /* 0x000fe20000004100 */
[----:B------:R-:W-:Y:S01]  /*11b00*/  F2FP.F16.F32.PACK_AB R16, R19, R18 ;  /* 0x000000121310723e */ /* 0x000fe200000000ff */
[----:B------:R1:W-:Y:S01]  /*11b10*/  STSM.16.MT88.4 [R3+0x30000], R12 ;  /* 0x0300000c03007844 */ /* 0x0003e20000004200 */
[----:B------:R-:W-:-:S02]  /*11b20*/  FFMA R21, R24, R0, R21 ;  /* 0x0000000018157223 */ /* 0x000fc40000000015 */
[----:B------:R-:W-:Y:S01]  /*11b30*/  FFMA R24, R26, R0, R25 ;  /* 0x000000001a187223 */ /* 0x000fe20000000019 */
[-C--:B------:R-:W-:Y:S01]  /*11b40*/  FMUL R25, R28, R2.reuse ;  /* 0x000000021c197220 */ /* 0x080fe20000400000 */
[--C-:B------:R-:W-:Y:S02]  /*11b50*/  HADD2.F32 R26, -RZ, R6.reuse.H0_H0 ;  /* 0x20000006ff1a7230 */ /* 0x100fe40000004100 */
[----:B------:R-:W-:Y:S01]  /*11b60*/  FMUL R29, R29, R2 ;  /* 0x000000021d1d7220 */ /* 0x000fe20000400000 */
[----:B------:R-:W-:Y:S01]  /*11b70*/  HADD2.F32 R28, -RZ, R6.H1_H1 ;  /* 0x30000006ff1c7230 */ /* 0x000fe20000004100 */
[----:B------:R-:W-:Y:S01]  /*11b80*/  F2FP.F16.F32.PACK_AB R17, R24, R21 ;  /* 0x000000151811723e */ /* 0x000fe200000000ff */
[----:B------:R-:W-:-:S03]  /*11b90*/  FFMA R25, R26, R0, R25 ;  /* 0x000000001a197223 */ /* 0x000fc60000000019 */
[----:B------:R-:W-:Y:S01]  /*11ba0*/  FFMA R26, R28, R0, R27 ;  /* 0x000000001c1a7223 */ /* 0x000fe2000000001b */
[----:B------:R-:W-:Y:S01]  /*11bb0*/  FMUL R27, R30, R2 ;  /* 0x000000021e1b7220 */ /* 0x000fe20000400000 */
[--C-:B------:R-:W-:Y:S02]  /*11bc0*/  HADD2.F32 R28, -RZ, R7.reuse.H0_H0 ;  /* 0x20000007ff1c7230 */ /* 0x100fe40000004100 */
[----:B------:R-:W-:Y:S01]  /*11bd0*/  HADD2.F32 R30, -RZ, R7.H1_H1 ;  /* 0x30000007ff1e7230 */ /* 0x000fe20000004100 */
[----:B------:R-:W-:Y:S02]  /*11be0*/  F2FP.F16.F32.PACK_AB R18, R26, R25 ;  /* 0x000000191a12723e */ /* 0x000fe400000000ff */
[-C--:B------:R-:W-:Y:S02]  /*11bf0*/  FFMA R27, R28, R0.reuse, R27 ;  /* 0x000000001c1b7223 */ /* 0x080fe4000000001b */
[----:B------:R-:W-:-:S05]  /*11c00*/  FFMA R28, R30, R0, R29 ;  /* 0x000000001e1c7223 */ /* 0x000fca000000001d */
        /* <DEDUP_REMOVED lines=16> */
.L_x_90:
[----:B------:R-:W-:Y:S05]  /*11d10*/  BSYNC B0 ;  /* 0x0000000000007941 */ /* 0x000fea0003800000 */
.L_x_89:
[----:B------:R-:W-:Y:S06]  /*11d20*/  BAR.SYNC.DEFER_BLOCKING 0x1, 0x80 ;  /* 0x0042000000007b1d */ /* 0x000fec0000010000 */
[----:B------:R-:W-:Y:S05]  /*11d30*/  @!P0 BRA `(.L_x_91) ;  /* 0x0000000000048947 */ /* 0x000fea0003800000 */
[----:B------:R-:W-:Y:S01]  /*11d40*/  BPT.TRAP 0x1 ;  /* 0x000000040000795c */ /* 0x000fe20000300000 */
.L_x_91:
[----:B------:R-:W-:-:S04]  /*11d50*/  UIADD3 UR10, UR47, 0x344d8, URZ ;  /* 0x000344d82f0a7890 */ /* 0x000fc8000fffe03f */
[----:B------:R-:W-:-:S09]  /*11d60*/  UPRMT UR10, UR57, 0x654, UR10 ;  /* 0x00000654390a7896 */ /* 0x000fd2000800000a */
[----:B------:R-:W-:Y:S01]  /*11d70*/  SYNCS.ARRIVE.TRANS64.RED.A1T0 RZ, [UR10], RZ ;  /* 0x000000ffffff79a7 */ /* 0x000fe2000810040a */
[----:B------:R-:W-:Y:S05]  /*11d80*/  @!P0 BRA `(.L_x_92) ;  /* 0x0000000000048947 */ /* 0x000fea0003800000 */
[----:B------:R-:W-:Y:S01]  /*11d90*/  BPT.TRAP 0x1 ;  /* 0x000000040000795c */ /* 0x000fe20000300000 */
.L_x_92:
[----:B------:R-:W2:Y:S02]  /*11da0*/  SYNCS.PHASECHK.TRANS64.TRYWAIT P3, [UR47+0x344a8], R20 ;  /* 0x0344a814ff0075a7 */ /* 0x000ea4000806016f */
[----:B--2---:R-:W-:Y:S05]  /*11db0*/  @!P3 BRA `(.L_x_93) ;  /* 0x000000b00038b947 */ /* 0x004fea0003800000 */
.L_x_369:
[----:B------:R-:W-:Y:S05]  /*11dc0*/  @P1 WARPSYNC.ALL ;  /* 0x0000000000001948 */ /* 0x000fea0003800000 */
[----:B------:R-:W2:Y:S01]  /*11dd0*/  @P1 LDSM.16.MT88.4 R8, [R3+0x31000] ;  /* 0x031000000308183b */ /* 0x000ea20000004200 */
[-C--:B-1----:R-:W-:Y:S01]  /*11de0*/  FMUL R13, R168, R2.reuse ;  /* 0x00000002a80d7220 */ /* 0x082fe20000400000 */
[-C--:B------:R-:W-:Y:S01]  /*11df0*/  FMUL R169, R169, R2.reuse ;  /* 0x00000002a9a97220 */ /* 0x080fe20000400000 */
[-C--:B------:R-:W-:Y:S01]  /*11e00*/  FMUL R15, R170, R2.reuse ;  /* 0x00000002aa0f7220 */ /* 0x080fe20000400000 */
[----:B------:R-:W1:Y:S01]  /*11e10*/  @P1 LDSM.16.MT88.4 R4, [R3+0x31800] ;  /* 0x031800000304183b */ /* 0x000e620000004200 */
[-C--:B------:R-:W-:Y:S01]  /*11e20*/  FMUL R171, R171, R2.reuse ;  /* 0x00000002abab7220 */ /* 0x080fe20000400000 */
        /* <DEDUP_REMOVED lines=12> */
[----:B------:R-:W-:Y:S05]  /*11ef0*/  WARPSYNC.ALL ;  /* 0x0000000000007948 */ /* 0x000fea0003800000 */
[----:B------:R-:W-:Y:S01]  /*11f00*/  BSSY B0, `(.L_x_94) ;  /* 0x0000039000007945 */ /* 0x000fe20003800000 */
[----:B--2---:R-:W-:-:S02]  /*11f10*/  HADD2.F32 R12, -RZ, R8.H0_H0 ;  /* 0x20000008ff0c7230 */ /* 0x004fc40000004100 */
[----:B------:R-:W-:Y:S02]  /*11f20*/  HADD2.F32 R14, -RZ, R8.H1_H1 ;  /* 0x30000008ff0e7230 */ /* 0x000fe40000004100 */
[--C-:B------:R-:W-:Y:S02]  /*11f30*/  HADD2.F32 R16, -RZ, R9.reuse.H0_H0 ;  /* 0x20000009ff107230 */ /* 0x100fe40000004100 */
[-C--:B------:R-:W-:Y:S01]  /*11f40*/  FFMA R12, R12, R0.reuse, R13 ;  /* 0x000000000c0c7223 */ /* 0x080fe2000000000d */
[----:B------:R-:W-:Y:S02]  /*11f50*/  HADD2.F32 R18, -RZ, R9.H1_H1 ;  /* 0x30000009ff127230 */ /* 0x000fe40000004100 */
[-C--:B------:R-:W-:Y:S01]  /*11f60*/  FFMA R13, R14, R0.reuse, R169 ;  /* 0x000000000e0d7223 */ /* 0x080fe200000000a9 */
[----:B------:R-:W-:Y:S02]  /*11f70*/  HADD2.F32 R24, -RZ, R11.H0_H0 ;  /* 0x2000000bff187230 */ /* 0x000fe40000004100 */
[----:B------:R-:W-:Y:S01]  /*11f80*/  FFMA R14, R16, R0, R15 ;  /* 0x00000000100e7223 */ /* 0x000fe2000000000f */
[----:B------:R-:W-:-:S02]  /*11f90*/  HADD2.F32 R16, -RZ, R10.H0_H0 ;  /* 0x2000000aff107230 */ /* 0x000fc40000004100 */
[-C--:B------:R-:W-:Y:S01]  /*11fa0*/  FFMA R15, R18, R0.reuse, R171 ;  /* 0x00000000120f7223 */ /* 0x080fe200000000ab */
[----:B------:R-:W-:Y:S02]  /*11fb0*/  HADD2.F32 R18, -RZ, R10.H1_H1 ;  /* 0x3000000aff127230 */ /* 0x000fe40000004100 */
[-C--:B------:R-:W-:Y:S01]  /*11fc0*/  FFMA R19, R24, R0.reuse, R19 ;  /* 0x0000000018137223 */ /* 0x080fe20000000013 */
[----:B------:R-:W-:Y:S02]  /*11fd0*/  HADD2.F32 R26, -RZ, R11.H1_H1 ;  /* 0x3000000bff1a7230 */ /* 0x000fe40000004100 */
[-C--:B------:R-:W-:Y:S01]  /*11fe0*/  FFMA R17, R16, R0.reuse, R17 ;  /* 0x0000000010117223 */ /* 0x080fe20000000011 */
[----:B-1----:R-:W-:Y:S02]  /*11ff0*/  HADD2.F32 R24, -RZ, R4.H0_H0 ;  /* 0x20000004ff187230 */ /* 0x002fe40000004100 */
[----:B------:R-:W-:Y:S01]  /*12000*/  FFMA R16, R18, R0, R173 ;  /* 0x0000000012107223 */ /* 0x000fe200000000ad */
[----:B------:R-:W-:-:S02]  /*12010*/  HADD2.F32 R28, -RZ, R5.H0_H0 ;  /* 0x20000005ff1c7230 */ /* 0x000fc40000004100 */
[-C--:B------:R-:W-:Y:S01]  /*12020*/  FFMA R18, R26, R0.reuse, R175 ;  /* 0x000000001a127223 */ /* 0x080fe200000000af */
[----:B------:R-:W-:Y:S02]  /*12030*/  HADD2.F32 R26, -RZ, R4.H1_H1 ;  /* 0x30000004ff1a7230 */ /* 0x000fe40000004100 */
        /* <DEDUP_REMOVED lines=10> */
[----:B------:R-:W-:Y:S01]  /*120e0*/  FFMA R29, R32, R0, R29 ;  /* 0x00000000201d7223 */ /* 0x000fe2000000001d */
[----:B------:R-:W-:Y:S01]  /*120f0*/  F2FP.F16.F32.PACK_AB R12, R13, R12 ;  /* 0x0000000c0d0c723e */ /* 0x000fe200000000ff */
[----:B------:R-:W-:Y:S01]  /*12100*/  FFMA R28, R30, R0, R181 ;  /* 0x000000001e1c7223 */ /* 0x000fe200000000b5 */
[----:B------:R-:W-:Y:S01]  /*12110*/  F2FP.F16.F32.PACK_AB R13, R15, R14 ;  /* 0x0000000e0f0d723e */ /* 0x000fe200000000ff */
[----:B------:R-:W-:Y:S01]  /*12120*/  FFMA R30, R34, R0, R183 ;  /* 0x00000000221e7223 */ /* 0x000fe200000000b7 */
[----:B------:R-:W-:-:S02]  /*12130*/  F2FP.F16.F32.PACK_AB R14, R16, R17 ;  /* 0x00000011100e723e */ /* 0x000fc400000000ff */
[----:B------:R-:W-:Y:S02]  /*12140*/  F2FP.F16.F32.PACK_AB R15, R18, R19 ;  /* 0x00000013120f723e */ /* 0x000fe400000000ff */
[----:B------:R-:W-:Y:S02]  /*12150*/  F2FP.F16.F32.PACK_AB R16, R24, R21 ;  /* 0x000000151810723e */ /* 0x000fe400000000ff */
[----:B------:R-:W-:Y:S01]  /*12160*/  F2FP.F16.F32.PACK_AB R17, R26, R25 ;  /* 0x000000191a11723e */ /* 0x000fe200000000ff */
[----:B------:R1:W-:Y:S01]  /*12170*/  STSM.16.MT88.4 [R3+0x31000], R12 ;  /* 0x0310000c03007844 */ /* 0x0003e20000004200 */
        /* <DEDUP_REMOVED lines=12> */
[----:B------:R-:W-:Y:S02]  /*12240*/  UIADD3 UR5, UR45, 0x40, URZ ;  /* 0x000000402d057890 */ /* 0x000fe4000fffe03f */
[----:B------:R-:W-:-:S09]  /*12250*/  UIADD3 UR4, UR47, 0x31000, URZ ;  /* 0x000310002f047890 */ /* 0x000fd2000fffe03f */
[----:B------:R2:W-:Y:S01]  /*12260*/  UTMASTG.2D [UR4], [UR36] ;  /* 0x00000004240073b5 */ /* 0x0005e20008008000 */
[----:B------:R0:W-:Y:S01]  /*12270*/  UTMACMDFLUSH ;  /* 0x00000000000079b7 */ /* 0x0001e20000000000 */
[----:B--2---:R-:W-:-:S04]  /*12280*/  DEPBAR.LE SB0, 0x1 ;  /* 0x000080400000791a */ /* 0x004fc80000000000 */
.L_x_95:
[----:B------:R-:W-:Y:S05]  /*12290*/  BSYNC B0 ;  /* 0x0000000000007941 */ /* 0x000fea0003800000 */
.L_x_94:
[----:B------:R-:W-:Y:S06]  /*122a0*/  BAR.SYNC.DEFER_BLOCKING 0x1, 0x80 ;  /* 0x0042000000007b1d */ /* 0x000fec0000010000 */
[----:B------:R-:W-:Y:S05]  /*122b0*/  @!P0 BRA `(.L_x_96) ;  /* 0x0000000000048947 */ /* 0x000fea0003800000 */
[----:B------:R-:W-:Y:S01]  /*122c0*/  BPT.TRAP 0x1 ;  /* 0x000000040000795c */ /* 0x000fe20000300000 */
.L_x_96:
[----:B------:R-:W-:Y:S01]  /*122d0*/  SYNCS.ARRIVE.TRANS64.RED.A1T0 RZ, [UR7], RZ ;  /* 0x000000ffffff79a7 */ /* 0x000fe20008100407 */
[----:B------:R-:W-:Y:S05]  /*122e0*/  @!P0 BRA `(.L_x_97) ;  /* 0x0000000000048947 */ /* 0x000fea0003800000 */
[----:B------:R-:W-:Y:S01]  /*122f0*/  BPT.TRAP 0x1 ;  /* 0x000000040000795c */ /* 0x000fe20000300000 */
.L_x_97:
[----:B------:R-:W2:Y:S02]  /*12300*/  SYNCS.PHASECHK.TRANS64.TRYWAIT P3, [UR47+0x344b0], R20 ;  /* 0x0344b014ff0075a7 */ /* 0x000ea4000806016f */
[----:B--2---:R-:W-:Y:S05]  /*12310*/  @!P3 BRA `(.L_x_98) ;  /* 0x000000a800f8b947 */ /* 0x004fea0003800000 */
.L_x_370:
        /* <DEDUP_REMOVED lines=29> */
[----:B------:R-:W-:Y:S01]  /*124f0*/  FFMA R14, R18, R0, R107 ;  /* 0x00000000120e7223 */ /* 0x000fe2000000006b */
[----:B------:R-:W-:Y:S01]  /*12500*/  FMUL R15, R108, R2 ;  /* 0x000000026c0f7220 */ /* 0x000fe20000400000 */
        /* <DEDUP_REMOVED lines=20> */
[----:B------:R-:W-:Y:S01]  /*12650*/  F2FP.F16.F32.PACK_AB R13, R14, R13 ;  /* 0x0000000d0e0d723e */ /* 0x000fe200000000ff */
[-C--:B------:R-:W-:Y:S01]  /*12660*/  FFMA R28, R30, R0.reuse, R117 ;  /* 0x000000001e1c7223 */ /* 0x080fe20000000075 */
        /* <DEDUP_REMOVED lines=24> */
.L_x_100:
[----:B------:R-:W-:Y:S05]  /*127f0*/  BSYNC B0 ;  /* 0x0000000000007941 */ /* 0x000fea0003800000 */
.L_x_99:
[----:B------:R-:W-:Y:S06]  /*12800*/  BAR.SYNC.DEFER_BLOCKING 0x1, 0x80 ;  /* 0x0042000000007b1d */ /* 0x000fec0000010000 */
[----:B------:R-:W-:Y:S05]  /*12810*/  @!P0 BRA `(.L_x_101) ;  /* 0x0000000000048947 */ /* 0x000fea0003800000 */
[----:B------:R-:W-:Y:S01]  /*12820*/  BPT.TRAP 0x1 ;  /* 0x000000040000795c */ /* 0x000fe20000300000 */
.L_x_101:
[----:B------:R-:W-:Y:S01]  /*12830*/  SYNCS.ARRIVE.TRANS64.RED.A1T0 RZ, [UR8], RZ ;  /* 0x000000ffffff79a7 */ /* 0x000fe20008100408 */
[----:B------:R-:W-:Y:S05]  /*12840*/  @!P0 BRA `(.L_x_102) ;  /* 0x0000000000048947 */ /* 0x000fea0003800000 */
[----:B------:R-:W-:Y:S01]  /*12850*/  BPT.TRAP 0x1 ;  /* 0x000000040000795c */ /* 0x000fe20000300000 */
.L_x_102:
[----:B------:R-:W2:Y:S02]  /*12860*/  SYNCS.PHASECHK.TRANS64.TRYWAIT P3, [UR47+0x344b8], R20 ;  /* 0x0344b814ff0075a7 */ /* 0x000ea4000806016f */
[----:B--2---:R-:W-:Y:S05]  /*12870*/  @!P3 BRA `(.L_x_103) ;  /* 0x000000a400b8b947 */ /* 0x004fea0003800000 */
.L_x_371:
        /* <DEDUP_REMOVED lines=77> */
.L_x_105:
[----:B------:R-:W-:Y:S05]  /*12d50*/  BSYNC B0 ;  /* 0x0000000000007941 */ /* 0x000fea0003800000 */
.L_x_104:
[----:B------:R-:W-:Y:S06]  /*12d60*/  BAR.SYNC.DEFER_BLOCKING 0x1, 0x80 ;  /* 0x0042000000007b1d */ /* 0x000fec0000010000 */
[----:B------:R-:W-:Y:S05]  /*12d70*/  @!P0 BRA `(.L_x_106) ;  /* 0x0000000000048947 */ /* 0x000fea0003800000 */
[----:B------:R-:W-:Y:S01]  /*12d80*/  BPT.TRAP 0x1 ;  /* 0x000000040000795c */ /* 0x000fe20000300000 */
.L_x_106:
[----:B------:R-:W-:Y:S01]  /*12d90*/  SYNCS.ARRIVE.TRANS64.RED.A1T0 RZ, [UR9], RZ ;  /* 0x000000ffffff79a7 */ /* 0x000fe20008100409 */
[----:B------:R-:W-:Y:S05]  /*12da0*/  @!P0 BRA `(.L_x_107) ;  /* 0x0000000000048947 */ /* 0x000fea0003800000 */
[----:B------:R-:W-:Y:S01]  /*12db0*/  BPT.TRAP 0x1 ;  /* 0x000000040000795c */ /* 0x000fe20000300000 */
.L_x_107:
[----:B------:R-:W2:Y:S02]  /*12dc0*/  SYNCS.PHASECHK.TRANS64.TRYWAIT P3, [UR47+0x344a0], R223 ;  /* 0x0344a0dfff0075a7 */ /* 0x000ea4000806016f */
[----:B--2---:R-:W-:Y:S05]  /*12dd0*/  @!P3 BRA `(.L_x_108) ;  /* 0x000000a00078b947 */ /* 0x004fea0003800000 */
.L_x_372:
        /* <DEDUP_REMOVED lines=21> */
[----:B-1----:R-:W-:-:S02]  /*12f30*/  HADD2.F32 R16, -RZ, R9.H0_H0 ;  /* 0x20000009ff107230 */ /* 0x002fc40000004100 */
[----:B------:R-:W-:Y:S02]  /*12f40*/  HADD2.F32 R18, -RZ, R9.H1_H1 ;  /* 0x30000009ff127230 */ /* 0x000fe40000004100 */
[-C--:B--2---:R-:W-:Y:S01]  /*12f50*/  FMUL R13, R13, R2.reuse ;  /* 0x000000020d0d7220 */ /* 0x084fe20000400000 */
[-C--:B---3--:R-:W-:Y:S01]  /*12f60*/  FMUL R15, R14, R2.reuse ;  /* 0x000000020e0f7220 */ /* 0x088fe20000400000 */
[--C-:B------:R-:W-:Y:S02]  /*12f70*/  HADD2.F32 R14, -RZ, R8.reuse.H1_H1 ;  /* 0x30000008ff0e7230 */ /* 0x100fe40000004100 */
[----:B----4-:R-:W-:Y:S01]  /*12f80*/  FMUL R17, R12, R2 ;  /* 0x000000020c117220 */ /* 0x010fe20000400000 */
[----:B------:R-:W-:Y:S02]  /*12f90*/  HADD2.F32 R12, -RZ, R8.H0_H0 ;  /* 0x20000008ff0c7230 */ /* 0x000fe40000004100 */
[----:B------:R-:W-:Y:S01]  /*12fa0*/  FFMA R15, R14, R0, R15 ;  /* 0x000000000e0f7223 */ /* 0x000fe2000000000f */
[----:B-----5:R-:W-:-:S02]  /*12fb0*/  FMUL R19, R19, R2 ;  /* 0x0000000213137220 */ /* 0x020fc40000400000 */
[-C--:B------:R-:W-:Y:S01]  /*12fc0*/  FFMA R12, R12, R0.reuse, R13 ;  /* 0x000000000c0c7223 */ /* 0x080fe2000000000d */
[-C--:B------:R-:W-:Y:S01]  /*12fd0*/  FFMA R13, R16, R0.reuse, R17 ;  /* 0x00000000100d7223 */ /* 0x080fe20000000011 */
[----:B------:R-:W-:Y:S01]  /*12fe0*/  FFMA R14, R18, R0, R19 ;  /* 0x00000000120e7223 */ /* 0x000fe20000000013 */
[--C-:B------:R-:W-:Y:S02]  /*12ff0*/  HADD2.F32 R16, -RZ, R10.reuse.H0_H0 ;  /* 0x2000000aff107230 */ /* 0x100fe40000004100 */
[-C--:B------:R-:W-:Y:S01]  /*13000*/  FMUL R17, R26, R2.reuse ;  /* 0x000000021a117220 */ /* 0x080fe20000400000 */
[----:B------:R-:W-:Y:S02]  /*13010*/  HADD2.F32 R18, -RZ, R10.H1_H1 ;  /* 0x3000000aff127230 */ /* 0x000fe40000004100 */
[----:B------:R-:W-:Y:S01]  /*13020*/  FMUL R19, R24, R2 ;  /* 0x0000000218137220 */ /* 0x000fe20000400000 */
[--C-:B------:R-:W-:Y:S02]  /*13030*/  HADD2.F32 R24, -RZ, R11.reuse.H0_H0 ;  /* 0x2000000bff187230 */ /* 0x100fe40000004100 */
[----:B------:R-:W-:Y:S01]  /*13040*/  FFMA R17, R16, R0, R17 ;  /* 0x0000000010117223 */ /* 0x000fe20000000011 */
[----:B------:R-:W-:-:S02]  /*13050*/  HADD2.F32 R26, -RZ, R11.H1_H1 ;  /* 0x3000000bff1a7230 */ /* 0x000fc40000004100 */
[----:B------:R-:W-:Y:S01]  /*13060*/  FMUL R21, R21, R2 ;  /* 0x0000000215157220 */ /* 0x000fe20000400000 */
[----:B------:R-:W-:Y:S01]  /*13070*/  FFMA R16, R18, R0, R19 ;  /* 0x0000000012107223 */ /* 0x000fe20000000013 */
[----:B------:R-:W-:Y:S01]  /*13080*/  F2FP.F16.F32.PACK_AB R13, R14, R13 ;  /* 0x0000000d0e0d723e */ /* 0x000fe200000000ff */
[----:B------:R-:W-:Y:S01]  /*13090*/  FMUL R25, R25, R2 ;  /* 0x0000000219197220 */ /* 0x000fe20000400000 */
[----:B------:R-:W-:Y:S01]  /*130a0*/  FFMA R21, R24, R0, R21 ;  /* 0x0000000018157223 */ /* 0x000fe20000000015 */
[--C-:B------:R-:W-:Y:S01]  /*130b0*/  HADD2.F32 R24, -RZ, R4.reuse.H0_H0 ;  /* 0x20000004ff187230 */ /* 0x100fe20000004100 */
[----:B------:R-:W-:Y:S01]  /*130c0*/  F2FP.F16.F32.PACK_AB R12, R15, R12 ;  /* 0x0000000c0f0c723e */ /* 0x000fe200000000ff */
[----:B------:R-:W-:Y:S01]  /*130d0*/  FFMA R18, R26, R0, R25 ;  /* 0x000000001a127223 */ /* 0x000fe20000000019 */
[-C--:B------:R-:W-:Y:S01]  /*130e0*/  FMUL R19, R30, R2.reuse ;  /* 0x000000021e137220 */ /* 0x080fe20000400000 */
[----:B------:R-:W-:Y:S01]  /*130f0*/  HADD2.F32 R26, -RZ, R4.H1_H1 ;  /* 0x30000004ff1a7230 */ /* 0x000fe20000004100 */
[----:B------:R-:W-:Y:S01]  /*13100*/  F2FP.F16.F32.PACK_AB R14, R16, R17 ;  /* 0x00000011100e723e */ /* 0x000fe200000000ff */
[----:B------:R-:W-:Y:S01]  /*13110*/  FMUL R25, R28, R2 ;  /* 0x000000021c197220 */ /* 0x000fe20000400000 */
[----:B------:R-:W-:-:S02]  /*13120*/  HADD2.F32 R28, -RZ, R5.H0_H0 ;  /* 0x20000005ff1c7230 */ /* 0x000fc40000004100 */
[----:B------:R-:W-:Y:S01]  /*13130*/  FFMA R19, R24, R0, R19 ;  /* 0x0000000018137223 */ /* 0x000fe20000000013 */
[----:B------:R-:W-:Y:S02]  /*13140*/  HADD2.F32 R30, -RZ, R5.H1_H1 ;  /* 0x30000005ff1e7230 */ /* 0x000fe40000004100 */
[----:B------:R-:W-:Y:S01]  /*13150*/  FMUL R27, R27, R2 ;  /* 0x000000021b1b7220 */ /* 0x000fe20000400000 */
[----:B------:R-:W-:Y:S01]  /*13160*/  FFMA R24, R26, R0, R25 ;  /* 0x000000001a187223 */ /* 0x000fe20000000019 */
[----:B------:R-:W-:Y:S01]  /*13170*/  F2FP.F16.F32.PACK_AB R15, R18, R21 ;  /* 0x00000015120f723e */ /* 0x000fe200000000ff */
[----:B------:R-:W-:Y:S01]  /*13180*/  FMUL R29, R29, R2 ;  /* 0x000000021d1d7220 */ /* 0x000fe20000400000 */
[-C--:B------:R-:W-:Y:S01]  /*13190*/  FFMA R27, R28, R0.reuse, R27 ;  /* 0x000000001c1b7223 */ /* 0x080fe2000000001b */
[--C-:B------:R-:W-:Y:S01]  /*131a0*/  HADD2.F32 R28, -RZ, R6.reuse.H0_H0 ;  /* 0x20000006ff1c7230 */ /* 0x100fe20000004100 */
[----:B------:R-:W-:Y:S01]  /*131b0*/  F2FP.F16.F32.PACK_AB R16, R24, R19 ;  /* 0x000000131810723e */ /* 0x000fe200000000ff */
[----:B------:R-:W-:Y:S01]  /*131c0*/  FFMA R26, R30, R0, R29 ;  /* 0x000000001e1a7223 */ /* 0x000fe2000000001d */
[-C--:B------:R-:W-:Y:S01]  /*131d0*/  FMUL R25, R34, R2.reuse ;  /* 0x0000000222197220 */ /* 0x080fe20000400000 */
[----:B------:R-:W-:Y:S01]  /*131e0*/  HADD2.F32 R30, -RZ, R6.H1_H1 ;  /* 0x30000006ff1e7230 */ /* 0x000fe20000004100 */
[----:B------:R1:W-:Y:S01]  /*131f0*/  STSM.16.MT88.4 [R3+0x30000], R12 ;  /* 0x0300000c03007844 */ /* 0x0003e20000004200 */
        /* <DEDUP_REMOVED lines=8> */
[-C--:B------:R-:W-:Y:S02]  /*13280*/  FFMA R31, R32, R0.reuse, R31 ;  /* 0x00000000201f7223 */ /* 0x080fe4000000001f */
[----:B------:R-:W-:Y:S01]  /*13290*/  F2FP.F16.F32.PACK_AB R18, R28, R25 ;  /* 0x000000191c12723e */ /* 0x000fe200000000ff */
        /* <DEDUP_REMOVED lines=17> */
.L_x_110:
[----:B------:R-:W-:Y:S05]  /*133b0*/  BSYNC B0 ;  /* 0x0000000000007941 */ /* 0x000fea0003800000 */
.L_x_109:
[----:B------:R-:W-:Y:S06]  /*133c0*/  BAR.SYNC.DEFER_BLOCKING 0x1, 0x80 ;  /* 0x0042000000007b1d */ /* 0x000fec0000010000 */
[----:B------:R-:W-:Y:S05]  /*133d0*/  @!P0 BRA `(.L_x_111) ;  /* 0x0000000000048947 */ /* 0x000fea0003800000 */
[----:B------:R-:W-:Y:S01]  /*133e0*/  BPT.TRAP 0x1 ;  /* 0x000000040000795c */ /* 0x000fe20000300000 */
.L_x_111:
[----:B------:R-:W-:Y:S01]  /*133f0*/  SYNCS.ARRIVE.TRANS64.RED.A1T0 RZ, [UR10], RZ ;  /* 0x000000ffffff79a7 */ /* 0x000fe2000810040a */
[----:B------:R-:W-:Y:S05]  /*13400*/  @!P0 BRA `(.L_x_112) ;  /* 0x0000000000048947 */ /* 0x000fea0003800000 */
[----:B------:R-:W-:Y:S01]  /*13410*/  BPT.TRAP 0x1 ;  /* 0x000000040000795c */ /* 0x000fe20000300000 */
.L_x_112:
[----:B------:R-:W2:Y:S02]  /*13420*/  SYNCS.PHASECHK.TRANS64.TRYWAIT P3, [UR47+0x344a8], R223 ;  /* 0x0344a8dfff0075a7 */ /* 0x000ea4000806016f */
[----:B--2---:R-:W-:Y:S05]  /*13430*/  @!P3 BRA `(.L_x_113) ;  /* 0x0000009800f8b947 */ /* 0x004fea0003800000 */
.L_x_373:
        /* <DEDUP_REMOVED lines=58> */
[----:B------:R-:W-:Y:S02]  /*137e0*/  F2FP.F16.F32.PACK_AB R26, R28, R27 ;  /* 0x0000001b1c1a723e */ /* 0x000fe400000000ff */
[----:B------:R-:W-:Y:S01]  /*137f0*/  F2FP.F16.F32.PACK_AB R24, R24, R21 ;  /* 0x000000151818723e */ /* 0x000fe200000000ff */
[----:B------:R1:W-:Y:S01]  /*13800*/  STSM.16.MT88.4 [R3+0x31000], R12 ;  /* 0x0310000c03007844 */ /* 0x0003e20000004200 */
        /* <DEDUP_REMOVED lines=16> */
.L_x_115:
[----:B------:R-:W-:Y:S05]  /*13910*/  BSYNC B0 ;  /* 0x0000000000007941 */ /* 0x000fea0003800000 */
.L_x_114:
[----:B------:R-:W-:Y:S06]  /*13920*/  BAR.SYNC.DEFER_BLOCKING 0x1, 0x80 ;  /* 0x0042000000007b1d */ /* 0x000fec0000010000 */
[----:B------:R-:W-:Y:S05]  /*13930*/  @!P0 BRA `(.L_x_116) ;  /* 0x0000000000048947 */ /* 0x000fea0003800000 */
[----:B------:R-:W-:Y:S01]  /*13940*/  BPT.TRAP 0x1 ;  /* 0x000000040000795c */ /* 0x000fe20000300000 */
.L_x_116:
[----:B------:R-:W-:Y:S01]  /*13950*/  SYNCS.ARRIVE.TRANS64.RED.A1T0 RZ, [UR7], RZ ;  /* 0x000000ffffff79a7 */ /* 0x000fe20008100407 */
[----:B------:R-:W-:Y:S05]  /*13960*/  @!P0 BRA `(.L_x_117) ;  /* 0x0000000000048947 */ /* 0x000fea0003800000 */
[----:B------:R-:W-:Y:S01]  /*13970*/  BPT.TRAP 0x1 ;  /* 0x000000040000795c */ /* 0x000fe20000300000 */
.L_x_117:
[----:B------:R-:W2:Y:S02]  /*13980*/  SYNCS.PHASECHK.TRANS64.TRYWAIT P3, [UR47+0x344b0], R223 ;  /* 0x0344b0dfff0075a7 */ /* 0x000ea4000806016f */
[----:B--2---:R-:W-:Y:S05]  /*13990*/  @!P3 BRA `(.L_x_118) ;  /* 0x0000009400b8b947 */ /* 0x004fea0003800000 */
.L_x_374:
        /* <DEDUP_REMOVED lines=77> */
.L_x_120:
[----:B------:R-:W-:Y:S05]  /*13e70*/  BSYNC B0 ;  /* 0x0000000000007941 */ /* 0x000fea0003800000 */
.L_x_119:
[----:B------:R-:W-:Y:S06]  /*13e80*/  BAR.SYNC.DEFER_BLOCKING 0x1, 0x80 ;  /* 0x0042000000007b1d */ /* 0x000fec0000010000 */
[----:B------:R-:W-:Y:S05]  /*13e90*/  @!P0 BRA `(.L_x_121) ;  /* 0x0000000000048947 */ /* 0x000fea0003800000 */
[----:B------:R-:W-:Y:S01]  /*13ea0*/  BPT.TRAP 0x1 ;  /* 0x000000040000795c */ /* 0x000fe20000300000 */
.L_x_121:
[----:B------:R-:W-:Y:S01]  /*13eb0*/  SYNCS.ARRIVE.TRANS64.RED.A1T0 RZ, [UR8], RZ ;  /* 0x000000ffffff79a7 */ /* 0x000fe20008100408 */
[----:B------:R-:W-:Y:S05]  /*13ec0*/  @!P0 BRA `(.L_x_122) ;  /* 0x0000000000048947 */ /* 0x000fea0003800000 */
[----:B------:R-:W-:Y:S01]  /*13ed0*/  BPT.TRAP 0x1 ;  /* 0x000000040000795c */ /* 0x000fe20000300000 */
.L_x_122:
[----:B------:R-:W2:Y:S02]  /*13ee0*/  SYNCS.PHASECHK.TRANS64.TRYWAIT P3, [UR47+0x344b8], R223 ;  /* 0x0344b8dfff0075a7 */ /* 0x000ea4000806016f */
[----:B--2---:R-:W-:Y:S05]  /*13ef0*/  @!P3 BRA `(.L_x_123) ;  /* 0x000000900078b947 */ /* 0x004fea0003800000 */
.L_x_375:
        /* <DEDUP_REMOVED lines=77> */
.L_x_125:
[----:B------:R-:W-:Y:S05]  /*143d0*/  BSYNC B0 ;  /* 0x0000000000007941 */ /* 0x000fea0003800000 */
.L_x_124:
[----:B------:R-:W-:Y:S06]  /*143e0*/  BAR.SYNC.DEFER_BLOCKING 0x1, 0x80 ;  /* 0x0042000000007b1d */ /* 0x000fec0000010000 */
[----:B------:R-:W-:Y:S05]  /*143f0*/  @!P0 BRA `(.L_x_126) ;  /* 0x0000000000048947 */ /* 0x000fea0003800000 */
[----:B------:R-:W-:Y:S01]  /*14400*/  BPT.TRAP 0x1 ;  /* 0x000000040000795c */ /* 0x000fe20000300000 */
.L_x_126:
[----:B------:R-:W-:Y:S01]  /*14410*/  SYNCS.ARRIVE.TRANS64.RED.A1T0 RZ, [UR9], RZ ;  /* 0x000000ffffff79a7 */ /* 0x000fe20008100409 */
[----:B------:R-:W-:Y:S05]  /*14420*/  @!P0 BRA `(.L_x_127) ;  /* 0x0000000000048947 */ /* 0x000fea0003800000 */
[----:B------:R-:W-:Y:S01]  /*14430*/  BPT.TRAP 0x1 ;  /* 0x000000040000795c */ /* 0x000fe20000300000 */
.L_x_127:
[----:B------:R-:W2:Y:S02]  /*14440*/  SYNCS.PHASECHK.TRANS64.TRYWAIT P3, [UR47+0x344a0], R20 ;  /* 0x0344a014ff0075a7 */ /* 0x000ea4000806016f */
[----:B--2---:R-:W-:Y:S05]  /*14450*/  @!P3 BRA `(.L_x_128) ;  /* 0x0000008c0038b947 */ /* 0x004fea0003800000 */
.L_x_376:
        /* <DEDUP_REMOVED lines=17> */
[----:B------:R-:W-:Y:S04]  /*14570*/  @P1 LDSM.16.MT88.4 R8, [R3+0x30000] ;  /* 0x030000000308183b */ /* 0x000fe80000004200 */
[----:B------:R-:W1:Y:S01]  /*14580*/  @P1 LDSM.16.MT88.4 R4, [R3+0x30800] ;  /* 0x030800000304183b */ /* 0x000e620000004200 */
[----:B------:R-:W-:Y:S05]  /*14590*/  WARPSYNC.ALL ;  /* 0x0000000000007948 */ /* 0x000fea0003800000 */
[----:B------:R-:W-:Y:S01]  /*145a0*/  BSSY B0, `(.L_x_129) ;  /* 0x0000049000007945 */ /* 0x000fe20003800000 */
[----:B-1----:R-:W-:-:S02]  /*145b0*/  HADD2.F32 R32, -RZ, R7.H0_H0 ;  /* 0x20000007ff207230 */ /* 0x002fc40000004100 */
[----:B------:R-:W-:Y:S02]  /*145c0*/  HADD2.F32 R34, -RZ, R7.H1_H1 ;  /* 0x30000007ff227230 */ /* 0x000fe40000004100 */
[-C--:B--2---:R-:W-:Y:S01]  /*145d0*/  FMUL R13, R13, R2.reuse ;  /* 0x000000020d0d7220 */ /* 0x084fe20000400000 */
[-C--:B---3--:R-:W-:Y:S01]  /*145e0*/  FMUL R15, R15, R2.reuse ;  /* 0x000000020f0f7220 */ /* 0x088fe20000400000 */
[-C--:B----4-:R-:W-:Y:S01]  /*145f0*/  FMUL R17, R17, R2.reuse ;  /* 0x0000000211117220 */ /* 0x090fe20000400000 */
[-C--:B-----5:R-:W-:Y:S01]  /*14600*/  FMUL R19, R19, R2.reuse ;  /* 0x0000000213137220 */ /* 0x0a0fe20000400000 */
[-C--:B------:R-:W-:Y:S01]  /*14610*/  FMUL R21, R21, R2.reuse ;  /* 0x0000000215157220 */ /* 0x080fe20000400000 */
[-C--:B------:R-:W-:Y:S01]  /*14620*/  FMUL R25, R25, R2.reuse ;  /* 0x0000000219197220 */ /* 0x080fe20000400000 */
[-C--:B------:R-:W-:Y:S01]  /*14630*/  FMUL R27, R27, R2.reuse ;  /* 0x000000021b1b7220 */ /* 0x080fe20000400000 */
[-C--:B------:R-:W-:Y:S01]  /*14640*/  FMUL R29, R29, R2.reuse ;  /* 0x000000021d1d7220 */ /* 0x080fe20000400000 */
[----:B------:R-:W-:Y:S01]  /*14650*/  FMUL R31, R30, R2 ;  /* 0x000000021e1f7220 */ /* 0x000fe20000400000 */
[----:B------:R-:W-:-:S02]  /*14660*/  HADD2.F32 R30, -RZ, R5.H0_H0 ;  /* 0x20000005ff1e7230 */ /* 0x000fc40000004100 */
[-C--:B------:R-:W-:Y:S01]  /*14670*/  FMUL R33, R28, R2.reuse ;  /* 0x000000021c217220 */ /* 0x080fe20000400000 */
[--C-:B------:R-:W-:Y:S02]  /*14680*/  HADD2.F32 R28, -RZ, R4.reuse.H1_H1 ;  /* 0x30000004ff1c7230 */ /* 0x100fe40000004100 */
[-C--:B------:R-:W-:Y:S01]  /*14690*/  FMUL R35, R26, R2.reuse ;  /* 0x000000021a237220 */ /* 0x080fe20000400000 */
[----:B------:R-:W-:Y:S02]  /*146a0*/  HADD2.F32 R26, -RZ, R4.H0_H0 ;  /* 0x20000004ff1a7230 */ /* 0x000fe40000004100 */
[----:B------:R-:W-:Y:S01]  /*146b0*/  FMUL R37, R12, R2 ;  /* 0x000000020c257220 */ /* 0x000fe20000400000 */
[----:B------:R-:W-:Y:S02]  /*146c0*/  HADD2.F32 R12, -RZ, R8.H0_H0 ;  /* 0x20000008ff0c7230 */ /* 0x000fe40000004100 */
[-C--:B------:R-:W-:Y:S01]  /*146d0*/  FFMA R31, R26, R0.reuse, R31 ;  /* 0x000000001a1f7223 */ /* 0x080fe2000000001f */
[----:B------:R-:W-:Y:S01]  /*146e0*/  FFMA R35, R30, R0, R35 ;  /* 0x000000001e237223 */ /* 0x000fe20000000023 */
[----:B------:R-:W-:Y:S01]  /*146f0*/  FMUL R39, R24, R2 ;  /* 0x0000000218277220 */ /* 0x000fe20000400000 */
[----:B------:R-:W-:-:S02]  /*14700*/  HADD2.F32 R24, -RZ, R10.H1_H1 ;  /* 0x3000000aff187230 */ /* 0x000fc40000004100 */
[----:B------:R-:W-:Y:S01]  /*14710*/  FFMA R13, R12, R0, R13 ;  /* 0x000000000c0d7223 */ /* 0x000fe2000000000d */
[----:B------:R-:W-:Y:S02]  /*14720*/  HADD2.F32 R12, -RZ, R8.H1_H1 ;  /* 0x30000008ff0c7230 */ /* 0x000fe40000004100 */
[-C--:B------:R-:W-:Y:S01]  /*14730*/  FMUL R41, R18, R2.reuse ;  /* 0x0000000212297220 */ /* 0x080fe20000400000 */
[----:B------:R-:W-:Y:S02]  /*14740*/  HADD2.F32 R18, -RZ, R10.H0_H0 ;  /* 0x2000000aff127230 */ /* 0x000fe40000004100 */
[----:B------:R-:W-:Y:S02]  /*14750*/  HADD2.F32 R26, -RZ, R5.H1_H1 ;  /* 0x30000005ff1a7230 */ /* 0x000fe40000004100 */
[----:B------:R-:W-:Y:S01]  /*14760*/  FMUL R43, R16, R2 ;  /* 0x00000002102b7220 */ /* 0x000fe20000400000 */
[----:B------:R-:W-:Y:S02]  /*14770*/  HADD2.F32 R16, -RZ, R9.H1_H1 ;  /* 0x30000009ff107230 */ /* 0x000fe40000004100 */
[----:B------:R-:W-:Y:S01]  /*14780*/  FFMA R21, R18, R0, R21 ;  /* 0x0000000012157223 */ /* 0x000fe20000000015 */
[----:B------:R-:W-:-:S02]  /*14790*/  HADD2.F32 R18, -RZ, R11.H0_H0 ;  /* 0x2000000bff127230 */ /* 0x000fc40000004100 */
[----:B------:R-:W-:Y:S01]  /*147a0*/  FMUL R45, R14, R2 ;  /* 0x000000020e2d7220 */ /* 0x000fe20000400000 */
[----:B------:R-:W-:Y:S02]  /*147b0*/  HADD2.F32 R14, -RZ, R9.H0_H0 ;  /* 0x20000009ff0e7230 */ /* 0x000fe40000004100 */
[-C--:B------:R-:W-:Y:S01]  /*147c0*/  FFMA R12, R12, R0.reuse, R15 ;  /* 0x000000000c0c7223 */ /* 0x080fe2000000000f */
[----:B------:R-:W-:Y:S02]  /*147d0*/  HADD2.F32 R30, -RZ, R6.H1_H1 ;  /* 0x30000006ff1e7230 */ /* 0x000fe40000004100 */
[-C--:B------:R-:W-:Y:S01]  /*147e0*/  FFMA R27, R18, R0.reuse, R27 ;  /* 0x00000000121b7223 */ /* 0x080fe2000000001b */
[-C--:B------:R-:W-:Y:S01]  /*147f0*/  FFMA R26, R26, R0.reuse, R37 ;  /* 0x000000001a1a7223 */ /* 0x080fe20000000025 */
[-C--:B------:R-:W-:Y:S01]  /*14800*/  FFMA R17, R14, R0.reuse, R17 ;  /* 0x000000000e117223 */ /* 0x080fe20000000011 */
[-C--:B------:R-:W-:Y:S01]  /*14810*/  FFMA R14, R16, R0.reuse, R19 ;  /* 0x00000000100e7223 */ /* 0x080fe20000000013 */
[----:B------:R-:W-:Y:S01]  /*14820*/  FFMA R16, R24, R0, R25 ;  /* 0x0000000018107223 */ /* 0x000fe20000000019 */
[----:B------:R-:W-:-:S02]  /*14830*/  HADD2.F32 R24, -RZ, R11.H1_H1 ;  /* 0x3000000bff187230 */ /* 0x000fc40000004100 */
[-C--:B------:R-:W-:Y:S01]  /*14840*/  FFMA R43, R32, R0.reuse, R43 ;  /* 0x00000000202b7223 */ /* 0x080fe2000000002b */
[----:B------:R-:W-:Y:S02]  /*14850*/  F2FP.F16.F32.PACK_AB R12, R12, R13 ;  /* 0x0000000d0c0c723e */ /* 0x000fe400000000ff */
[----:B------:R-:W-:Y:S01]  /*14860*/  F2FP.F16.F32.PACK_AB R13, R14, R17 ;  /* 0x000000110e0d723e */ /* 0x000fe200000000ff */
[-C--:B------:R-:W-:Y:S01]  /*14870*/  FFMA R18, R24, R0.reuse, R29 ;  /* 0x0000000018127223 */ /* 0x080fe2000000001d */
[-C--:B------:R-:W-:Y:S01]  /*14880*/  FFMA R24, R28, R0.reuse, R33 ;  /* 0x000000001c187223 */ /* 0x080fe20000000021 */
[----:B------:R-:W-:Y:S01]  /*14890*/  HADD2.F32 R28, -RZ, R6.H0_H0 ;  /* 0x20000006ff1c7230 */ /* 0x000fe20000004100 */
[----:B------:R-:W-:Y:S02]  /*148a0*/  F2FP.F16.F32.PACK_AB R14, R16, R21 ;  /* 0x00000015100e723e */ /* 0x000fe400000000ff */
[----:B------:R-:W-:Y:S02]  /*148b0*/  F2FP.F16.F32.PACK_AB R15, R18, R27 ;  /* 0x0000001b120f723e */ /* 0x000fe400000000ff */
[-C--:B------:R-:W-:Y:S01]  /*148c0*/  FFMA R39, R28, R0.reuse, R39 ;  /* 0x000000001c277223 */ /* 0x080fe20000000027 */
[-C--:B------:R-:W-:Y:S01]  /*148d0*/  FFMA R28, R30, R0.reuse, R41 ;  /* 0x000000001e1c7223 */ /* 0x080fe20000000029 */
[----:B------:R-:W-:Y:S01]  /*148e0*/  FFMA R30, R34, R0, R45 ;  /* 0x00000000221e7223 */ /* 0x000fe2000000002d */
[----:B------:R-:W-:Y:S01]  /*148f0*/  F2FP.F16.F32.PACK_AB R25, R26, R35 ;  /* 0x000000231a19723e */ /* 0x000fe200000000ff */
[----:B------:R1:W-:Y:S01]  /*14900*/  STSM.16.MT88.4 [R3+0x30000], R12 ;  /* 0x0300000c03007844 */ /* 0x0003e20000004200 */
        /* <DEDUP_REMOVED lines=18> */
.L_x_130:
[----:B------:R-:W-:Y:S05]  /*14a30*/  BSYNC B0 ;  /* 0x0000000000007941 */ /* 0x000fea0003800000 */
.L_x_129:
[----:B------:R-:W-:Y:S06]  /*14a40*/  BAR.SYNC.DEFER_BLOCKING 0x1, 0x80 ;  /* 0x0042000000007b1d */ /* 0x000fec0000010000 */
[----:B------:R-:W-:Y:S05]  /*14a50*/  @!P0 BRA `(.L_x_131) ;  /* 0x0000000000048947 */ /* 0x000fea0003800000 */
[----:B------:R-:W-:Y:S01]  /*14a60*/  BPT.TRAP 0x1 ;  /* 0x000000040000795c */ /* 0x000fe20000300000 */
.L_x_131:
[----:B------:R-:W-:Y:S01]  /*14a70*/  SYNCS.ARRIVE.TRANS64.RED.A1T0 RZ, [UR10], RZ ;  /* 0x000000ffffff79a7 */ /* 0x000fe2000810040a */
[----:B------:R-:W-:Y:S05]  /*14a80*/  @!P0 BRA `(.L_x_132) ;  /* 0x0000000000048947 */ /* 0x000fea0003800000 */
[----:B------:R-:W-:Y:S01]  /*14a90*/  BPT.TRAP 0x1 ;  /* 0x000000040000795c */ /* 0x000fe20000300000 */
.L_x_132:
[----:B------:R-:W2:Y:S02]  /*14aa0*/  SYNCS.PHASECHK.TRANS64.TRYWAIT P3, [UR47+0x344a8], R20 ;  /* 0x0344a814ff0075a7 */ /* 0x000ea4000806016f */
[----:B--2---:R-:W-:Y:S05]  /*14ab0*/  @!P3 BRA `(.L_x_133) ;  /* 0x0000008400b8b947 */ /* 0x004fea0003800000 */
.L_x_377:
        /* <DEDUP_REMOVED lines=33> */
[--C-:B-1----:R-:W-:Y:S02]  /*14cd0*/  HADD2.F32 R26, -RZ, R4.reuse.H0_H0 ;  /* 0x20000004ff1a7230 */ /* 0x102fe40000004100 */
[-C--:B------:R-:W-:Y:S01]  /*14ce0*/  FFMA R19, R18, R0.reuse, R19 ;  /* 0x0000000012137223 */ /* 0x080fe20000000013 */
[----:B------:R-:W-:Y:S02]  /*14cf0*/  HADD2.F32 R28, -RZ, R4.H1_H1 ;  /* 0x30000004ff1c7230 */ /* 0x000fe40000004100 */
[----:B------:R-:W-:Y:S01]  /*14d00*/  FFMA R18, R24, R0, R207 ;  /* 0x0000000018127223 */ /* 0x000fe200000000cf */
[----:B------:R-:W-:-:S02]  /*14d10*/  HADD2.F32 R30, -RZ, R5.H0_H0 ;  /* 0x20000005ff1e7230 */ /* 0x000fc40000004100 */
[-C--:B------:R-:W-:Y:S01]  /*14d20*/  FFMA R21, R26, R0.reuse, R21 ;  /* 0x000000001a157223 */ /* 0x080fe20000000015 */
[----:B------:R-:W-:Y:S02]  /*14d30*/  HADD2.F32 R12, -RZ, R8.H1_H1 ;  /* 0x30000008ff0c7230 */ /* 0x000fe40000004100 */
        /* <DEDUP_REMOVED lines=37> */
.L_x_135:
[----:B------:R-:W-:Y:S05]  /*14f90*/  BSYNC B0 ;  /* 0x0000000000007941 */ /* 0x000fea0003800000 */
.L_x_134:
[----:B------:R-:W-:Y:S06]  /*14fa0*/  BAR.SYNC.DEFER_BLOCKING 0x1, 0x80 ;  /* 0x0042000000007b1d */ /* 0x000fec0000010000 */
[----:B------:R-:W-:Y:S05]  /*14fb0*/  @!P0 BRA `(.L_x_136) ;  /* 0x0000000000048947 */ /* 0x000fea0003800000 */
[----:B------:R-:W-:Y:S01]  /*14fc0*/  BPT.TRAP 0x1 ;  /* 0x000000040000795c */ /* 0x000fe20000300000 */
.L_x_136:
[----:B------:R-:W-:Y:S01]  /*14fd0*/  SYNCS.ARRIVE.TRANS64.RED.A1T0 RZ, [UR7], RZ ;  /* 0x000000ffffff79a7 */ /* 0x000fe20008100407 */
[----:B------:R-:W-:Y:S05]  /*14fe0*/  @!P0 BRA `(.L_x_137) ;  /* 0x0000000000048947 */ /* 0x000fea0003800000 */
[----:B------:R-:W-:Y:S01]  /*14ff0*/  BPT.TRAP 0x1 ;  /* 0x000000040000795c */ /* 0x000fe20000300000 */
.L_x_137:
[----:B------:R-:W2:Y:S02]  /*15000*/  SYNCS.PHASECHK.TRANS64.TRYWAIT P3, [UR47+0x344b0], R20 ;  /* 0x0344b014ff0075a7 */ /* 0x000ea4000806016f */
[----:B--2---:R-:W-:Y:S05]  /*15010*/  @!P3 BRA `(.L_x_138) ;  /* 0x000000800078b947 */ /* 0x004fea0003800000 */
.L_x_378:
        /* <DEDUP_REMOVED lines=77> */
.L_x_140:
[----:B------:R-:W-:Y:S05]  /*154f0*/  BSYNC B0 ;  /* 0x0000000000007941 */ /* 0x000fea0003800000 */
.L_x_139:
[----:B------:R-:W-:Y:S06]  /*15500*/  BAR.SYNC.DEFER_BLOCKING 0x1, 0x80 ;  /* 0x0042000000007b1d */ /* 0x000fec0000010000 */
[----:B------:R-:W-:Y:S05]  /*15510*/  @!P0 BRA `(.L_x_141) ;  /* 0x0000000000048947 */ /* 0x000fea0003800000 */
[----:B------:R-:W-:Y:S01]  /*15520*/  BPT.TRAP 0x1 ;  /* 0x000000040000795c */ /* 0x000fe20000300000 */
.L_x_141:
[----:B------:R-:W-:Y:S01]  /*15530*/  SYNCS.ARRIVE.TRANS64.RED.A1T0 RZ, [UR8], RZ ;  /* 0x000000ffffff79a7 */ /* 0x000fe20008100408 */
[----:B------:R-:W-:Y:S05]  /*15540*/  @!P0 BRA `(.L_x_142) ;  /* 0x0000000000048947 */ /* 0x000fea0003800000 */
[----:B------:R-:W-:Y:S01]  /*15550*/  BPT.TRAP 0x1 ;  /* 0x000000040000795c */ /* 0x000fe20000300000 */
.L_x_142:
[----:B------:R-:W2:Y:S02]  /*15560*/  SYNCS.PHASECHK.TRANS64.TRYWAIT P3, [UR47+0x344b8], R20 ;  /* 0x0344b814ff0075a7 */ /* 0x000ea4000806016f */
[----:B--2---:R-:W-:Y:S05]  /*15570*/  @!P3 BRA `(.L_x_143) ;  /* 0x0000007c0038b947 */ /* 0x004fea0003800000 */
.L_x_379:
        /* <DEDUP_REMOVED lines=39> */
[--C-:B------:R-:W-:Y:S02]  /*157f0*/  HADD2.F32 R27, -RZ, R4.reuse.H0_H0 ;  /* 0x20000004ff1b7230 */ /* 0x100fe40000004100 */
[-C--:B------:R-:W-:Y:S01]  /*15800*/  FFMA R31, R31, R0.reuse, R82 ;  /* 0x000000001f1f7223 */ /* 0x080fe20000000052 */
[----:B------:R-:W-:Y:S02]  /*15810*/  HADD2.F32 R29, -RZ, R4.H1_H1 ;  /* 0x30000004ff1d7230 */ /* 0x000fe40000004100 */
        /* <DEDUP_REMOVED lines=35> */
.L_x_145:
[----:B------:R-:W-:Y:S05]  /*15a50*/  BSYNC B0 ;  /* 0x0000000000007941 */ /* 0x000fea0003800000 */
.L_x_144:
[----:B------:R-:W-:Y:S06]  /*15a60*/  BAR.SYNC.DEFER_BLOCKING 0x1, 0x80 ;  /* 0x0042000000007b1d */ /* 0x000fec0000010000 */
[----:B------:R-:W-:Y:S05]  /*15a70*/  @!P0 BRA `(.L_x_146) ;  /* 0x0000000000048947 */ /* 0x000fea0003800000 */
[----:B------:R-:W-:Y:S01]  /*15a80*/  BPT.TRAP 0x1 ;  /* 0x000000040000795c */ /* 0x000fe20000300000 */
.L_x_146:
[----:B------:R-:W-:Y:S01]  /*15a90*/  UISETP.NE.AND UP0, UPT, UR53, 0x3, UPT ;  /* 0x000000033500788c */ /* 0x000fe2000bf05270 */
[----:B------:R-:W-:Y:S05]  /*15aa0*/  SYNCS.ARRIVE.TRANS64.RED.A1T0 RZ, [UR9], RZ ;  /* 0x000000ffffff79a7 */ /* 0x000fea0008100409 */
[----:B------:R-:W-:-:S13]  /*15ab0*/  PLOP3.LUT P1, PT, PT, PT, UP0, 0x80, 0x0 ;  /* 0x000000000000781c */ /* 0x000fda0003f2f008 */
[----:B------:R-:W-:Y:S05]  /*15ac0*/  @!P1 BRA `(.L_x_147) ;  /* 0x0000000000049947 */ /* 0x000fea0003800000 */
[----:B------:R-:W-:Y:S01]  /*15ad0*/  BPT.TRAP 0x1 ;  /* 0x000000040000795c */ /* 0x000fe20000300000 */
.L_x_147:
[----:B------:R-:W2:Y:S01]  /*15ae0*/  LDL R2, [R1+0x100] ;  /* 0x0001000001027983 */ /* 0x000ea20000100800 */
[----:B------:R-:W-:Y:S02]  /*15af0*/  SHF.L.U32 R0, R216, 0x1f, RZ ;  /* 0x0000001fd8007819 */ /* 0x000fe400000006ff */
[C---:B--2---:R-:W-:Y:S02]  /*15b00*/  R2UR UR4, R2.reuse ;  /* 0x00000000020472ca */ /* 0x044fe400000e0000 */
[----:B------:R-:W-:-:S11]  /*15b10*/  LEA R19, R2, UR47, 0x4 ;  /* 0x0000002f02137c11 */ /* 0x000fd6000f8e20ff */
[----:B------:R-:W-:-:S09]  /*15b20*/  ULEA UR4, UR4, UR47, 0x3 ;  /* 0x0000002f04047291 */ /* 0x000fd2000f8e183f */
[----:B------:R-:W2:Y:S02]  /*15b30*/  SYNCS.PHASECHK.TRANS64.TRYWAIT P2, [UR4+0x34400], R0 ;  /* 0x03440000ff0075a7 */ /* 0x000ea40008040144 */
[----:B--2---:R-:W-:Y:S05]  /*15b40*/  @!P2 BRA `(.L_x_148) ;  /* 0x0000007400dca947 */ /* 0x004fea0003800000 */
.L_x_380:
[----:B------:R-:W2:Y:S01]  /*15b50*/  LDS.128 R16, [R19+0x34510] ;  /* 0x0345100013107984 */ /* 0x000ea20000000c00 */
        /* <DEDUP_REMOVED lines=8> */
.L_x_149:
[----:B-1----:R-:W4:Y:S01]  /*15be0*/  LDL.LU R0, [R1+0x100] ;  /* 0x0001000001007983 */ /* 0x002f220000300800 */
[----:B------:R-:W-:Y:S01]  /*15bf0*/  UIADD3 UR4, UR4, 0x34440, URZ ;  /* 0x0003444004047890 */ /* 0x000fe2000fffe03f */
[----:B--2---:R-:W-:Y:S02]  /*15c00*/  ISETP.NE.AND P3, PT, R19, RZ, PT ;  /* 0x000000ff1300720c */ /* 0x004fe40003f65270 */
[----:B------:R-:W-:Y:S01]  /*15c10*/  MOV R19, RZ ;  /* 0x000000ff00137202 */ /* 0x000fe20000000f00 */
[----:B------:R-:W-:-:S09]  /*15c20*/  UPRMT UR4, UR57, 0x654, UR4 ;  /* 0x0000065439047896 */ /* 0x000fd20008000004 */
[----:B---3--:R-:W-:Y:S01]  /*15c30*/  SYNCS.ARRIVE.TRANS64.RED.A1T0 RZ, [UR4], RZ ;  /* 0x000000ffffff79a7 */ /* 0x008fe20008100404 */
[----:B----4-:R-:W-:-:S05]  /*15c40*/  VIADD R0, R0, 0x1 ;  /* 0x0000000100007836 */ /* 0x010fca0000000000 */
[----:B------:R-:W-:-:S04]  /*15c50*/  ISETP.NE.AND P2, PT, R0, 0x8, PT ;  /* 0x000000080000780c */ /* 0x000fc80003f45270 */
[----:B------:R-:W-:Y:S02]  /*15c60*/  SEL R4, R0, RZ, P2 ;  /* 0x000000ff00047207 */ /* 0x000fe40001000000 */
[----:B------:R-:W-:-:S03]  /*15c70*/  SEL R3, RZ, 0x1, P2 ;  /* 0x00000001ff037807 */ /* 0x000fc60001000000 */
[----:B------:R1:W-:Y:S01]  /*15c80*/  STL [R1+0x100], R4 ;  /* 0x0001000401007387 */ /* 0x0003e20000100800 */
[----:B------:R-:W-:Y:S01]  /*15c90*/  LOP3.LUT R216, R216, R3, RZ, 0x3c, !PT ;  /* 0x00000003d8d87212 */ /* 0x000fe200078e3cff */
[----:B------:R-:W-:Y:S06]  /*15ca0*/  @!P3 BRA `(.L_x_150) ;  /* 0x0000000000b8b947 */ /* 0x000fec0003800000 */
[----:B------:R-:W2:Y:S02]  /*15cb0*/  LDC.64 R2, c[0x0][0x290] ;  /* 0x0000a400ff027b82 */ /* 0x000ea40000000a00 */
[----:B--2---:R-:W-:-:S06]  /*15cc0*/  IMAD.WIDE R2, R18, 0xc, R2 ;  /* 0x0000000c12027825 */ /* 0x004fcc00078e0202 */
[----:B------:R-:W2:Y:S02]  /*15cd0*/  LDG.E R2, desc[UR38][R2.64+0x8] ;  /* 0x0000082602027981 */ /* 0x000ea4000c1e1900 */
[----:B--2---:R-:W-:-:S13]  /*15ce0*/  R2UR UR4, R2 ;  /* 0x00000000020472ca */ /* 0x004fda00000e0000 */
[----:B------:R-:W-:-:S04]  /*15cf0*/  UIADD3 UR4, UR4, 0x7f, URZ ;  /* 0x0000007f04047890 */ /* 0x000fc8000fffe03f */
[----:B------:R-:W-:-:S04]  /*15d00*/  USHF.R.S32.HI UR5, URZ, 0x1f, UR4 ;  /* 0x0000001f3f057899 */ /* 0x000fc80008011404 */
[----:B------:R-:W-:-:S04]  /*15d10*/  ULEA.HI UR5, UR5, UR4, URZ, 0x7 ;  /* 0x0000000405057291 */ /* 0x000fc8000f8f383f */
[----:B------:R-:W-:-:S04]  /*15d20*/  USHF.R.S32.HI UR5, URZ, 0x7, UR5 ;  /* 0x000000073f057899 */ /* 0x000fc80008011405 */
[----:B------:R-:W-:-:S04]  /*15d30*/  UIADD3 UR41, UR41, UR5, URZ ;  /* 0x0000000529297290 */ /* 0x000fc8000fffe03f */
[----:B------:R-:W-:Y:S02]  /*15d40*/  USHF.R.U32.HI UR4, URZ, 0x1, UR41 ;  /* 0x000000013f047899 */ /* 0x000fe40008011629 */
[----:B------:R-:W-:Y:S02]  /*15d50*/  UISETP.GT.U32.AND UP0, UPT, UR41, 0x1, UPT ;  /* 0x000000012900788c */ /* 0x000fe4000bf04070 */
[----:B------:R-:W-:Y:S02]  /*15d60*/  ULOP3.LUT UR4, UR4, 0x1, URZ, 0xc0, !UPT ;  /* 0x0000000104047892 */ /* 0x000fe4000f8ec03f */
[----:B------:R-:W-:Y:S02]  /*15d70*/  UISETP.LT.U32.AND UP0, UPT, UR5, 0x2, UP0 ;  /* 0x000000020500788c */ /* 0x000fe40008701070 */
[----:B------:R-:W-:-:S04]  /*15d80*/  UISETP.NE.U32.AND UP1, UPT, UR4, 0x1, UPT ;  /* 0x000000010400788c */ /* 0x000fc8000bf25070 */
[----:B------:R-:W-:Y:S02]  /*15d90*/  UISETP.GT.U32.AND UP1, UPT, UR5, 0x1, !UP1 ;  /* 0x000000010500788c */ /* 0x000fe4000cf24070 */
[----:B------:R-:W-:Y:S02]  /*15da0*/  USEL UR5, URZ, 0x1, !UP0 ;  /* 0x000000013f057887 */ /* 0x000fe4000c000000 */
[----:B------:R-:W-:-:S04]  /*15db0*/  USEL UR4, URZ, 0x1, !UP1 ;  /* 0x000000013f047887 */ /* 0x000fc8000c800000 */
[----:B------:R-:W-:Y:S01]  /*15dc0*/  ULOP3.LUT UR42, UR4, UR42, UR5, 0x96, !UPT ;  /* 0x0000002a042a7292 */ /* 0x000fe2000f8e9605 */
[----:B------:R-:W-:Y:S11]  /*15dd0*/  @!P1 BRA `(.L_x_151) ;  /* 0x0000000000049947 */ /* 0x000ff60003800000 */
[----:B------:R-:W-:Y:S01]  /*15de0*/  BPT.TRAP 0x1 ;  /* 0x000000040000795c */ /* 0x000fe20000300000 */
.L_x_151:
[----:B------:R-:W-:Y:S02]  /*15df0*/  R2UR UR4, R4 ;  /* 0x00000000040472ca */ /* 0x000fe400000e0000 */
[----:B------:R-:W-:Y:S02]  /*15e00*/  SHF.L.U32 R2, R216, 0x1f, RZ ;  /* 0x0000001fd8027819 */ /* 0x000fe400000006ff */
[----:B------:R-:W-:-:S09]  /*15e10*/  LEA R0, R4, UR47, 0x4 ;  /* 0x0000002f04007c11 */ /* 0x000fd2000f8e20ff */
[----:B------:R-:W-:-:S09]  /*15e20*/  ULEA UR4, UR4, UR47, 0x3 ;  /* 0x0000002f04047291 */ /* 0x000fd2000f8e183f */
[----:B------:R-:W2:Y:S02]  /*15e30*/  SYNCS.PHASECHK.TRANS64.TRYWAIT P2, [UR4+0x34400], R2 ;  /* 0x03440002ff0075a7 */ /* 0x000ea40008040144 */
[----:B--2---:R-:W-:Y:S05]  /*15e40*/  @!P2 BRA `(.L_x_152) ;  /* 0x000000740034a947 */ /* 0x004fea0003800000 */
.L_x_381:
[----:B------:R3:W4:Y:S01]  /*15e50*/  LDS.128 R16, [R0+0x34510] ;  /* 0x0345100000107984 */ /* 0x0007220000000c00 */
[----:B------:R-:W-:Y:S01]  /*15e60*/  @!PT LDS RZ, [RZ] ;  /* 0x00000000fffff984 */ /* 0x000fe20000000800 */
[----:B------:R-:W-:Y:S01]  /*15e70*/  @!PT LDS RZ, [RZ] ;  /* 0x00000000fffff984 */ /* 0x000fe20000000800 */
[----:B------:R-:W-:Y:S01]  /*15e80*/  @!PT LDS RZ, [RZ] ;  /* 0x00000000fffff984 */ /* 0x000fe20000000800 */
[----:B------:R-:W-:Y:S01]  /*15e90*/  @!PT LDS RZ, [RZ] ;  /* 0x00000000fffff984 */ /* 0x000fe20000000800 */
[----:B------:R5:W-:Y:S06]  /*15ea0*/  MEMBAR.ALL.CTA ;  /* 0x0000000000007992 */ /* 0x000bec0000008000 */
[----:B-----5:R-:W1:Y:S01]  /*15eb0*/  FENCE.VIEW.ASYNC.S ;  /* 0x00000000000073c6 */ /* 0x020e620000000000 */
[----:B---3--:R-:W-:Y:S05]  /*15ec0*/  @!P1 BRA `(.L_x_153) ;  /* 0x0000000000049947 */ /* 0x008fea0003800000 */
[----:B------:R-:W-:Y:S01]  /*15ed0*/  BPT.TRAP 0x1 ;  /* 0x000000040000795c */ /* 0x000fe20000300000 */
.L_x_153:
[----:B------:R-:W3:Y:S01]  /*15ee0*/  LDL.LU R0, [R1+0x100] ;  /* 0x0001000001007983 */ /* 0x000ee20000300800 */
[----:B------:R-:W-:Y:S02]  /*15ef0*/  UIADD3 UR4, UR4, 0x34440, URZ ;  /* 0x0003444004047890 */ /* 0x000fe4000fffe03f */
[----:B------:R-:W-:Y:S02]  /*15f00*/  ULOP3.LUT UR41, UR41, 0x1, URZ, 0xc0, !UPT ;  /* 0x0000000129297892 */ /* 0x000fe4000f8ec03f */
[----:B------:R-:W-:-:S09]  /*15f10*/  UPRMT UR4, UR57, 0x654, UR4 ;  /* 0x0000065439047896 */ /* 0x000fd20008000004 */
[----:B-1----:R-:W-:Y:S01]  /*15f20*/  SYNCS.ARRIVE.TRANS64.RED.A1T0 RZ, [UR4], RZ ;  /* 0x000000ffffff79a7 */ /* 0x002fe20008100404 */
[----:B---3--:R-:W-:-:S05]  /*15f30*/  VIADD R0, R0, 0x1 ;  /* 0x0000000100007836 */ /* 0x008fca0000000000 */
[----:B------:R-:W-:-:S04]  /*15f40*/  ISETP.NE.AND P1, PT, R0, 0x8, PT ;  /* 0x000000080000780c */ /* 0x000fc80003f25270 */
[----:B------:R-:W-:Y:S02]  /*15f50*/  SEL R0, R0, RZ, P1 ;  /* 0x000000ff00007207 */ /* 0x000fe40000800000 */
[----:B--2---:R-:W-:-:S03]  /*15f60*/  SEL R3, RZ, 0x1, P1 ;  /* 0x00000001ff037807 */ /* 0x004fc60000800000 */
[----:B------:R2:W-:Y:S01]  /*15f70*/  STL [R1+0x100], R0 ;  /* 0x0001000001007387 */ /* 0x0005e20000100800 */
[----:B------:R-:W-:-:S07]  /*15f80*/  LOP3.LUT R216, R216, R3, RZ, 0x3c, !PT ;  /* 0x00000003d8d87212 */ /* 0x000fce00078e3cff */
.L_x_150:
[----:B----4-:R-:W-:Y:S02]  /*15f90*/  ISETP.NE.AND P1, PT, R19, RZ, PT ;  /* 0x000000ff1300720c */ /* 0x010fe40003f25270 */
[CC--:B------:R-:W-:Y:S02]  /*15fa0*/  ISETP.NE.AND P2, PT, R219.reuse, R18.reuse, PT ;  /* 0x00000012db00720c */ /* 0x0c0fe40003f45270 */
[----:B------:R-:W-:-:S13]  /*15fb0*/  ISETP.EQ.OR P3, PT, R219, R18, !P1 ;  /* 0x00000012db00720c */ /* 0x000fda0004f62670 */
[----:B------:R-:W-:Y:S05]  /*15fc0*/  @P3 BRA `(.L_x_154) ;  /* 0x0000000000fc3947 */ /* 0x000fea0003800000 */
[----:B------:R-:W-:-:S13]  /*15fd0*/  ISETP.NE.AND P3, PT, RZ, UR51, PT ;  /* 0x00000033ff007c0c */ /* 0x000fda000bf65270 */
[----:B------:R-:W-:Y:S05]  /*15fe0*/  @P3 BRA `(.L_x_154) ;  /* 0x0000000000f43947 */ /* 0x000fea0003800000 */
[----:B--2---:R-:W2:Y:S01]  /*15ff0*/  S2R R0, SR_LANEID ;  /* 0x0000000000007919 */ /* 0x004ea20000000000 */
[----:B------:R-:W-:Y:S01]  /*16000*/  ELECT P3, URZ, PT ;  /* 0x00000000003f782f */ /* 0x000fe20003860000 */
[----:B------:R-:W-:Y:S01]  /*16010*/  BSSY B0, `(.L_x_155) ;  /* 0x000002f000007945 */ /* 0x000fe20003800000 */
[----:B--2---:R-:W-:-:S11]  /*16020*/  SHF.L.U32 R15, R0, 0x2, RZ ;  /* 0x00000002000f7819 */ /* 0x004fd600000006ff */
[----:B------:R-:W-:Y:S05]  /*16030*/  @!P3 BRA `(.L_x_156) ;  /* 0x0000000000b0b947 */ /* 0x000fea0003800000 */
[----:B------:R-:W-:Y:S01]  /*16040*/  IMAD.SHL.U32 R0, R18, 0x8, RZ ;  /* 0x0000000812007824 */ /* 0x000fe200078e00ff */
[----:B------:R-:W-:Y:S01]  /*16050*/  SHF.R.S32.HI R3, RZ, 0x1f, R18 ;  /* 0x0000001fff037819 */ /* 0x000fe20000011412 */
[----:B------:R-:W-:-:S03]  /*16060*/  ULDC.64 UR4, c[0x0][0x820] ;  /* 0x0002080000047ab9 */ /* 0x000fc60000000a00 */
[----:B------:R-:W-:Y:S02]  /*16070*/  SHF.L.U64.HI R8, R18, 0x3, R3 ;  /* 0x0000000312087819 */ /* 0x000fe40000010203 */
[----:B-1----:R-:W-:Y:S01]  /*16080*/  IADD3 R4, P3, R0, UR4, RZ ;  /* 0x0000000400047c10 */ /* 0x002fe2000ff7e0ff */
[----:B------:R-:W1:Y:S03]  /*16090*/  LDC.64 R2, c[0x0][0x290] ;  /* 0x0000a400ff027b82 */ /* 0x000e660000000a00 */
[----:B------:R-:W-:Y:S01]  /*160a0*/  IADD3.X R5, R8, UR5, RZ, P3, !PT ;  /* 0x0000000508057c10 */ /* 0x000fe20009ffe4ff */
[----:B------:R-:W-:-:S05]  /*160b0*/  ULDC.64 UR4, c[0x0][0x818] ;  /* 0x0002060000047ab9 */ /* 0x000fca0000000a00 */
[----:B------:R-:W2:Y:S01]  /*160c0*/  LDG.E.64 R4, desc[UR38][R4.64] ;  /* 0x0000002604047981 */ /* 0x000ea2000c1e1b00 */
[----:B-1----:R-:W-:Y:S01]  /*160d0*/  IMAD.WIDE R6, R18, 0xc, R2 ;  /* 0x0000000c12067825 */ /* 0x002fe200078e0202 */
[----:B------:R-:W-:Y:S02]  /*160e0*/  IADD3 R2, P3, R0, UR4, RZ ;  /* 0x0000000400027c10 */ /* 0x000fe4000ff7e0ff */
[----:B------:R-:W1:Y:S02]  /*160f0*/  LDS R0, [UR49+0x1c] ;  /* 0x00001c31ff007984 */ /* 0x000e640008000800 */
[----:B------:R-:W-:Y:S02]  /*16100*/  IADD3.X R3, R8, UR5, RZ, P3, !PT ;  /* 0x0000000508037c10 */ /* 0x000fe40009ffe4ff */
[----:B------:R-:W3:Y:S04]  /*16110*/  LDG.E R12, desc[UR38][R6.64] ;  /* 0x00000026060c7981 */ /* 0x000ee8000c1e1900 */
[----:B------:R4:W5:Y:S04]  /*16120*/  LDG.E R13, desc[UR38][R6.64+0x4] ;  /* 0x00000426060d7981 */ /* 0x000968000c1e1900 */
[----:B------:R-:W5:Y:S01]  /*16130*/  LDG.E.64 R2, desc[UR38][R2.64] ;  /* 0x0000002602027981 */ /* 0x000f62000c1e1b00 */
[----:B------:R-:W-:-:S03]  /*16140*/  MOV R8, UR49 ;  /* 0x0000003100087c02 */ /* 0x000fc60008000f00 */
[----:B------:R-:W-:Y:S01]  /*16150*/  STS [UR49+0x30], RZ ;  /* 0x000030ffff007988 */ /* 0x000fe20008000831 */
[----:B------:R-:W-:Y:S02]  /*16160*/  SHF.R.U64 R8, R8, 0x4, RZ ;  /* 0x0000000408087819 */ /* 0x000fe400000012ff */
[----:B----4-:R-:W-:-:S03]  /*16170*/  CS2R R6, SRZ ;  /* 0x0000000000067805 */ /* 0x010fc6000001ff00 */
[----:B------:R-:W-:Y:S04]  /*16180*/  STS [UR49+0x10], R8 ;  /* 0x00001008ff007988 */ /* 0x000fe80008000831 */
[----:B------:R-:W-:Y:S01]  /*16190*/  STS [UR49+0x14], R8 ;  /* 0x00001408ff007988 */ /* 0x000fe20008000831 */
[C---:B--2---:R-:W-:Y:S01]  /*161a0*/  SHF.L.U64.HI R11, R4.reuse, 0x1, R5 ;  /* 0x00000001040b7819 */ /* 0x044fe20000010205 */
[----:B------:R-:W-:-:S03]  /*161b0*/  IMAD.SHL.U32 R10, R4, 0x2, RZ ;  /* 0x00000002040a7824 */ /* 0x000fc600078e00ff */
[----:B------:R-:W-:Y:S02]  /*161c0*/  LOP3.LUT R11, R11, 0x1fffffff, RZ, 0xc0, !PT ;  /* 0x1fffffff0b0b7812 */ /* 0x000fe400078ec0ff */
[----:B------:R-:W-:Y:S02]  /*161d0*/  LOP3.LUT R10, R10, 0xfffffffe, RZ, 0xc0, !PT ;  /* 0xfffffffe0a0a7812 */ /* 0x000fe400078ec0ff */
[--C-:B------:R-:W-:Y:S02]  /*161e0*/  SHF.R.U32.HI R5, RZ, 0x4, R11.reuse ;  /* 0x00000004ff057819 */ /* 0x100fe4000001160b */
[----:B------:R-:W-:Y:S02]  /*161f0*/  SHF.R.U64 R10, R10, 0x4, R11 ;  /* 0x000000040a0a7819 */ /* 0x000fe4000000120b */
[----:B-1----:R-:W-:-:S03]  /*16200*/  LOP3.LUT R0, R0, 0xf, R5, 0xb8, !PT ;  /* 0x0000000f00007812 */ /* 0x002fc600078eb805 */
[----:B------:R-:W-:Y:S04]  /*16210*/  STS [UR49+0xc], R10 ;  /* 0x00000c0aff007988 */ /* 0x000fe80008000831 */
[----:B------:R-:W-:Y:S01]  /*16220*/  STS [UR49+0x1c], R0 ;  /* 0x00001c00ff007988 */ /* 0x000fe20008000831 */
[----:B---3--:R-:W-:-:S03]  /*16230*/  IADD3 R4, R12, -0x1, RZ ;  /* 0xffffffff0c047810 */ /* 0x008fc60007ffe0ff */
[----:B------:R-:W1:Y:S04]  /*16240*/  LDS R5, [UR49+0x1c] ;  /* 0x00001c31ff057984 */ /* 0x000e680008000800 */
[----:B-----5:R-:W-:Y:S01]  /*16250*/  STS.64 [UR49], R2 ;  /* 0x00000002ff007988 */ /* 0x020fe20008000a31 */
[----:B-1----:R-:W-:-:S05]  /*16260*/  LOP3.LUT R5, R5, 0xf0, RZ, 0xb8, !PT ;  /* 0x000000f005057812 */ /* 0x002fca00078eb8ff */
[----:B------:R1:W-:Y:S04]  /*16270*/  STS [UR49+0x1c], R5 ;  /* 0x00001c05ff007988 */ /* 0x0003e80008000831 */
[----:B------:R-:W2:Y:S01]  /*16280*/  LDS R9, [UR49+0x1c] ;  /* 0x00001c31ff097984 */ /* 0x000ea20008000800 */
[----:B-1----:R-:W-:-:S05]  /*16290*/  VIADD R5, R13, 0xffffffff ;  /* 0xffffffff0d057836 */ /* 0x002fca0000000000 */
[----:B------:R-:W-:Y:S01]  /*162a0*/  STS.128 [UR49+0x20], R4 ;  /* 0x00002004ff007988 */ /* 0x000fe20008000c31 */
[----:B--2---:R-:W-:-:S05]  /*162b0*/  LOP3.LUT R9, R9, 0xf00, RZ, 0xb8, !PT ;  /* 0x00000f0009097812 */ /* 0x004fca00078eb8ff */
[----:B------:R-:W-:Y:S04]  /*162c0*/  STS.64 [UR49+0x18], R8 ;  /* 0x00001808ff007988 */ /* 0x000fe80008000a31 */
[----:B------:R-:W1:Y:S02]  /*162d0*/  LDS R14, [UR49+0x1c] ;  /* 0x00001c31ff0e7984 */ /* 0x000e640008000800 */
[----:B-1----:R-:W-:-:S05]  /*162e0*/  LOP3.LUT R0, R14, 0xf000, RZ, 0xb8, !PT ;  /* 0x0000f0000e007812 */ /* 0x002fca00078eb8ff */
[----:B------:R2:W-:Y:S02]  /*162f0*/  STS [UR49+0x1c], R0 ;  /* 0x00001c00ff007988 */ /* 0x0005e40008000831 */
.L_x_156:
[----:B------:R-:W-:Y:S05]  /*16300*/  BSYNC B0 ;  /* 0x0000000000007941 */ /* 0x000fea0003800000 */
.L_x_155:
[----:B------:R-:W-:Y:S01]  /*16310*/  NOP ;  /* 0x0000000000007918 */ /* 0x000fe20000000000 */
[----:B------:R3:W4:Y:S01]  /*16320*/  LDS R5, [R15+UR49] ;  /* 0x000000310f057984 */ /* 0x0007220008000800 */
[----:B------:R-:W-:Y:S02]  /*16330*/  ELECT P3, URZ, PT ;  /* 0x00000000003f782f */ /* 0x000fe40003860000 */
[----:B------:R-:W-:Y:S01]  /*16340*/  IADD3 R2, P4, R15, UR36, RZ ;  /* 0x000000240f027c10 */ /* 0x000fe2000ff9e0ff */
[----:B------:R-:W-:Y:S03]  /*16350*/  BSSY B0, `(.L_x_157) ;  /* 0x0000005000007945 */ /* 0x000fe60003800000 */
[----:B------:R-:W-:-:S07]  /*16360*/  IADD3.X R3, RZ, UR37, RZ, P4, !PT ;  /* 0x00000025ff037c10 */ /* 0x000fce000a7fe4ff */
[----:B---3--:R-:W-:Y:S05]  /*16370*/  @!P3 BRA `(.L_x_158) ;  /* 0x000000000008b947 */ /* 0x008fea0003800000 */
[----:B------:R0:W-:Y:S01]  /*16380*/  UTMACMDFLUSH ;  /* 0x00000000000079b7 */ /* 0x0001e20000000000 */
[----:B------:R-:W-:-:S04]  /*16390*/  DEPBAR.LE SB0, 0x0 ;  /* 0x000080000000791a */ /* 0x000fc80000000000 */
.L_x_158:
[----:B------:R-:W-:Y:S05]  /*163a0*/  BSYNC B0 ;  /* 0x0000000000007941 */ /* 0x000fea0003800000 */
.L_x_157:
[----:B----4-:R3:W5:Y:S02]  /*163b0*/  ATOMG.E.EXCH.STRONG.GPU PT, RZ, [R2], R5 ;  /* 0x0000000502ff73a8 */ /* 0x01076400041ee100 */
.L_x_154:
[----:B------:R-:W-:-:S04]  /*163c0*/  DEPBAR.LE SB0, 0x0 ;  /* 0x000080000000791a */ /* 0x000fc80000000000 */
[----:B------:R-:W-:Y:S05]  /*163d0*/  @!P0 BRA `(.L_x_159) ;  /* 0x0000000000048947 */ /* 0x000fea0003800000 */
[----:B------:R-:W-:Y:S01]  /*163e0*/  BPT.TRAP 0x1 ;  /* 0x000000040000795c */ /* 0x000fe20000300000 */
.L_x_159:
[----:B--2---:R-:W-:Y:S01]  /*163f0*/  IMAD.U32 R0, RZ, RZ, UR54 ;  /* 0x00000036ff007e24 */ /* 0x004fe2000f8e00ff */
[----:B-----5:R-:W-:Y:S01]  /*16400*/  SYNCS.ARRIVE.TRANS64.RED.A1T0 RZ, [UR10], RZ ;  /* 0x000000ffffff79a7 */ /* 0x020fe2000810040a */
[----:B------:R-:W-:Y:S02]  /*16410*/  SEL R7, RZ, 0x1, !P2 ;  /* 0x00000001ff077807 */ /* 0x000fe40005000000 */
[----:B------:R-:W-:Y:S01]  /*16420*/  LOP3.LUT R217, R217, 0x1, RZ, 0x3c, !PT ;  /* 0x00000001d9d97812 */ /* 0x000fe200078e3cff */
[----:B------:R2:W-:Y:S01]  /*16430*/  SYNCS.ARRIVE.TRANS64.A1T0 RZ, [R0+UR48], RZ ;  /* 0x000000ff00ff79a7 */ /* 0x0005e20008100030 */
[----:B------:R-:W-:Y:S05]  /*16440*/  @P1 BRA `(.L_x_160) ;  /* 0xfffffed800441947 */ /* 0x000fea000383ffff */
[----:B------:R-:W-:Y:S05]  /*16450*/  EXIT ;  /* 0x000000000000794d */ /* 0x000fea0003800000 */
.L_x_27:
[----:B------:R-:W-:-:S08]  /*16460*/  NOP ;  /* 0x0000000000007918 */ /* 0x000fd00000000000 */
[----:B----45:R-:W1:-:S00]  /*16470*/  USETMAXREG.DEALLOC.CTAPOOL 0x28 ;  /* 0x00000028000079c8 */ /* 0x030e4000080e0500 */
[----:B------:R-:W-:-:S06]  /*16480*/  UISETP.NE.AND UP1, UPT, UR51, 0x3, UPT ;  /* 0x000000033300788c */ /* 0x000fcc000bf25270 */
[----:B------:R-:W-:-:S13]  /*16490*/  PLOP3.LUT P1, PT, PT, PT, UP1, 0x80, 0x0 ;  /* 0x000000000000781c */ /* 0x000fda0003f2f018 */
[----:B-1----:R-:W-:Y:S05]  /*164a0*/  @!P1 BRA `(.L_x_161) ;  /* 0x0000004000a09947 */ /* 0x002fea0003800000 */
[----:B------:R-:W-:-:S13]  /*164b0*/  ISETP.NE.AND P0, PT, RZ, UR51, PT ;  /* 0x00000033ff007c0c */ /* 0x000fda000bf05270 */
[----:B------:R-:W-:Y:S05]  /*164c0*/  @!P0 BRA `(.L_x_162) ;  /* 0x0000002400b08947 */ /* 0x000fea0003800000 */
[----:B------:R-:W-:-:S06]  /*164d0*/  UISETP.NE.AND UP0, UPT, UR51, 0x2, UPT ;  /* 0x000000023300788c */ /* 0x000fcc000bf05270 */
[----:B------:R-:W-:-:S13]  /*164e0*/  PLOP3.LUT P0, PT, PT, PT, UP0, 0x80, 0x0 ;  /* 0x000000000000781c */ /* 0x000fda0003f0f008 */
[----:B--2---:R-:W-:Y:S05]  /*164f0*/  @P0 EXIT ;  /* 0x000000000000094d */ /* 0x004fea0003800000 */
[----:B------:R-:W1:Y:S01]  /*16500*/  S2UR UR4, SR_CTAID.Y ;  /* 0x00000000000479c3 */ /* 0x000e620000002600 */
[----:B------:R-:W-:Y:S01]  /*16510*/  ELECT P0, URZ, PT ;  /* 0x00000000003f782f */ /* 0x000fe20003800000 */
[----:B------:R-:W-:Y:S01]  /*16520*/  BSSY B0, `(.L_x_163) ;  /* 0x000001f000007945 */ /* 0x000fe20003800000 */
[----:B-1----:R-:W-:-:S11]  /*16530*/  UIMAD UR4, UR4, UR60, UR52 ;  /* 0x0000003c040472a4 */ /* 0x002fd6000f8e0234 */
[----:B------:R-:W-:Y:S05]  /*16540*/  @!P0 BRA `(.L_x_164) ;  /* 0x0000000000708947 */ /* 0x000fea0003800000 */
[----:B------:R1:W-:Y:S01]  /*16550*/  STL [R1+0x104], R13 ;  /* 0x0001040d01007387 */ /* 0x0003e20000100800 */
[----:B------:R-:W2:Y:S01]  /*16560*/  LDC.64 R14, c[0x0][0x618] ;  /* 0x00018600ff0e7b82 */ /* 0x000ea20000000a00 */
[----:B------:R-:W-:Y:S02]  /*16570*/  UMOV UR5, 0x400 ;  /* 0x0000040000057882 */ /* 0x000fe40000000000 */
[----:B------:R-:W-:-:S05]  /*16580*/  ULEA UR5, UR58, UR5, 0x18 ;  /* 0x000000053a057291 */ /* 0x000fca000f8ec03f */
[----:B------:R-:W3:Y:S08]  /*16590*/  LDC.64 R4, c[0x0][0x600] ;  /* 0x00018000ff047b82 */ /* 0x000ef00000000a00 */
[----:B-1----:R-:W2:Y:S08]  /*165a0*/  LDC.64 R12, c[0x0][0x610] ;  /* 0x00018400ff0c7b82 */ /* 0x002eb00000000a00 */
[----:B------:R-:W3:Y:S08]  /*165b0*/  LDC.64 R6, c[0x0][0x608] ;  /* 0x00018200ff067b82 */ /* 0x000ef00000000a00 */
[----:B------:R-:W1:Y:S01]  /*165c0*/  LDC.64 R32, c[0x0][0x620] ;  /* 0x00018800ff207b82 */ /* 0x000e620000000a00 */
[----:B--2---:R2:W-:Y:S07]  /*165d0*/  STS.128 [UR5+0x34710], R12 ;  /* 0x0347100cff007988 */ /* 0x0045ee0008000c05 */
[----:B------:R-:W1:Y:S01]  /*165e0*/  LDC.64 R34, c[0x0][0x628] ;  /* 0x00018a00ff227b82 */ /* 0x000e620000000a00 */
[----:B---3--:R3:W-:Y:S07]  /*165f0*/  STS.128 [UR5+0x34700], R4 ;  /* 0x03470004ff007988 */ /* 0x0087ee0008000c05 */
[----:B------:R-:W4:Y:S01]  /*16600*/  LDC.64 R28, c[0x0][0x630] ;  /* 0x00018c00ff1c7b82 */ /* 0x000f220000000a00 */
[----:B--2---:R2:W5:Y:S07]  /*16610*/  LDL.LU R13, [R1+0x104] ;  /* 0x00010400010d7983 */ /* 0x00456e0000300800 */
[----:B------:R-:W4:Y:S08]  /*16620*/  LDC.64 R30, c[0x0][0x638] ;  /* 0x00018e00ff1e7b82 */ /* 0x000f300000000a00 */
[----:B------:R-:W2:Y:S08]  /*16630*/  LDC.64 R24, c[0x0][0x640] ;  /* 0x00019000ff187b82 */ /* 0x000eb00000000a00 */
[----:B------:R-:W2:Y:S08]  /*16640*/  LDC.64 R26, c[0x0][0x648] ;  /* 0x00019200ff1a7b82 */ /* 0x000eb00000000a00 */
[----:B------:R-:W2:Y:S08]  /*16650*/  LDC.64 R20, c[0x0][0x650] ;  /* 0x00019400ff147b82 */ /* 0x000eb00000000a00 */
[----:B------:R-:W2:Y:S08]  /*16660*/  LDC.64 R22, c[0x0][0x658] ;  /* 0x00019600ff167b82 */ /* 0x000eb00000000a00 */
[----:B------:R-:W2:Y:S08]  /*16670*/  LDC.64 R8, c[0x0][0x660] ;  /* 0x00019800ff087b82 */ /* 0x000eb00000000a00 */
[----:B------:R-:W2:Y:S08]  /*16680*/  LDC.64 R10, c[0x0][0x668] ;  /* 0x00019a00ff0a7b82 */ /* 0x000eb00000000a00 */
[----:B---3--:R-:W3:Y:S08]  /*16690*/  LDC.64 R4, c[0x0][0x670] ;  /* 0x00019c00ff047b82 */ /* 0x008ef00000000a00 */
[----:B------:R-:W3:Y:S01]  /*166a0*/  LDC.64 R6, c[0x0][0x678] ;  /* 0x00019e00ff067b82 */ /* 0x000ee20000000a00 */
[----:B-1----:R1:W-:Y:S04]  /*166b0*/  STS.128 [UR5+0x34720], R32 ;  /* 0x03472020ff007988 */ /* 0x0023e80008000c05 */
[----:B----4-:R1:W-:Y:S04]  /*166c0*/  STS.128 [UR5+0x34730], R28 ;  /* 0x0347301cff007988 */ /* 0x0103e80008000c05 */
[----:B--2---:R1:W-:Y:S04]  /*166d0*/  STS.128 [UR5+0x34740], R24 ;  /* 0x03474018ff007988 */ /* 0x0043e80008000c05 */
[----:B------:R1:W-:Y:S04]  /*166e0*/  STS.128 [UR5+0x34750], R20 ;  /* 0x03475014ff007988 */ /* 0x0003e80008000c05 */
[----:B------:R1:W-:Y:S04]  /*166f0*/  STS.128 [UR5+0x34760], R8 ;  /* 0x03476008ff007988 */ /* 0x0003e80008000c05 */
[----:B---3--:R1:W-:Y:S02]  /*16700*/  STS.128 [UR5+0x34770], R4 ;  /* 0x03477004ff007988 */ /* 0x0083e40008000c05 */
.L_x_164:
[----:B------:R-:W-:Y:S05]  /*16710*/  BSYNC B0 ;  /* 0x0000000000007941 */ /* 0x000fea0003800000 */
.L_x_163:
[----:B------:R-:W-:Y:S01]  /*16720*/  ELECT P0, URZ, PT ;  /* 0x00000000003f782f */ /* 0x000fe20003800000 */
[----:B------:R-:W-:Y:S01]  /*16730*/  NOP ;  /* 0x0000000000007918 */ /* 0x000fe20000000000 */
[----:B------:R-:W-:Y:S01]  /*16740*/  ULDC UR5, c[0x0][0x884] ;  /* 0x0002210000057ab9 */ /* 0x000fe20000000800 */
[----:B------:R-:W-:Y:S01]  /*16750*/  ULDC.64 UR12, c[0x0][0x800] ;  /* 0x00020000000c7ab9 */ /* 0x000fe20000000a00 */
[----:B------:R-:W-:Y:S01]  /*16760*/  ULEA UR4, UR5, UR4, 0x1 ;  /* 0x0000000405047291 */ /* 0x000fe2000f8e083f */
[----:B------:R-:W-:Y:S03]  /*16770*/  BSSY B0, `(.L_x_165) ;  /* 0x0000033000007945 */ /* 0x000fe60003800000 */
[----:B------:R-:W-:-:S05]  /*16780*/  UIMAD.WIDE UR12, UR4, 0x80, UR12 ;  /* 0x00000080040c78a5 */ /* 0x000fca000f8e020c */
[----:B------:R-:W-:Y:S07]  /*16790*/  @!P0 BRA `(.L_x_166) ;  /* 0x0000000000c08947 */ /* 0x000fee0003800000 */
[----:B------:R-:W-:Y:S01]  /*167a0*/  ULDC.64 UR4, c[0x0][0x808] ;  /* 0x0002020000047ab9 */ /* 0x000fe20000000a00 */
[----:B------:R-:W-:Y:S01]  /*167b0*/  ULDC.64 UR6, c[0x0][0x810] ;  /* 0x0002040000067ab9 */ /* 0x000fe20000000a00 */
[----:B------:R-:W-:Y:S02]  /*167c0*/  ISETP.NE.U32.AND P0, PT, RZ, UR4, PT ;  /* 0x00000004ff007c0c */ /* 0x000fe4000bf05070 */
[----:B------:R-:W-:Y:S02]  /*167d0*/  ISETP.NE.U32.AND P1, PT, RZ, UR6, PT ;  /* 0x00000006ff007c0c */ /* 0x000fe4000bf25070 */
[----:B------:R-:W-:Y:S02]  /*167e0*/  ISETP.NE.AND.EX P0, PT, RZ, UR5, PT, P0 ;  /* 0x00000005ff007c0c */ /* 0x000fe4000bf05300 */
[----:B------:R-:W-:-:S11]  /*167f0*/  ISETP.NE.AND.EX P1, PT, RZ, UR7, PT, P1 ;  /* 0x00000007ff007c0c */ /* 0x000fd6000bf25310 */
[----:B------:R-:W-:Y:S05]  /*16800*/  @!P0 BRA `(.L_x_167) ;  /* 0x0000000000188947 */ /* 0x000fea0003800000 */
[----:B------:R-:W2:Y:S02]  /*16810*/  LDC.64 R2, c[0x0][0x808] ;  /* 0x00020200ff027b82 */ /* 0x000ea40000000a00 */
[----:B--2---:R-:W-:-:S06]  /*16820*/  IMAD.WIDE R2, R18, 0x8, R2 ;  /* 0x0000000812027825 */ /* 0x004fcc00078e0202 */
[----:B------:R-:W2:Y:S01]  /*16830*/  LDG.E.64 R2, desc[UR38][R2.64] ;  /* 0x0000002602027981 */ /* 0x000ea2000c1e1b00 */
[----:B------:R-:W-:Y:S02]  /*16840*/  UMOV UR4, 0x400 ;  /* 0x0000040000047882 */ /* 0x000fe40000000000 */
[----:B------:R-:W-:-:S09]  /*16850*/  ULEA UR4, UR58, UR4, 0x18 ;  /* 0x000000043a047291 */ /* 0x000fd2000f8ec03f */
[----:B--2---:R2:W-:Y:S03]  /*16860*/  STS.64 [UR4+0x34700], R2 ;  /* 0x03470002ff007988 */ /* 0x0045e60008000a04 */
.L_x_167:
[----:B------:R-:W-:Y:S05]  /*16870*/  @!P1 BRA `(.L_x_166) ;  /* 0x0000000000889947 */ /* 0x000fea0003800000 */
[----:B--2---:R-:W2:Y:S02]  /*16880*/  LDC.64 R2, c[0x0][0x810] ;  /* 0x00020400ff027b82 */ /* 0x004ea40000000a00 */
[----:B--2---:R-:W-:-:S06]  /*16890*/  IMAD.WIDE R2, R18, 0x8, R2 ;  /* 0x0000000812027825 */ /* 0x004fcc00078e0202 */
[----:B------:R-:W2:Y:S01]  /*168a0*/  LDG.E.64 R2, desc[UR38][R2.64] ;  /* 0x0000002602027981 */ /* 0x000ea2000c1e1b00 */
[----:B------:R-:W-:Y:S01]  /*168b0*/  UMOV UR4, 0x400 ;  /* 0x0000040000047882 */ /* 0x000fe20000000000 */
[----:B-1---5:R-:W-:Y:S01]  /*168c0*/  IADD3 R4, R13, -0x1, RZ ;  /* 0xffffffff0d047810 */ /* 0x022fe20007ffe0ff */
[----:B------:R-:W-:-:S04]  /*168d0*/  ULEA UR4, UR58, UR4, 0x18 ;  /* 0x000000043a047291 */ /* 0x000fc8000f8ec03f */
[----:B------:R-:W-:-:S05]  /*168e0*/  UIADD3 UR5, UR4, 0x34700, URZ ;  /* 0x0003470004057890 */ /* 0x000fca000fffe03f */
[----:B------:R-:W1:Y:S01]  /*168f0*/  LDS R0, [UR4+0x3471c] ;  /* 0x03471c04ff007984 */ /* 0x000e620008000800 */
[----:B------:R-:W-:-:S03]  /*16900*/  MOV R8, UR5 ;  /* 0x0000000500087c02 */ /* 0x000fc60008000f00 */
[----:B------:R-:W-:Y:S01]  /*16910*/  STS [UR4+0x34730], RZ ;  /* 0x034730ffff007988 */ /* 0x000fe20008000804 */
[----:B------:R-:W-:-:S05]  /*16920*/  SHF.R.U64 R8, R8, 0x4, RZ ;  /* 0x0000000408087819 */ /* 0x000fca00000012ff */
        /* <DEDUP_REMOVED lines=8> */
[----:B-1----:R-:W-:Y:S01]  /*169b0*/  LOP3.LUT R0, R0, 0xf, R5, 0xb8, !PT ;  /* 0x0000000f00007812 */ /* 0x002fe200078eb805 */
[----:B------:R-:W-:Y:S02]  /*169c0*/  VIADD R5, R19, 0xffffffff ;  /* 0xffffffff13057836 */ /* 0x000fe40000000000 */
[----:B------:R-:W-:Y:S04]  /*169d0*/  STS [UR4+0x3470c], R2 ;  /* 0x03470c02ff007988 */ /* 0x000fe80008000804 */
[----:B------:R-:W-:Y:S04]  /*169e0*/  STS [UR4+0x3471c], R0 ;  /* 0x03471c00ff007988 */ /* 0x000fe80008000804 */
[----:B------:R-:W1:Y:S02]  /*169f0*/  LDS R6, [UR4+0x3471c] ;  /* 0x03471c04ff067984 */ /* 0x000e640008000800 */
[----:B-1----:R-:W-:-:S05]  /*16a00*/  LOP3.LUT R6, R6, 0xf0, RZ, 0xb8, !PT ;  /* 0x000000f006067812 */ /* 0x002fca00078eb8ff */
[----:B------:R1:W-:Y:S04]  /*16a10*/  STS [UR4+0x3471c], R6 ;  /* 0x03471c06ff007988 */ /* 0x0003e80008000804 */
[----:B------:R-:W2:Y:S01]  /*16a20*/  LDS R9, [UR4+0x3471c] ;  /* 0x03471c04ff097984 */ /* 0x000ea20008000800 */
[----:B-1----:R-:W-:-:S05]  /*16a30*/  CS2R R6, SRZ ;  /* 0x0000000000067805 */ /* 0x002fca000001ff00 */
[----:B------:R-:W-:Y:S01]  /*16a40*/  STS.128 [UR4+0x34720], R4 ;  /* 0x03472004ff007988 */ /* 0x000fe20008000c04 */
[----:B--2---:R-:W-:-:S05]  /*16a50*/  LOP3.LUT R9, R9, 0xf00, RZ, 0xb8, !PT ;  /* 0x00000f0009097812 */ /* 0x004fca00078eb8ff */
[----:B------:R-:W-:Y:S04]  /*16a60*/  STS.64 [UR4+0x34718], R8 ;  /* 0x03471808ff007988 */ /* 0x000fe80008000a04 */
[----:B------:R-:W1:Y:S02]  /*16a70*/  LDS R3, [UR4+0x3471c] ;  /* 0x03471c04ff037984 */ /* 0x000e640008000800 */
[----:B-1----:R-:W-:-:S05]  /*16a80*/  LOP3.LUT R0, R3, 0xf000, RZ, 0xb8, !PT ;  /* 0x0000f00003007812 */ /* 0x002fca00078eb8ff */
[----:B------:R3:W-:Y:S02]  /*16a90*/  STS [UR4+0x3471c], R0 ;  /* 0x03471c00ff007988 */ /* 0x0007e40008000804 */
.L_x_166:
[----:B------:R-:W-:Y:S05]  /*16aa0*/  BSYNC B0 ;  /* 0x0000000000007941 */ /* 0x000fea0003800000 */
.L_x_165:
[----:B---3--:R-:W3:Y:S01]  /*16ab0*/  S2R R0, SR_LANEID ;  /* 0x0000000000007919 */ /* 0x008ee20000000000 */
[----:B------:R-:W-:Y:S01]  /*16ac0*/  ELECT P0, URZ, PT ;  /* 0x00000000003f782f */ /* 0x000fe20003800000 */
[----:B------:R-:W-:Y:S01]  /*16ad0*/  NOP ;  /* 0x0000000000007918 */ /* 0x000fe20000000000 */
[----:B------:R-:W-:Y:S11]  /*16ae0*/  BSSY B0, `(.L_x_168) ;  /* 0x0000004000007945 */ /* 0x000ff60003800000 */
[----:B------:R-:W-:Y:S05]  /*16af0*/  @!P0 BRA `(.L_x_169) ;  /* 0x0000000000088947 */ /* 0x000fea0003800000 */
[----:B------:R0:W-:Y:S01]  /*16b00*/  UTMACMDFLUSH ;  /* 0x00000000000079b7 */ /* 0x0001e20000000000 */
[----:B------:R-:W-:-:S04]  /*16b10*/  DEPBAR.LE SB0, 0x0 ;  /* 0x000080000000791a */ /* 0x000fc80000000000 */
.L_x_169:
[----:B------:R-:W-:Y:S05]  /*16b20*/  BSYNC B0 ;  /* 0x0000000000007941 */ /* 0x000fea0003800000 */
.L_x_168:
[----:B------:R-:W-:Y:S01]  /*16b30*/  UMOV UR6, 0x400 ;  /* 0x0000040000067882 */ /* 0x000fe20000000000 */
[----:B-1-3--:R-:W-:Y:S01]  /*16b40*/  SHF.L.U32 R4, R0, 0x2, RZ ;  /* 0x0000000200047819 */ /* 0x00afe200000006ff */
[----:B------:R-:W-:-:S03]  /*16b50*/  ULEA UR6, UR58, UR6, 0x18 ;  /* 0x000000063a067291 */ /* 0x000fc6000f8ec03f */
[----:B--2---:R-:W-:Y:S01]  /*16b60*/  IADD3 R2, P0, R4, UR12, RZ ;  /* 0x0000000c04027c10 */ /* 0x004fe2000ff1e0ff */
[----:B------:R-:W-:Y:S01]  /*16b70*/  UIADD3 UR5, UR6, 0x34700, URZ ;  /* 0x0003470006057890 */ /* 0x000fe2000fffe03f */
[----:B------:R-:W-:-:S03]  /*16b80*/  MOV R0, RZ ;  /* 0x000000ff00007202 */ /* 0x000fc60000000f00 */
[----:B------:R-:W-:-:S05]  /*16b90*/  IMAD.X R3, RZ, RZ, UR13, P0 ;  /* 0x0000000dff037e24 */ /* 0x000fca00080e06ff */
[----:B------:R-:W1:Y:S01]  /*16ba0*/  LDS R5, [R4+UR5] ;  /* 0x0000000504057984 */ /* 0x000e620008000800 */
[----:B------:R-:W-:-:S03]  /*16bb0*/  SHF.L.U32 R0, R0, 0x1f, RZ ;  /* 0x0000001f00007819 */ /* 0x000fc600000006ff */
[----:B-1----:R1:W2:Y:S02]  /*16bc0*/  ATOMG.E.EXCH.STRONG.GPU PT, RZ, [R2], R5 ;  /* 0x0000000502ff73a8 */ /* 0x0022a400041ee100 */
[----:B--2---:R-:W2:Y:S01]  /*16bd0*/  SYNCS.PHASECHK.TRANS64.TRYWAIT P0, [UR6+0x344e8], R0 ;  /* 0x0344e800ff0075a7 */ /* 0x004ea20008000146 */
[----:B------:R-:W-:Y:S02]  /*16be0*/  ULOP3.LUT UR4, UR59, 0x1, URZ, 0xfc, !UPT ;  /* 0x000000013b047892 */ /* 0x000fe4000f8efc3f */
[----:B------:R-:W-:Y:S01]  /*16bf0*/  ULOP3.LUT UR37, UR61, 0x2, URZ, 0xfc, !UPT ;  /* 0x000000023d257892 */ /* 0x000fe2000f8efc3f */
[----:B-12---:R-:W-:Y:S11]  /*16c00*/  @!P0 BRA `(.L_x_170) ;  /* 0x0000006400dc8947 */ /* 0x006ff60003800000 */
.L_x_382:
[----:B------:R-:W-:Y:S01]  /*16c10*/  IMAD.MOV.U32 R2, RZ, RZ, 0x1 ;  /* 0x00000001ff027424 */ /* 0x000fe200078e00ff */
[----:B-1----:R-:W-:Y:S01]  /*16c20*/  MOV R0, RZ ;  /* 0x000000ff00007202 */ /* 0x002fe20000000f00 */
[----:B------:R-:W-:Y:S01]  /*16c30*/  ULDC UR41, c[0x0][0x598] ;  /* 0x0001660000297ab9 */ /* 0x000fe20000000800 */
[----:B------:R-:W-:Y:S01]  /*16c40*/  ULDC UR42, c[0x0][0x580] ;  /* 0x00016000002a7ab9 */ /* 0x000fe20000000800 */
[----:B------:R-:W-:Y:S01]  /*16c50*/  ULDC.64 UR10, c[0x0][0x590] ;  /* 0x00016400000a7ab9 */ /* 0x000fe20000000a00 */
[----:B------:R-:W-:-:S05]  /*16c60*/  ULDC.64 UR8, c[0x0][0x588] ;  /* 0x0001620000087ab9 */ /* 0x000fca0000000a00 */
.L_x_279:
[----:B------:R-:W-:-:S06]  /*16c70*/  UISETP.NE.AND UP0, UPT, UR4, 0x3, UPT ;  /* 0x000000030400788c */ /* 0x000fcc000bf05270 */
[----:B------:R-:W-:-:S13]  /*16c80*/  PLOP3.LUT P1, PT, PT, PT, UP0, 0x80, 0x0 ;  /* 0x000000000000781c */ /* 0x000fda0003f2f008 */
[----:B-1---5:R-:W-:Y:S05]  /*16c90*/  @!P1 BRA `(.L_x_171) ;  /* 0x0000000000049947 */ /* 0x022fea0003800000 */
[----:B------:R-:W-:Y:S01]  /*16ca0*/  BPT.TRAP 0x1 ;  /* 0x000000040000795c */ /* 0x000fe20000300000 */
.L_x_171:
[----:B------:R-:W2:Y:S01]  /*16cb0*/  LDL R4, [R1+0x100] ;  /* 0x0001000001047983 */ /* 0x000ea20000100800 */
[----:B------:R-:W-:Y:S02]  /*16cc0*/  SHF.L.U32 R3, R0, 0x1f, RZ ;  /* 0x0000001f00037819 */ /* 0x000fe400000006ff */
[C---:B--2---:R-:W-:Y:S02]  /*16cd0*/  R2UR UR7, R4.reuse ;  /* 0x00000000040772ca */ /* 0x044fe400000e0000 */
[----:B------:R-:W-:-:S11]  /*16ce0*/  LEA R4, R4, UR6, 0x4 ;  /* 0x0000000604047c11 */ /* 0x000fd6000f8e20ff */
[----:B------:R-:W-:-:S09]  /*16cf0*/  ULEA UR7, UR7, UR6, 0x3 ;  /* 0x0000000607077291 */ /* 0x000fd2000f8e183f */
[----:B------:R-:W1:Y:S02]  /*16d00*/  SYNCS.PHASECHK.TRANS64.TRYWAIT P0, [UR7+0x34400], R3 ;  /* 0x03440003ff0075a7 */ /* 0x000e640008000147 */
[----:B-1----:R-:W-:Y:S05]  /*16d10*/  @!P0 BRA `(.L_x_172) ;  /* 0x0000006400b08947 */ /* 0x002fea0003800000 */
.L_x_383:
[----:B-1----:R-:W1:Y:S01]  /*16d20*/  LDS.128 R4, [R4+0x34510] ;  /* 0x0345100004047984 */ /* 0x002e620000000c00 */
[----:B------:R-:W-:Y:S01]  /*16d30*/  @!PT LDS RZ, [RZ] ;  /* 0x00000000fffff984 */ /* 0x000fe20000000800 */
[----:B------:R-:W-:Y:S01]  /*16d40*/  @!PT LDS RZ, [RZ] ;  /* 0x00000000fffff984 */ /* 0x000fe20000000800 */
[----:B------:R-:W-:Y:S01]  /*16d50*/  @!PT LDS RZ, [RZ] ;  /* 0x00000000fffff984 */ /* 0x000fe20000000800 */
[----:B------:R-:W-:Y:S01]  /*16d60*/  @!PT LDS RZ, [RZ] ;  /* 0x00000000fffff984 */ /* 0x000fe20000000800 */
[----:B------:R2:W-:Y:S06]  /*16d70*/  MEMBAR.ALL.CTA ;  /* 0x0000000000007992 */ /* 0x0005ec0000008000 */
[----:B--2---:R-:W2:Y:S01]  /*16d80*/  FENCE.VIEW.ASYNC.S ;  /* 0x00000000000073c6 */ /* 0x004ea20000000000 */
[----:B------:R-:W-:Y:S05]  /*16d90*/  @!P1 BRA `(.L_x_173) ;  /* 0x0000000000049947 */ /* 0x000fea0003800000 */
[----:B------:R-:W-:Y:S01]  /*16da0*/  BPT.TRAP 0x1 ;  /* 0x000000040000795c */ /* 0x000fe20000300000 */
.L_x_173:
[----:B------:R-:W-:Y:S01]  /*16db0*/  UIADD3 UR7, UR7, 0x34440, URZ ;  /* 0x0003444007077890 */ /* 0x000fe2000fffe03f */
[----:B------:R-:W-:Y:S02]  /*16dc0*/  R2UR UR18, R16 ;  /* 0x00000000101272ca */ /* 0x000fe400000e0000 */
[----:B------:R-:W-:Y:S01]  /*16dd0*/  R2UR UR19, R17 ;  /* 0x00000000111372ca */ /* 0x000fe200000e0000 */
[----:B------:R-:W-:Y:S01]  /*16de0*/  UPRMT UR7, UR58, 0x654, UR7 ;  /* 0x000006543a077896 */ /* 0x000fe20008000007 */
[----:B------:R-:W-:Y:S02]  /*16df0*/  LOP3.LUT P1, RZ, R2, 0xff, RZ, 0xc0, !PT ;  /* 0x000000ff02ff7812 */ /* 0x000fe4000782c0ff */
[----:B------:R-:W-:-:S04]  /*16e00*/  ISETP.NE.U32.AND P0, PT, RZ, UR10, PT ;  /* 0x0000000aff007c0c */ /* 0x000fc8000bf05070 */
[----:B------:R-:W-:Y:S02]  /*16e10*/  ISETP.NE.AND.EX P0, PT, RZ, UR11, PT, P0 ;  /* 0x0000000bff007c0c */ /* 0x000fe4000bf05300 */
[----:B--2---:R-:W-:Y:S01]  /*16e20*/  SYNCS.ARRIVE.TRANS64.RED.A1T0 RZ, [UR7], RZ ;  /* 0x000000ffffff79a7 */ /* 0x004fe20008100407 */
[----:B------:R-:W-:Y:S02]  /*16e30*/  USHF.L.U32 UR18, UR18, 0x8, URZ ;  /* 0x0000000812127899 */ /* 0x000fe4000800063f */
[----:B------:R-:W-:Y:S02]  /*16e40*/  USHF.L.U32 UR19, UR19, 0x7, URZ ;  /* 0x0000000713137899 */ /* 0x000fe4000800063f */
[----:B------:R-:W-:Y:S10]  /*16e50*/  @!P1 BRA `(.L_x_174) ;  /* 0x00000000000c9947 */ /* 0x000ff40003800000 */
[----:B------:R-:W-:-:S04]  /*16e60*/  DEPBAR {5,4,3,2,1,0} ;  /* 0x0000003f0000791a */ /* 0x000fc80000000000 */
[----:B------:R2:W-:Y:S02]  /*16e70*/  UTMACCTL.IV [UR12] ;  /* 0x000000000c0079b9 */ /* 0x0005e40008000000 */
[----:B--2---:R-:W-:Y:S01]  /*16e80*/  NOP ;  /* 0x0000000000007918 */ /* 0x004fe20000000000 */
.L_x_174:
[----:B------:R-:W-:Y:S05]  /*16e90*/  @!P0 BRA `(.L_x_175) ;  /* 0x0000000000188947 */ /* 0x000fea0003800000 */
[----:B------:R-:W2:Y:S02]  /*16ea0*/  LDC.64 R2, c[0x0][0x590] ;  /* 0x00016400ff027b82 */ /* 0x000ea40000000a00 */
[----:B--2---:R-:W-:-:S06]  /*16eb0*/  IMAD.WIDE R2, R18, 0x8, R2 ;  /* 0x0000000812027825 */ /* 0x004fcc00078e0202 */
[----:B------:R-:W2:Y:S04]  /*16ec0*/  LDG.E.64 R2, desc[UR38][R2.64] ;  /* 0x0000002602027981 */ /* 0x000ea8000c1e1b00 */
[----:B--2---:R-:W2:Y:S02]  /*16ed0*/  LD.E R8, desc[UR38][R2.64] ;  /* 0x0000002602087980 */ /* 0x004ea4000c101900 */
[----:B--2---:R-:W-:Y:S01]  /*16ee0*/  FSETP.NEU.AND P0, PT, R8, RZ, PT ;  /* 0x000000ff0800720b */ /* 0x004fe20003f0d000 */
[----:B------:R-:W-:-:S12]  /*16ef0*/  BRA `(.L_x_176) ;  /* 0x0000000000247947 */ /* 0x000fd80003800000 */
.L_x_175:
[----:B------:R-:W-:Y:S02]  /*16f00*/  ISETP.NE.U32.AND P1, PT, RZ, UR8, PT ;  /* 0x00000008ff007c0c */ /* 0x000fe4000bf25070 */
[----:B------:R-:W-:Y:S02]  /*16f10*/  FSETP.NEU.AND P0, PT, RZ, UR42, PT ;  /* 0x0000002aff007c0b */ /* 0x000fe4000bf0d000 */
[----:B------:R-:W-:-:S13]  /*16f20*/  ISETP.NE.AND.EX P1, PT, RZ, UR9, PT, P1 ;  /* 0x00000009ff007c0c */ /* 0x000fda000bf25310 */
[----:B------:R-:W-:Y:S05]  /*16f30*/  @!P1 BRA `(.L_x_176) ;  /* 0x0000000000149947 */ /* 0x000fea0003800000 */
[----:B------:R-:W2:Y:S01]  /*16f40*/  LDC.64 R2, c[0x0][0x588] ;  /* 0x00016200ff027b82 */ /* 0x000ea20000000a00 */
[----:B------:R-:W-:-:S04]  /*16f50*/  IMAD R9, R18, UR41, RZ ;  /* 0x0000002912097c24 */ /* 0x000fc8000f8e02ff */
[----:B--2---:R-:W-:-:S06]  /*16f60*/  IMAD.WIDE R2, R9, 0x4, R2 ;  /* 0x0000000409027825 */ /* 0x004fcc00078e0202 */
[----:B------:R-:W2:Y:S02]  /*16f70*/  LDG.E R2, desc[UR38][R2.64] ;  /* 0x0000002602027981 */ /* 0x000ea4000c1e1900 */
[----:B--2---:R-:W-:-:S13]  /*16f80*/  FSETP.NEU.AND P0, PT, R2, RZ, PT ;  /* 0x000000ff0200720b */ /* 0x004fda0003f0d000 */
.L_x_176:
[----:B------:R-:W-:Y:S01]  /*16f90*/  UISETP.NE.AND UP0, UPT, UR37, 0x3, UPT ;  /* 0x000000032500788c */ /* 0x000fe2000bf05270 */
[----:B------:R-:W-:-:S05]  /*16fa0*/  ELECT P1, URZ, PT ;  /* 0x00000000003f782f */ /* 0x000fca0003820000 */
[----:B------:R-:W-:Y:S02]  /*16fb0*/  PLOP3.LUT P2, PT, PT, PT, UP0, 0x80, 0x0 ;  /* 0x000000000000781c */ /* 0x000fe40003f4f008 */
[----:B------:R-:W-:-:S11]  /*16fc0*/  PLOP3.LUT P0, PT, P0, P1, PT, 0x2a, 0x0 ;  /* 0x000000000000781c */ /* 0x000fd60000702572 */
[----:B------:R-:W-:Y:S05]  /*16fd0*/  @!P2 BRA `(.L_x_177) ;  /* 0x000000000004a947 */ /* 0x000fea0003800000 */
[----:B------:R-:W-:Y:S01]  /*16fe0*/  BPT.TRAP 0x1 ;  /* 0x000000040000795c */ /* 0x000fe20000300000 */
.L_x_177:
[----:B------:R-:W-:-:S05]  /*16ff0*/  IMAD.MOV.U32 R8, RZ, RZ, 0x1 ;  /* 0x00000001ff087424 */ /* 0x000fca00078e00ff */
[----:B------:R-:W-:-:S04]  /*17000*/  SHF.L.U32 R8, R8, 0x1f, RZ ;  /* 0x0000001f08087819 */ /* 0x000fc800000006ff */
[----:B------:R-:W2:Y:S02]  /*17010*/  SYNCS.PHASECHK.TRANS64.TRYWAIT P1, [UR6+0x344c0], R8 ;  /* 0x0344c008ff0075a7 */ /* 0x000ea40008020146 */
[----:B--2---:R-:W-:Y:S05]  /*17020*/  @!P1 BRA `(.L_x_178) ;  /* 0x0000006400049947 */ /* 0x004fea0003800000 */
.L_x_384:
[----:B------:R-:W-:Y:S04]  /*17030*/  BSSY B0, `(.L_x_179) ;  /* 0x000000b000007945 */ /* 0x000fe80003800000 */
[----:B------:R-:W-:Y:S05]  /*17040*/  @P0 BRA `(.L_x_180) ;  /* 0x0000000000240947 */ /* 0x000fea0003800000 */
[----:B------:R-:W-:Y:S02]  /*17050*/  UIADD3 UR16, UR6, 0x30000, URZ ;  /* 0x0003000006107890 */ /* 0x000fe4000fffe03f */
[----:B------:R-:W-:Y:S01]  /*17060*/  UIADD3 UR17, UR6, 0x344a0, URZ ;  /* 0x000344a006117890 */ /* 0x000fe2000fffe03f */
[----:B------:R-:W-:Y:S01]  /*17070*/  UMOV UR14, 0x0 ;  /* 0x00000000000e7882 */ /* 0x000fe20000000000 */
[----:B------:R-:W-:-:S07]  /*17080*/  UMOV UR15, 0x10000000 ;  /* 0x10000000000f7882 */ /* 0x000fce0000000000 */
[----:B------:R3:W-:Y:S02]  /*17090*/  UTMALDG.2D [UR16], [UR12], desc[UR14] ;  /* 0x00000e100c0075b4 */ /* 0x0007e40008009000 */
[----:B---3--:R-:W-:Y:S05]  /*170a0*/  @!P2 BRA `(.L_x_181) ;  /* 0x000000000004a947 */ /* 0x008fea0003800000 */
[----:B------:R-:W-:Y:S01]  /*170b0*/  BPT.TRAP 0x1 ;  /* 0x000000040000795c */ /* 0x000fe20000300000 */
.L_x_181:
[----:B------:R-:W3:Y:S02]  /*170c0*/  LDC R2, c[0x0][0x828] ;  /* 0x00020a00ff027b82 */ /* 0x000ee40000000800 */
[----:B---3--:R3:W-:Y:S02]  /*170d0*/  SYNCS.ARRIVE.TRANS64.RED.A0TR RZ, [UR6+0x344a0], R2 ;  /* 0x0344a002ffff79a7 */ /* 0x0087e40008300406 */
.L_x_180:
[----:B------:R-:W-:Y:S05]  /*170e0*/  BSYNC B0 ;  /* 0x0000000000007941 */ /* 0x000fea0003800000 */
.L_x_179:
[----:B------:R-:W-:Y:S05]  /*170f0*/  @!P2 BRA `(.L_x_182) ;  /* 0x000000000004a947 */ /* 0x000fea0003800000 */
[----:B------:R-:W-:Y:S01]  /*17100*/  BPT.TRAP 0x1 ;  /* 0x000000040000795c */ /* 0x000fe20000300000 */
.L_x_182:
[----:B------:R-:W-:-:S04]  /*17110*/  UIADD3 UR21, UR6, 0x344a0, URZ ;  /* 0x000344a006157890 */ /* 0x000fc8000fffe03f */
[----:B------:R-:W-:-:S09]  /*17120*/  UPRMT UR15, UR58, 0x654, UR21 ;  /* 0x000006543a0f7896 */ /* 0x000fd20008000015 */
[----:B------:R-:W-:Y:S01]  /*17130*/  SYNCS.ARRIVE.TRANS64.RED.A1T0 RZ, [UR15], RZ ;  /* 0x000000ffffff79a7 */ /* 0x000fe2000810040f */
[----:B------:R-:W-:Y:S05]  /*17140*/  @!P2 BRA `(.L_x_183) ;  /* 0x000000000004a947 */ /* 0x000fea0003800000 */
[----:B------:R-:W-:Y:S01]  /*17150*/  BPT.TRAP 0x1 ;  /* 0x000000040000795c */ /* 0x000fe20000300000 */
.L_x_183:
[----:B------:R-:W4:Y:S02]  /*17160*/  SYNCS.PHASECHK.TRANS64.TRYWAIT P1, [UR6+0x344c8], R8 ;  /* 0x0344c808ff0075a7 */ /* 0x000f240008020146 */
[----:B----4-:R-:W-:Y:S05]  /*17170*/  @!P1 BRA `(.L_x_184) ;  /* 0x0000006000c89947 */ /* 0x010fea0003800000 */
.L_x_385:
[----:B------:R-:W-:Y:S04]  /*17180*/  BSSY B0, `(.L_x_185) ;  /* 0x000000d000007945 */ /* 0x000fe80003800000 */
[----:B------:R-:W-:Y:S05]  /*17190*/  @P0 BRA `(.L_x_186) ;  /* 0x00000000002c0947 */ /* 0x000fea0003800000 */
[----:B------:R-:W-:Y:S02]  /*171a0*/  UIADD3 UR26, UR18, 0x40, URZ ;  /* 0x00000040121a7890 */ /* 0x000fe4000fffe03f */
[----:B------:R-:W-:Y:S02]  /*171b0*/  UIADD3 UR24, UR6, 0x31000, URZ ;  /* 0x0003100006187890 */ /* 0x000fe4000fffe03f */
[----:B------:R-:W-:Y:S01]  /*171c0*/  UIADD3 UR25, UR6, 0x344a8, URZ ;  /* 0x000344a806197890 */ /* 0x000fe2000fffe03f */
[----:B------:R-:W-:Y:S01]  /*171d0*/  UMOV UR16, 0x0 ;  /* 0x0000000000107882 */ /* 0x000fe20000000000 */
[----:B------:R-:W-:Y:S01]  /*171e0*/  UMOV UR17, 0x10000000 ;  /* 0x1000000000117882 */ /* 0x000fe20000000000 */
[----:B------:R-:W-:-:S06]  /*171f0*/  UMOV UR27, UR19 ;  /* 0x00000013001b7c82 */ /* 0x000fcc0008000000 */
[----:B------:R4:W-:Y:S02]  /*17200*/  UTMALDG.2D [UR24], [UR12], desc[UR16] ;  /* 0x000010180c0075b4 */ /* 0x0009e40008009000 */
[----:B----4-:R-:W-:Y:S05]  /*17210*/  @!P2 BRA `(.L_x_187) ;  /* 0x000000000004a947 */ /* 0x010fea0003800000 */
[----:B------:R-:W-:Y:S01]  /*17220*/  BPT.TRAP 0x1 ;  /* 0x000000040000795c */ /* 0x000fe20000300000 */
.L_x_187:
[----:B---3--:R-:W3:Y:S02]  /*17230*/  LDC R2, c[0x0][0x828] ;  /* 0x00020a00ff027b82 */ /* 0x008ee40000000800 */
[----:B---3--:R4:W-:Y:S02]  /*17240*/  SYNCS.ARRIVE.TRANS64.RED.A0TR RZ, [UR6+0x344a8], R2 ;  /* 0x0344a802ffff79a7 */ /* 0x0089e40008300406 */
.L_x_186:
[----:B------:R-:W-:Y:S05]  /*17250*/  BSYNC B0 ;  /* 0x0000000000007941 */ /* 0x000fea0003800000 */
.L_x_185:
[----:B------:R-:W-:Y:S05]  /*17260*/  @!P2 BRA `(.L_x_188) ;  /* 0x000000000004a947 */ /* 0x000fea0003800000 */
[----:B------:R-:W-:Y:S01]  /*17270*/  BPT.TRAP 0x1 ;  /* 0x000000040000795c */ /* 0x000fe20000300000 */
.L_x_188:
[----:B------:R-:W-:-:S04]  /*17280*/  UIADD3 UR25, UR6, 0x344a8, URZ ;  /* 0x000344a806197890 */ /* 0x000fc8000fffe03f */
[----:B------:R-:W-:-:S09]  /*17290*/  UPRMT UR7, UR58, 0x654, UR25 ;  /* 0x000006543a077896 */ /* 0x000fd20008000019 */
[----:B------:R-:W-:Y:S01]  /*172a0*/  SYNCS.ARRIVE.TRANS64.RED.A1T0 RZ, [UR7], RZ ;  /* 0x000000ffffff79a7 */ /* 0x000fe20008100407 */
[----:B------:R-:W-:Y:S05]  /*172b0*/  @!P2 BRA `(.L_x_189) ;  /* 0x000000000004a947 */ /* 0x000fea0003800000 */
[----:B------:R-:W-:Y:S01]  /*172c0*/  BPT.TRAP 0x1 ;  /* 0x000000040000795c */ /* 0x000fe20000300000 */
.L_x_189:
[----:B------:R-:W1:Y:S02]  /*172d0*/  SYNCS.PHASECHK.TRANS64.TRYWAIT P1, [UR6+0x344d0], R8 ;  /* 0x0344d008ff0075a7 */ /* 0x000e640008020146 */
[----:B-1----:R-:W-:Y:S05]  /*172e0*/  @!P1 BRA `(.L_x_190) ;  /* 0x0000006000849947 */ /* 0x002fea0003800000 */
.L_x_386:
        /* <DEDUP_REMOVED lines=9> */
[----:B-1----:R-:W-:Y:S05]  /*17380*/  @!P2 BRA `(.L_x_193) ;  /* 0x000000000004a947 */ /* 0x002fea0003800000 */
[----:B------:R-:W-:Y:S01]  /*17390*/  BPT.TRAP 0x1 ;  /* 0x000000040000795c */ /* 0x000fe20000300000 */
.L_x_193:
[----:B---34-:R-:W1:Y:S02]  /*173a0*/  LDC R2, c[0x0][0x828] ;  /* 0x00020a00ff027b82 */ /* 0x018e640000000800 */
[----:B-1----:R1:W-:Y:S02]  /*173b0*/  SYNCS.ARRIVE.TRANS64.RED.A0TR RZ, [UR6+0x344b0], R2 ;  /* 0x0344b002ffff79a7 */ /* 0x0023e40008300406 */
.L_x_192:
[----:B------:R-:W-:Y:S05]  /*173c0*/  BSYNC B0 ;  /* 0x0000000000007941 */ /* 0x000fea0003800000 */
.L_x_191:
[----:B------:R-:W-:Y:S05]  /*173d0*/  @!P2 BRA `(.L_x_194) ;  /* 0x000000000004a947 */ /* 0x000fea0003800000 */
[----:B------:R-:W-:Y:S01]  /*173e0*/  BPT.TRAP 0x1 ;  /* 0x000000040000795c */ /* 0x000fe20000300000 */
.L_x_194:
[----:B------:R-:W-:-:S04]  /*173f0*/  UIADD3 UR29, UR6, 0x344b0, URZ ;  /* 0x000344b0061d7890 */ /* 0x000fc8000fffe03f */
[----:B------:R-:W-:-:S09]  /*17400*/  UPRMT UR14, UR58, 0x654, UR29 ;  /* 0x000006543a0e7896 */ /* 0x000fd2000800001d */
[----:B------:R-:W-:Y:S01]  /*17410*/  SYNCS.ARRIVE.TRANS64.RED.A1T0 RZ, [UR14], RZ ;  /* 0x000000ffffff79a7 */ /* 0x000fe2000810040e */
[----:B------:R-:W-:Y:S05]  /*17420*/  @!P2 BRA `(.L_x_195) ;  /* 0x000000000004a947 */ /* 0x000fea0003800000 */
[----:B------:R-:W-:Y:S01]  /*17430*/  BPT.TRAP 0x1 ;  /* 0x000000040000795c */ /* 0x000fe20000300000 */
.L_x_195:
[----:B------:R-:W1:Y:S02]  /*17440*/  SYNCS.PHASECHK.TRANS64.TRYWAIT P1, [UR6+0x344d8], R8 ;  /* 0x0344d808ff0075a7 */ /* 0x000e640008020146 */
[----:B-1----:R-:W-:Y:S05]  /*17450*/  @!P1 BRA `(.L_x_196) ;  /* 0x0000006000409947 */ /* 0x002fea0003800000 */
.L_x_387:
        /* <DEDUP_REMOVED lines=11> */
.L_x_199:
[----:B---34-:R-:W1:Y:S02]  /*17510*/  LDC R2, c[0x0][0x828] ;  /* 0x00020a00ff027b82 */ /* 0x018e640000000800 */
[----:B-1----:R1:W-:Y:S02]  /*17520*/  SYNCS.ARRIVE.TRANS64.RED.A0TR RZ, [UR6+0x344b8], R2 ;  /* 0x0344b802ffff79a7 */ /* 0x0023e40008300406 */
.L_x_198:
[----:B------:R-:W-:Y:S05]  /*17530*/  BSYNC B0 ;  /* 0x0000000000007941 */ /* 0x000fea0003800000 */
.L_x_197:
[----:B------:R-:W-:Y:S05]  /*17540*/  @!P2 BRA `(.L_x_200) ;  /* 0x000000000004a947 */ /* 0x000fea0003800000 */
[----:B------:R-:W-:Y:S01]  /*17550*/  BPT.TRAP 0x1 ;  /* 0x000000040000795c */ /* 0x000fe20000300000 */
.L_x_200:
[----:B------:R-:W-:Y:S02]  /*17560*/  UIADD3 UR33, UR6, 0x344b8, URZ ;  /* 0x000344b806217890 */ /* 0x000fe4000fffe03f */
[----:B------:R-:W-:Y:S02]  /*17570*/  UIADD3 UR23, UR19, 0x20, URZ ;  /* 0x0000002013177890 */ /* 0x000fe4000fffe03f */
[----:B------:R-:W-:-:S09]  /*17580*/  UPRMT UR36, UR58, 0x654, UR33 ;  /* 0x000006543a247896 */ /* 0x000fd20008000021 */
[----:B------:R-:W-:Y:S01]  /*17590*/  SYNCS.ARRIVE.TRANS64.RED.A1T0 RZ, [UR36], RZ ;  /* 0x000000ffffff79a7 */ /* 0x000fe20008100424 */
[----:B------:R-:W-:Y:S05]  /*175a0*/  @!P2 BRA `(.L_x_201) ;  /* 0x000000000004a947 */ /* 0x000fea0003800000 */
[----:B------:R-:W-:Y:S01]  /*175b0*/  BPT.TRAP 0x1 ;  /* 0x000000040000795c */ /* 0x000fe20000300000 */
.L_x_201:
[----:B-1-34-:R-:W-:-:S04]  /*175c0*/  SHF.L.U32 R2, RZ, 0x1f, RZ ;  /* 0x0000001fff027819 */ /* 0x01afc800000006ff */
[----:B------:R-:W1:Y:S02]  /*175d0*/  SYNCS.PHASECHK.TRANS64.TRYWAIT P1, [UR6+0x344c0], R2 ;  /* 0x0344c002ff0075a7 */ /* 0x000e640008020146 */
[----:B-1----:R-:W-:Y:S05]  /*175e0*/  @!P1 BRA `(.L_x_202) ;  /* 0x0000005c00f49947 */ /* 0x002fea0003800000 */
.L_x_388:
[----:B------:R-:W-:Y:S04]  /*175f0*/  BSSY B0, `(.L_x_203) ;  /* 0x000000b000007945 */ /* 0x000fe80003800000 */
[----:B------:R-:W-:Y:S05]  /*17600*/  @P0 BRA `(.L_x_204) ;  /* 0x0000000000240947 */ /* 0x000fea0003800000 */
[----:B------:R-:W-:Y:S01]  /*17610*/  UIADD3 UR20, UR6, 0x30000, URZ ;  /* 0x0003000006147890 */ /* 0x000fe2000fffe03f */
[----:B------:R-:W-:Y:S01]  /*17620*/  UMOV UR16, 0x0 ;  /* 0x0000000000107882 */ /* 0x000fe20000000000 */
[----:B------:R-:W-:Y:S01]  /*17630*/  UMOV UR17, 0x10000000 ;  /* 0x1000000000117882 */ /* 0x000fe20000000000 */
[----:B------:R-:W-:-:S06]  /*17640*/  UMOV UR22, UR18 ;  /* 0x0000001200167c82 */ /* 0x000fcc0008000000 */
[----:B------:R3:W-:Y:S02]  /*17650*/  UTMALDG.2D [UR20], [UR12], desc[UR16] ;  /* 0x000010140c0075b4 */ /* 0x0007e40008009000 */
[----:B---3--:R-:W-:Y:S05]  /*17660*/  @!P2 BRA `(.L_x_205) ;  /* 0x000000000004a947 */ /* 0x008fea0003800000 */
[----:B------:R-:W-:Y:S01]  /*17670*/  BPT.TRAP 0x1 ;  /* 0x000000040000795c */ /* 0x000fe20000300000 */
.L_x_205:
[----:B-12---:R-:W1:Y:S02]  /*17680*/  LDC R3, c[0x0][0x828] ;  /* 0x00020a00ff037b82 */ /* 0x006e640000000800 */
[----:B-1----:R3:W-:Y:S02]  /*17690*/  SYNCS.ARRIVE.TRANS64.RED.A0TR RZ, [UR6+0x344a0], R3 ;  /* 0x0344a003ffff79a7 */ /* 0x0027e40008300406 */
.L_x_204:
[----:B------:R-:W-:Y:S05]  /*176a0*/  BSYNC B0 ;  /* 0x0000000000007941 */ /* 0x000fea0003800000 */
.L_x_203:
[----:B------:R-:W-:Y:S05]  /*176b0*/  @!P2 BRA `(.L_x_206) ;  /* 0x000000000004a947 */ /* 0x000fea0003800000 */
[----:B------:R-:W-:Y:S01]  /*176c0*/  BPT.TRAP 0x1 ;  /* 0x000000040000795c */ /* 0x000fe20000300000 */
.L_x_206:
[----:B------:R-:W-:Y:S01]  /*176d0*/  SYNCS.ARRIVE.TRANS64.RED.A1T0 RZ, [UR15], RZ ;  /* 0x000000ffffff79a7 */ /* 0x000fe2000810040f */
[----:B------:R-:W-:Y:S05]  /*176e0*/  @!P2 BRA `(.L_x_207) ;  /* 0x000000000004a947 */ /* 0x000fea0003800000 */
[----:B------:R-:W-:Y:S01]  /*176f0*/  BPT.TRAP 0x1 ;  /* 0x000000040000795c */ /* 0x000fe20000300000 */
.L_x_207:
[----:B------:R-:W4:Y:S02]  /*17700*/  SYNCS.PHASECHK.TRANS64.TRYWAIT P1, [UR6+0x344c8], R2 ;  /* 0x0344c802ff0075a7 */ /* 0x000f240008020146 */
[----:B----4-:R-:W-:Y:S05]  /*17710*/  @!P1 BRA `(.L_x_208) ;  /* 0x0000005c00c09947 */ /* 0x010fea0003800000 */
.L_x_389:
[----:B------:R-:W-:Y:S04]  /*17720*/  BSSY B0, `(.L_x_209) ;  /* 0x000000c000007945 */ /* 0x000fe80003800000 */
[----:B------:R-:W-:Y:S05]  /*17730*/  @P0 BRA `(.L_x_210) ;  /* 0x0000000000280947 */ /* 0x000fea0003800000 */
        /* <DEDUP_REMOVED lines=8> */
.L_x_211:
[----:B-123--:R-:W1:Y:S02]  /*177c0*/  LDC R3, c[0x0][0x828] ;  /* 0x00020a00ff037b82 */ /* 0x00ee640000000800 */
[----:B-1----:R4:W-:Y:S02]  /*177d0*/  SYNCS.ARRIVE.TRANS64.RED.A0TR RZ, [UR6+0x344a8], R3 ;  /* 0x0344a803ffff79a7 */ /* 0x0029e40008300406 */
.L_x_210:
[----:B------:R-:W-:Y:S05]  /*177e0*/  BSYNC B0 ;  /* 0x0000000000007941 */ /* 0x000fea0003800000 */
.L_x_209:
[----:B------:R-:W-:Y:S05]  /*177f0*/  @!P2 BRA `(.L_x_212) ;  /* 0x000000000004a947 */ /* 0x000fea0003800000 */
[----:B------:R-:W-:Y:S01]  /*17800*/  BPT.TRAP 0x1 ;  /* 0x000000040000795c */ /* 0x000fe20000300000 */
.L_x_212:
[----:B------:R-:W-:Y:S01]  /*17810*/  SYNCS.ARRIVE.TRANS64.RED.A1T0 RZ, [UR7], RZ ;  /* 0x000000ffffff79a7 */ /* 0x000fe20008100407 */
[----:B------:R-:W-:Y:S05]  /*17820*/  @!P2 BRA `(.L_x_213) ;  /* 0x000000000004a947 */ /* 0x000fea0003800000 */
[----:B------:R-:W-:Y:S01]  /*17830*/  BPT.TRAP 0x1 ;  /* 0x000000040000795c */ /* 0x000fe20000300000 */
.L_x_213:
[----:B------:R-:W1:Y:S02]  /*17840*/  SYNCS.PHASECHK.TRANS64.TRYWAIT P1, [UR6+0x344d0], R2 ;  /* 0x0344d002ff0075a7 */ /* 0x000e640008020146 */
[----:B-1----:R-:W-:Y:S05]  /*17850*/  @!P1 BRA `(.L_x_214) ;  /* 0x0000005c00889947 */ /* 0x002fea0003800000 */
.L_x_390:
        /* <DEDUP_REMOVED lines=10> */
.L_x_217:
[----:B--234-:R-:W1:Y:S02]  /*17900*/  LDC R3, c[0x0][0x828] ;  /* 0x00020a00ff037b82 */ /* 0x01ce640000000800 */
[----:B-1----:R1:W-:Y:S02]  /*17910*/  SYNCS.ARRIVE.TRANS64.RED.A0TR RZ, [UR6+0x344b0], R3 ;  /* 0x0344b003ffff79a7 */ /* 0x0023e40008300406 */
.L_x_216:
[----:B------:R-:W-:Y:S05]  /*17920*/  BSYNC B0 ;  /* 0x0000000000007941 */ /* 0x000fea0003800000 */
.L_x_215:
[----:B------:R-:W-:Y:S05]  /*17930*/  @!P2 BRA `(.L_x_218) ;  /* 0x000000000004a947 */ /* 0x000fea0003800000 */
[----:B------:R-:W-:Y:S01]  /*17940*/  BPT.TRAP 0x1 ;  /* 0x000000040000795c */ /* 0x000fe20000300000 */
.L_x_218:
[----:B------:R-:W-:Y:S01]  /*17950*/  SYNCS.ARRIVE.TRANS64.RED.A1T0 RZ, [UR14], RZ ;  /* 0x000000ffffff79a7 */ /* 0x000fe2000810040e */
[----:B------:R-:W-:Y:S05]  /*17960*/  @!P2 BRA `(.L_x_219) ;  /* 0x000000000004a947 */ /* 0x000fea0003800000 */
[----:B------:R-:W-:Y:S01]  /*17970*/  BPT.TRAP 0x1 ;  /* 0x000000040000795c */ /* 0x000fe20000300000 */
.L_x_219:
[----:B------:R-:W1:Y:S02]  /*17980*/  SYNCS.PHASECHK.TRANS64.TRYWAIT P1, [UR6+0x344d8], R2 ;  /* 0x0344d802ff0075a7 */ /* 0x000e640008020146 */
[----:B-1----:R-:W-:Y:S05]  /*17990*/  @!P1 BRA `(.L_x_220) ;  /* 0x0000005c00509947 */ /* 0x002fea0003800000 */
.L_x_391:
        /* <DEDUP_REMOVED lines=10> */
.L_x_223:
[----:B--234-:R-:W1:Y:S02]  /*17a40*/  LDC R3, c[0x0][0x828] ;  /* 0x00020a00ff037b82 */ /* 0x01ce640000000800 */
[----:B-1----:R1:W-:Y:S02]  /*17a50*/  SYNCS.ARRIVE.TRANS64.RED.A0TR RZ, [UR6+0x344b8], R3 ;  /* 0x0344b803ffff79a7 */ /* 0x0023e40008300406 */
.L_x_222:
[----:B------:R-:W-:Y:S05]  /*17a60*/  BSYNC B0 ;  /* 0x0000000000007941 */ /* 0x000fea0003800000 */
.L_x_221:
[----:B------:R-:W-:Y:S05]  /*17a70*/  @!P2 BRA `(.L_x_224) ;  /* 0x000000000004a947 */ /* 0x000fea0003800000 */
[----:B------:R-:W-:Y:S01]  /*17a80*/  BPT.TRAP 0x1 ;  /* 0x000000040000795c */ /* 0x000fe20000300000 */
.L_x_224:
[----:B------:R-:W-:Y:S01]  /*17a90*/  SYNCS.ARRIVE.TRANS64.RED.A1T0 RZ, [UR36], RZ ;  /* 0x000000ffffff79a7 */ /* 0x000fe20008100424 */
[----:B------:R-:W-:Y:S01]  /*17aa0*/  UIADD3 UR23, UR19, 0x40, URZ ;  /* 0x0000004013177890 */ /* 0x000fe2000fffe03f */
[----:B------:R-:W-:Y:S11]  /*17ab0*/  @!P2 BRA `(.L_x_225) ;  /* 0x000000000004a947 */ /* 0x000ff60003800000 */
[----:B------:R-:W-:Y:S01]  /*17ac0*/  BPT.TRAP 0x1 ;  /* 0x000000040000795c */ /* 0x000fe20000300000 */
.L_x_225:
[----:B------:R-:W1:Y:S02]  /*17ad0*/  SYNCS.PHASECHK.TRANS64.TRYWAIT P1, [UR6+0x344c0], R8 ;  /* 0x0344c008ff0075a7 */ /* 0x000e640008020146 */
[----:B-1----:R-:W-:Y:S05]  /*17ae0*/  @!P1 BRA `(.L_x_226) ;  /* 0x0000005c00149947 */ /* 0x002fea0003800000 */
.L_x_392:
[----:B------:R-:W-:Y:S04]  /*17af0*/  BSSY B0, `(.L_x_227) ;  /* 0x000000b000007945 */ /* 0x000fe80003800000 */
[----:B------:R-:W-:Y:S05]  /*17b00*/  @P0 BRA `(.L_x_228) ;  /* 0x0000000000240947 */ /* 0x000fea0003800000 */
[----:B------:R-:W-:Y:S01]  /*17b10*/  UIADD3 UR20, UR6, 0x30000, URZ ;  /* 0x0003000006147890 */ /* 0x000fe2000fffe03f */
[----:B------:R-:W-:Y:S01]  /*17b20*/  UMOV UR16, 0x0 ;  /* 0x0000000000107882 */ /* 0x000fe20000000000 */
[----:B------:R-:W-:Y:S01]  /*17b30*/  UMOV UR17, 0x10000000 ;  /* 0x1000000000117882 */ /* 0x000fe20000000000 */
[----:B------:R-:W-:-:S06]  /*17b40*/  UMOV UR22, UR18 ;  /* 0x0000001200167c82 */ /* 0x000fcc0008000000 */
[----:B------:R1:W-:Y:S02]  /*17b50*/  UTMALDG.2D [UR20], [UR12], desc[UR16] ;  /* 0x000010140c0075b4 */ /* 0x0003e40008009000 */
[----:B-1----:R-:W-:Y:S05]  /*17b60*/  @!P2 BRA `(.L_x_229) ;  /* 0x000000000004a947 */ /* 0x002fea0003800000 */
[----:B------:R-:W-:Y:S01]  /*17b70*/  BPT.TRAP 0x1 ;  /* 0x000000040000795c */ /* 0x000fe20000300000 */
.L_x_229:
[----:B--234-:R-:W1:Y:S02]  /*17b80*/  LDC R3, c[0x0][0x828] ;  /* 0x00020a00ff037b82 */ /* 0x01ce640000000800 */
[----:B-1----:R1:W-:Y:S02]  /*17b90*/  SYNCS.ARRIVE.TRANS64.RED.A0TR RZ, [UR6+0x344a0], R3 ;  /* 0x0344a003ffff79a7 */ /* 0x0023e40008300406 */
.L_x_228:
[----:B------:R-:W-:Y:S05]  /*17ba0*/  BSYNC B0 ;  /* 0x0000000000007941 */ /* 0x000fea0003800000 */
.L_x_227:
[----:B------:R-:W-:Y:S05]  /*17bb0*/  @!P2 BRA `(.L_x_230) ;  /* 0x000000000004a947 */ /* 0x000fea0003800000 */
[----:B------:R-:W-:Y:S01]  /*17bc0*/  BPT.TRAP 0x1 ;  /* 0x000000040000795c */ /* 0x000fe20000300000 */
.L_x_230:
[----:B------:R-:W-:Y:S01]  /*17bd0*/  SYNCS.ARRIVE.TRANS64.RED.A1T0 RZ, [UR15], RZ ;  /* 0x000000ffffff79a7 */ /* 0x000fe2000810040f */
[----:B------:R-:W-:Y:S05]  /*17be0*/  @!P2 BRA `(.L_x_231) ;  /* 0x000000000004a947 */ /* 0x000fea0003800000 */
[----:B------:R-:W-:Y:S01]  /*17bf0*/  BPT.TRAP 0x1 ;  /* 0x000000040000795c */ /* 0x000fe20000300000 */
.L_x_231:
[----:B------:R-:W1:Y:S02]  /*17c00*/  SYNCS.PHASECHK.TRANS64.TRYWAIT P1, [UR6+0x344c8], R8 ;  /* 0x0344c808ff0075a7 */ /* 0x000e640008020146 */
[----:B-1----:R-:W-:Y:S05]  /*17c10*/  @!P1 BRA `(.L_x_232) ;  /* 0x0000005800e09947 */ /* 0x002fea0003800000 */
.L_x_393:
        /* <DEDUP_REMOVED lines=10> */
.L_x_235:
[----:B--234-:R-:W1:Y:S02]  /*17cc0*/  LDC R3, c[0x0][0x828] ;  /* 0x00020a00ff037b82 */ /* 0x01ce640000000800 */
[----:B-1----:R1:W-:Y:S02]  /*17cd0*/  SYNCS.ARRIVE.TRANS64.RED.A0TR RZ, [UR6+0x344a8], R3 ;  /* 0x0344a803ffff79a7 */ /* 0x0023e40008300406 */
.L_x_234:
[----:B------:R-:W-:Y:S05]  /*17ce0*/  BSYNC B0 ;  /* 0x0000000000007941 */ /* 0x000fea0003800000 */
.L_x_233:
[----:B------:R-:W-:Y:S05]  /*17cf0*/  @!P2 BRA `(.L_x_236) ;  /* 0x000000000004a947 */ /* 0x000fea0003800000 */
[----:B------:R-:W-:Y:S01]  /*17d00*/  BPT.TRAP 0x1 ;  /* 0x000000040000795c */ /* 0x000fe20000300000 */
.L_x_236:
[----:B------:R-:W-:Y:S01]  /*17d10*/  SYNCS.ARRIVE.TRANS64.RED.A1T0 RZ, [UR7], RZ ;  /* 0x000000ffffff79a7 */ /* 0x000fe20008100407 */
[----:B------:R-:W-:Y:S05]  /*17d20*/  @!P2 BRA `(.L_x_237) ;  /* 0x000000000004a947 */ /* 0x000fea0003800000 */
[----:B------:R-:W-:Y:S01]  /*17d30*/  BPT.TRAP 0x1 ;  /* 0x000000040000795c */ /* 0x000fe20000300000 */
.L_x_237:
[----:B------:R-:W1:Y:S02]  /*17d40*/  SYNCS.PHASECHK.TRANS64.TRYWAIT P1, [UR6+0x344d0], R8 ;  /* 0x0344d008ff0075a7 */ /* 0x000e640008020146 */
[----:B-1----:R-:W-:Y:S05]  /*17d50*/  @!P1 BRA `(.L_x_238) ;  /* 0x0000005800a89947 */ /* 0x002fea0003800000 */
.L_x_394:
        /* <DEDUP_REMOVED lines=10> */
.L_x_241:
[----:B--234-:R-:W1:Y:S02]  /*17e00*/  LDC R3, c[0x0][0x828] ;  /* 0x00020a00ff037b82 */ /* 0x01ce640000000800 */
[----:B-1----:R1:W-:Y:S02]  /*17e10*/  SYNCS.ARRIVE.TRANS64.RED.A0TR RZ, [UR6+0x344b0], R3 ;  /* 0x0344b003ffff79a7 */ /* 0x0023e40008300406 */
.L_x_240:
[----:B------:R-:W-:Y:S05]  /*17e20*/  BSYNC B0 ;  /* 0x0000000000007941 */ /* 0x000fea0003800000 */
.L_x_239:
[----:B------:R-:W-:Y:S05]  /*17e30*/  @!P2 BRA `(.L_x_242) ;  /* 0x000000000004a947 */ /* 0x000fea0003800000 */
[----:B------:R-:W-:Y:S01]  /*17e40*/  BPT.TRAP 0x1 ;  /* 0x000000040000795c */ /* 0x000fe20000300000 */
.L_x_242:
[----:B------:R-:W-:Y:S01]  /*17e50*/  SYNCS.ARRIVE.TRANS64.RED.A1T0 RZ, [UR14], RZ ;  /* 0x000000ffffff79a7 */ /* 0x000fe2000810040e */
[----:B------:R-:W-:Y:S05]  /*17e60*/  @!P2 BRA `(.L_x_243) ;  /* 0x000000000004a947 */ /* 0x000fea0003800000 */
[----:B------:R-:W-:Y:S01]  /*17e70*/  BPT.TRAP 0x1 ;  /* 0x000000040000795c */ /* 0x000fe20000300000 */
.L_x_243:
[----:B------:R-:W1:Y:S02]  /*17e80*/  SYNCS.PHASECHK.TRANS64.TRYWAIT P1, [UR6+0x344d8], R8 ;  /* 0x0344d808ff0075a7 */ /* 0x000e640008020146 */
[----:B-1----:R-:W-:Y:S05]  /*17e90*/  @!P1 BRA `(.L_x_244) ;  /* 0x0000005800709947 */ /* 0x002fea0003800000 */
.L_x_395:
        /* <DEDUP_REMOVED lines=10> */
.L_x_247:
[----:B--234-:R-:W1:Y:S02]  /*17f40*/  LDC R3, c[0x0][0x828] ;  /* 0x00020a00ff037b82 */ /* 0x01ce640000000800 */
[----:B-1----:R1:W-:Y:S02]  /*17f50*/  SYNCS.ARRIVE.TRANS64.RED.A0TR RZ, [UR6+0x344b8], R3 ;  /* 0x0344b803ffff79a7 */ /* 0x0023e40008300406 */
.L_x_246:
[----:B------:R-:W-:Y:S05]  /*17f60*/  BSYNC B0 ;  /* 0x0000000000007941 */ /* 0x000fea0003800000 */
.L_x_245:
[----:B------:R-:W-:Y:S05]  /*17f70*/  @!P2 BRA `(.L_x_248) ;  /* 0x000000000004a947 */ /* 0x000fea0003800000 */
[----:B------:R-:W-:Y:S01]  /*17f80*/  BPT.TRAP 0x1 ;  /* 0x000000040000795c */ /* 0x000fe20000300000 */
.L_x_248:
[----:B------:R-:W-:Y:S01]  /*17f90*/  SYNCS.ARRIVE.TRANS64.RED.A1T0 RZ, [UR36], RZ ;  /* 0x000000ffffff79a7 */ /* 0x000fe20008100424 */
[----:B------:R-:W-:Y:S01]  /*17fa0*/  UIADD3 UR19, UR19, 0x60, URZ ;  /* 0x0000006013137890 */ /* 0x000fe2000fffe03f */
[----:B------:R-:W-:Y:S11]  /*17fb0*/  @!P2 BRA `(.L_x_249) ;  /* 0x000000000004a947 */ /* 0x000ff60003800000 */
[----:B------:R-:W-:Y:S01]  /*17fc0*/  BPT.TRAP 0x1 ;  /* 0x000000040000795c */ /* 0x000fe20000300000 */
.L_x_249:
[----:B------:R-:W1:Y:S02]  /*17fd0*/  SYNCS.PHASECHK.TRANS64.TRYWAIT P1, [UR6+0x344c0], R2 ;  /* 0x0344c002ff0075a7 */ /* 0x000e640008020146 */
[----:B-1----:R-:W-:Y:S05]  /*17fe0*/  @!P1 BRA `(.L_x_250) ;  /* 0x0000005800349947 */ /* 0x002fea0003800000 */
.L_x_396:
        /* <DEDUP_REMOVED lines=9> */
.L_x_253:
[----:B--234-:R-:W1:Y:S02]  /*18080*/  LDC R3, c[0x0][0x828] ;  /* 0x00020a00ff037b82 */ /* 0x01ce640000000800 */
[----:B-1----:R1:W-:Y:S02]  /*18090*/  SYNCS.ARRIVE.TRANS64.RED.A0TR RZ, [UR6+0x344a0], R3 ;  /* 0x0344a003ffff79a7 */ /* 0x0023e40008300406 */
.L_x_252:
[----:B------:R-:W-:Y:S05]  /*180a0*/  BSYNC B0 ;  /* 0x0000000000007941 */ /* 0x000fea0003800000 */
.L_x_251:
[----:B------:R-:W-:Y:S05]  /*180b0*/  @!P2 BRA `(.L_x_254) ;  /* 0x000000000004a947 */ /* 0x000fea0003800000 */
[----:B------:R-:W-:Y:S01]  /*180c0*/  BPT.TRAP 0x1 ;  /* 0x000000040000795c */ /* 0x000fe20000300000 */
.L_x_254:
[----:B------:R-:W-:Y:S01]  /*180d0*/  SYNCS.ARRIVE.TRANS64.RED.A1T0 RZ, [UR15], RZ ;  /* 0x000000ffffff79a7 */ /* 0x000fe2000810040f */
[----:B------:R-:W-:Y:S05]  /*180e0*/  @!P2 BRA `(.L_x_255) ;  /* 0x000000000004a947 */ /* 0x000fea0003800000 */
[----:B------:R-:W-:Y:S01]  /*180f0*/  BPT.TRAP 0x1 ;  /* 0x000000040000795c */ /* 0x000fe20000300000 */
.L_x_255:
[----:B------:R-:W1:Y:S02]  /*18100*/  SYNCS.PHASECHK.TRANS64.TRYWAIT P1, [UR6+0x344c8], R2 ;  /* 0x0344c802ff0075a7 */ /* 0x000e640008020146 */
[----:B-1----:R-:W-:Y:S05]  /*18110*/  @!P1 BRA `(.L_x_256) ;  /* 0x0000005800009947 */ /* 0x002fea0003800000 */
.L_x_397:
[----:B------:R-:W-:Y:S04]  /*18120*/  BSSY B0, `(.L_x_257) ;  /* 0x000000d000007945 */ /* 0x000fe80003800000 */
[----:B------:R-:W-:Y:S05]  /*18130*/  @P0 BRA `(.L_x_258) ;  /* 0x00000000002c0947 */ /* 0x000fea0003800000 */
[----:B------:R-:W-:Y:S02]  /*18140*/  UIADD3 UR22, UR18, 0x40, URZ ;  /* 0x0000004012167890 */ /* 0x000fe4000fffe03f */
[----:B------:R-:W-:Y:S01]  /*18150*/  UIADD3 UR20, UR6, 0x31000, URZ ;  /* 0x0003100006147890 */ /* 0x000fe2000fffe03f */
[----:B------:R-:W-:Y:S01]  /*18160*/  UMOV UR16, 0x0 ;  /* 0x0000000000107882 */ /* 0x000fe20000000000 */
[----:B------:R-:W-:Y:S01]  /*18170*/  UMOV UR17, 0x10000000 ;  /* 0x1000000000117882 */ /* 0x000fe20000000000 */
[----:B------:R-:W-:Y:S01]  /*18180*/  UMOV UR21, UR25 ;  /* 0x0000001900157c82 */ /* 0x000fe20008000000 */
[----:B------:R-:W-:-:S05]  /*18190*/  UMOV UR23, UR19 ;  /* 0x0000001300177c82 */ /* 0x000fca0008000000 */
[----:B------:R1:W-:Y:S02]  /*181a0*/  UTMALDG.2D [UR20], [UR12], desc[UR16] ;  /* 0x000010140c0075b4 */ /* 0x0003e40008009000 */
[----:B-1----:R-:W-:Y:S05]  /*181b0*/  @!P2 BRA `(.L_x_259) ;  /* 0x000000000004a947 */ /* 0x002fea0003800000 */
[----:B------:R-:W-:Y:S01]  /*181c0*/  BPT.TRAP 0x1 ;  /* 0x000000040000795c */ /* 0x000fe20000300000 */
.L_x_259:
[----:B--234-:R-:W1:Y:S02]  /*181d0*/  LDC R3, c[0x0][0x828] ;  /* 0x00020a00ff037b82 */ /* 0x01ce640000000800 */
[----:B-1----:R1:W-:Y:S02]  /*181e0*/  SYNCS.ARRIVE.TRANS64.RED.A0TR RZ, [UR6+0x344a8], R3 ;  /* 0x0344a803ffff79a7 */ /* 0x0023e40008300406 */
.L_x_258:
[----:B------:R-:W-:Y:S05]  /*181f0*/  BSYNC B0 ;  /* 0x0000000000007941 */ /* 0x000fea0003800000 */
.L_x_257:
[----:B------:R-:W-:Y:S05]  /*18200*/  @!P2 BRA `(.L_x_260) ;  /* 0x000000000004a947 */ /* 0x000fea0003800000 */
[----:B------:R-:W-:Y:S01]  /*18210*/  BPT.TRAP 0x1 ;  /* 0x000000040000795c */ /* 0x000fe20000300000 */
.L_x_260:
[----:B------:R-:W-:Y:S01]  /*18220*/  SYNCS.ARRIVE.TRANS64.RED.A1T0 RZ, [UR7], RZ ;  /* 0x000000ffffff79a7 */ /* 0x000fe20008100407 */
[----:B------:R-:W-:Y:S05]  /*18230*/  @!P2 BRA `(.L_x_261) ;  /* 0x000000000004a947 */ /* 0x000fea0003800000 */
[----:B------:R-:W-:Y:S01]  /*18240*/  BPT.TRAP 0x1 ;  /* 0x000000040000795c */ /* 0x000fe20000300000 */
.L_x_261:
[----:B------:R-:W1:Y:S02]  /*18250*/  SYNCS.PHASECHK.TRANS64.TRYWAIT P1, [UR6+0x344d0], R2 ;  /* 0x0344d002ff0075a7 */ /* 0x000e640008020146 */
[----:B-1----:R-:W-:Y:S05]  /*18260*/  @!P1 BRA `(.L_x_262) ;  /* 0x0000005400c49947 */ /* 0x002fea0003800000 */
.L_x_398:
        /* <DEDUP_REMOVED lines=11> */
.L_x_265:
[----:B--234-:R-:W1:Y:S02]  /*18320*/  LDC R3, c[0x0][0x828] ;  /* 0x00020a00ff037b82 */ /* 0x01ce640000000800 */
[----:B-1----:R1:W-:Y:S02]  /*18330*/  SYNCS.ARRIVE.TRANS64.RED.A0TR RZ, [UR6+0x344b0], R3 ;  /* 0x0344b003ffff79a7 */ /* 0x0023e40008300406 */
.L_x_264:
[----:B------:R-:W-:Y:S05]  /*18340*/  BSYNC B0 ;  /* 0x0000000000007941 */ /* 0x000fea0003800000 */
.L_x_263:
[----:B------:R-:W-:Y:S05]  /*18350*/  @!P2 BRA `(.L_x_266) ;  /* 0x000000000004a947 */ /* 0x000fea0003800000 */
[----:B------:R-:W-:Y:S01]  /*18360*/  BPT.TRAP 0x1 ;  /* 0x000000040000795c */ /* 0x000fe20000300000 */
.L_x_266:
[----:B------:R-:W-:Y:S01]  /*18370*/  SYNCS.ARRIVE.TRANS64.RED.A1T0 RZ, [UR14], RZ ;  /* 0x000000ffffff79a7 */ /* 0x000fe2000810040e */
[----:B------:R-:W-:Y:S05]  /*18380*/  @!P2 BRA `(.L_x_267) ;  /* 0x000000000004a947 */ /* 0x000fea0003800000 */
[----:B------:R-:W-:Y:S01]  /*18390*/  BPT.TRAP 0x1 ;  /* 0x000000040000795c */ /* 0x000fe20000300000 */
.L_x_267:
[----:B------:R-:W1:Y:S02]  /*183a0*/  SYNCS.PHASECHK.TRANS64.TRYWAIT P1, [UR6+0x344d8], R2 ;  /* 0x0344d802ff0075a7 */ /* 0x000e640008020146 */
[----:B-1----:R-:W-:Y:S05]  /*183b0*/  @!P1 BRA `(.L_x_268) ;  /* 0x0000005400889947 */ /* 0x002fea0003800000 */
.L_x_399:
        /* <DEDUP_REMOVED lines=11> */
.L_x_271:
[----:B------:R-:W1:Y:S02]  /*18470*/  LDC R2, c[0x0][0x828] ;  /* 0x00020a00ff027b82 */ /* 0x000e640000000800 */
[----:B-1----:R1:W-:Y:S02]  /*18480*/  SYNCS.ARRIVE.TRANS64.RED.A0TR RZ, [UR6+0x344b8], R2 ;  /* 0x0344b802ffff79a7 */ /* 0x0023e40008300406 */
.L_x_270:
[----:B------:R-:W-:Y:S05]  /*18490*/  BSYNC B0 ;  /* 0x0000000000007941 */ /* 0x000fea0003800000 */
.L_x_269:
[----:B------:R-:W-:Y:S05]  /*184a0*/  @!P2 BRA `(.L_x_272) ;  /* 0x000000000004a947 */ /* 0x000fea0003800000 */
[----:B------:R-:W-:Y:S01]  /*184b0*/  BPT.TRAP 0x1 ;  /* 0x000000040000795c */ /* 0x000fe20000300000 */
.L_x_272:
[----:B------:R-:W-:Y:S01]  /*184c0*/  ISETP.NE.AND P0, PT, R7, RZ, PT ;  /* 0x000000ff0700720c */ /* 0x000fe20003f05270 */
[----:B------:R-:W-:Y:S01]  /*184d0*/  SYNCS.ARRIVE.TRANS64.RED.A1T0 RZ, [UR36], RZ ;  /* 0x000000ffffff79a7 */ /* 0x000fe20008100424 */
[CC--:B------:R-:W-:Y:S02]  /*184e0*/  ISETP.NE.AND P3, PT, R18.reuse, R6.reuse, PT ;  /* 0x000000061200720c */ /* 0x0c0fe40003f65270 */
[----:B------:R-:W-:-:S13]  /*184f0*/  ISETP.EQ.OR P0, PT, R18, R6, !P0 ;  /* 0x000000061200720c */ /* 0x000fda0004702670 */
[----:B------:R-:W-:Y:S05]  /*18500*/  @P0 BRA `(.L_x_273) ;  /* 0x0000000400040947 */ /* 0x000fea0003800000 */
[----:B------:R-:W-:Y:S01]  /*18510*/  ELECT P0, URZ, PT ;  /* 0x00000000003f782f */ /* 0x000fe20003800000 */
[----:B------:R-:W-:-:S12]  /*18520*/  BSSY B0, `(.L_x_274) ;  /* 0x0000032000007945 */ /* 0x000fd80003800000 */
[----:B------:R-:W-:Y:S05]  /*18530*/  @!P0 BRA `(.L_x_275) ;  /* 0x0000000000c08947 */ /* 0x000fea0003800000 */
[----:B-1234-:R-:W1:Y:S08]  /*18540*/  LDC.64 R2, c[0x0][0x290] ;  /* 0x0000a400ff027b82 */ /* 0x01ee700000000a00 */
[----:B------:R-:W2:Y:S08]  /*18550*/  LDC.64 R10, c[0x0][0x808] ;  /* 0x00020200ff0a7b82 */ /* 0x000eb00000000a00 */
[----:B------:R-:W3:Y:S01]  /*18560*/  LDC.64 R14, c[0x0][0x810] ;  /* 0x00020400ff0e7b82 */ /* 0x000ee20000000a00 */
[----:B-1----:R-:W-:-:S05]  /*18570*/  IMAD.WIDE R2, R6, 0xc, R2 ;  /* 0x0000000c06027825 */ /* 0x002fca00078e0202 */
[----:B------:R1:W5:Y:S04]  /*18580*/  LDG.E R12, desc[UR38][R2.64] ;  /* 0x00000026020c7981 */ /* 0x000368000c1e1900 */
[----:B-----5:R1:W5:Y:S01]  /*18590*/  LDG.E R13, desc[UR38][R2.64+0x4] ;  /* 0x00000426020d7981 */ /* 0x020362000c1e1900 */
[----:B--2---:R-:W-:Y:S02]  /*185a0*/  ISETP.NE.U32.AND P0, PT, R10, RZ, PT ;  /* 0x000000ff0a00720c */ /* 0x004fe40003f05070 */
[----:B------:R-:W-:Y:S02]  /*185b0*/  SHF.R.S32.HI R9, RZ, 0x1f, R6 ;  /* 0x0000001fff097819 */ /* 0x000fe40000011406 */
[----:B------:R-:W-:Y:S02]  /*185c0*/  ISETP.NE.AND.EX P0, PT, R11, RZ, PT, P0 ;  /* 0x000000ff0b00720c */ /* 0x000fe40003f05300 */
[----:B---3--:R-:W-:-:S04]  /*185d0*/  ISETP.NE.U32.AND P1, PT, R14, RZ, PT ;  /* 0x000000ff0e00720c */ /* 0x008fc80003f25070 */
[----:B------:R-:W-:-:S07]  /*185e0*/  ISETP.NE.AND.EX P1, PT, R15, RZ, PT, P1 ;  /* 0x000000ff0f00720c */ /* 0x000fce0003f25310 */
[----:B-1----:R-:W-:Y:S06]  /*185f0*/  @!P0 BRA `(.L_x_276) ;  /* 0x0000000000108947 */ /* 0x002fec0003800000 */
[----:B------:R-:W-:-:S04]  /*18600*/  LEA R2, P0, R6, R10, 0x3 ;  /* 0x0000000a06027211 */ /* 0x000fc800078018ff */
[----:B------:R-:W-:-:S06]  /*18610*/  LEA.HI.X R3, R6, R11, R9, 0x3, P0 ;  /* 0x0000000b06037211 */ /* 0x000fcc00000f1c09 */
[----:B------:R-:W2:Y:S04]  /*18620*/  LDG.E.64 R2, desc[UR38][R2.64] ;  /* 0x0000002602027981 */ /* 0x000ea8000c1e1b00 */
[----:B--2---:R1:W-:Y:S02]  /*18630*/  STS.64 [UR5], R2 ;  /* 0x00000002ff007988 */ /* 0x0043e40008000a05 */
.L_x_276:
[----:B------:R-:W-:Y:S05]  /*18640*/  @!P1 BRA `(.L_x_275) ;  /* 0x00000000007c9947 */ /* 0x000fea0003800000 */
[----:B-1----:R-:W-:-:S04]  /*18650*/  LEA R2, P0, R6, R14, 0x3 ;  /* 0x0000000e06027211 */ /* 0x002fc800078018ff */
[----:B------:R-:W-:Y:S02]  /*18660*/  LEA.HI.X R3, R6, R15, R9, 0x3, P0 ;  /* 0x0000000f06037211 */ /* 0x000fe400000f1c09 */
[----:B------:R-:W1:Y:S04]  /*18670*/  LDS R9, [UR5+0x1c] ;  /* 0x00001c05ff097984 */ /* 0x000e680008000800 */
[----:B------:R-:W2:Y:S01]  /*18680*/  LDG.E.64 R2, desc[UR38][R2.64] ;  /* 0x0000002602027981 */ /* 0x000ea2000c1e1b00 */
[----:B------:R-:W-:Y:S01]  /*18690*/  MOV R18, UR5 ;  /* 0x0000000500127c02 */ /* 0x000fe20008000f00 */
[----:B-----5:R-:W-:Y:S01]  /*186a0*/  VIADD R13, R13, 0xffffffff ;  /* 0xffffffff0d0d7836 */ /* 0x020fe20000000000 */
[----:B------:R-:W-:Y:S02]  /*186b0*/  IADD3 R12, R12, -0x1, RZ ;  /* 0xffffffff0c0c7810 */ /* 0x000fe40007ffe0ff */
[----:B------:R-:W-:-:S02]  /*186c0*/  CS2R R14, SRZ ;  /* 0x00000000000e7805 */ /* 0x000fc4000001ff00 */
[----:B------:R-:W-:Y:S01]  /*186d0*/  SHF.R.U64 R18, R18, 0x4, RZ ;  /* 0x0000000412127819 */ /* 0x000fe200000012ff */
[----:B------:R-:W-:Y:S04]  /*186e0*/  STS [UR5+0x30], RZ ;  /* 0x000030ffff007988 */ /* 0x000fe80008000805 */
[----:B------:R-:W-:Y:S04]  /*186f0*/  STS.128 [UR5+0x20], R12 ;  /* 0x0000200cff007988 */ /* 0x000fe80008000c05 */
        /* <DEDUP_REMOVED lines=10> */
[----:B------:R-:W-:Y:S04]  /*187a0*/  STS [UR5+0x1c], R9 ;  /* 0x00001c09ff007988 */ /* 0x000fe80008000805 */
[----:B------:R-:W1:Y:S02]  /*187b0*/  LDS R10, [UR5+0x1c] ;  /* 0x00001c05ff0a7984 */ /* 0x000e640008000800 */
[----:B-1----:R-:W-:-:S05]  /*187c0*/  LOP3.LUT R10, R10, 0xf0, RZ, 0xb8, !PT ;  /* 0x000000f00a0a7812 */ /* 0x002fca00078eb8ff */
[----:B------:R-:W-:Y:S04]  /*187d0*/  STS [UR5+0x1c], R10 ;  /* 0x00001c0aff007988 */ /* 0x000fe80008000805 */
[----:B------:R-:W1:Y:S02]  /*187e0*/  LDS R11, [UR5+0x1c] ;  /* 0x00001c05ff0b7984 */ /* 0x000e640008000800 */
[----:B-1----:R-:W-:-:S05]  /*187f0*/  LOP3.LUT R19, R11, 0xf00, RZ, 0xb8, !PT ;  /* 0x00000f000b137812 */ /* 0x002fca00078eb8ff */
[----:B------:R-:W-:Y:S04]  /*18800*/  STS.64 [UR5+0x18], R18 ;  /* 0x00001812ff007988 */ /* 0x000fe80008000a05 */
[----:B------:R-:W1:Y:S02]  /*18810*/  LDS R11, [UR5+0x1c] ;  /* 0x00001c05ff0b7984 */ /* 0x000e640008000800 */
[----:B-1----:R-:W-:-:S05]  /*18820*/  LOP3.LUT R2, R11, 0xf000, RZ, 0xb8, !PT ;  /* 0x0000f0000b027812 */ /* 0x002fca00078eb8ff */
[----:B------:R1:W-:Y:S02]  /*18830*/  STS [UR5+0x1c], R2 ;  /* 0x00001c02ff007988 */ /* 0x0003e40008000805 */
.L_x_275:
[----:B------:R-:W-:Y:S05]  /*18840*/  BSYNC B0 ;  /* 0x0000000000007941 */ /* 0x000fea0003800000 */
.L_x_274:
[----:B-1----:R-:W1:Y:S01]  /*18850*/  S2R R2, SR_LANEID ;  /* 0x0000000000027919 */ /* 0x002e620000000000 */
[----:B------:R-:W-:Y:S01]  /*18860*/  NOP ;  /* 0x0000000000007918 */ /* 0x000fe20000000000 */
[----:B------:R-:W-:Y:S01]  /*18870*/  ELECT P0, URZ, PT ;  /* 0x00000000003f782f */ /* 0x000fe20003800000 */
[----:B------:R-:W-:Y:S01]  /*18880*/  BSSY B0, `(.L_x_277) ;  /* 0x0000008000007945 */ /* 0x000fe20003800000 */
[----:B-1----:R-:W-:-:S04]  /*18890*/  SHF.L.U32 R10, R2, 0x2, RZ ;  /* 0x00000002020a7819 */ /* 0x002fc800000006ff */
[----:B------:R-:W-:Y:S01]  /*188a0*/  IADD3 R2, P1, R10, UR12, RZ ;  /* 0x0000000c0a027c10 */ /* 0x000fe2000ff3e0ff */
[----:B------:R1:W1:Y:S04]  /*188b0*/  LDS R9, [R10+UR5] ;  /* 0x000000050a097984 */ /* 0x0002680008000800 */
[----:B--234-:R-:W-:Y:S02]  /*188c0*/  IMAD.X R3, RZ, RZ, UR13, P1 ;  /* 0x0000000dff037e24 */ /* 0x01cfe400088e06ff */
[----:B------:R-:W-:Y:S06]  /*188d0*/  @!P0 BRA `(.L_x_278) ;  /* 0x0000000000088947 */ /* 0x000fec0003800000 */
[----:B------:R0:W-:Y:S01]  /*188e0*/  UTMACMDFLUSH ;  /* 0x00000000000079b7 */ /* 0x0001e20000000000 */
[----:B------:R-:W-:-:S04]  /*188f0*/  DEPBAR.LE SB0, 0x0 ;  /* 0x000080000000791a */ /* 0x000fc80000000000 */
.L_x_278:
[----:B------:R-:W-:Y:S05]  /*18900*/  BSYNC B0 ;  /* 0x0000000000007941 */ /* 0x000fea0003800000 */
.L_x_277:
[----:B-1----:R1:W5:Y:S02]  /*18910*/  ATOMG.E.EXCH.STRONG.GPU PT, RZ, [R2], R9 ;  /* 0x0000000902ff73a8 */ /* 0x00236400041ee100 */
.L_x_273:
[----:B-1----:R-:W2:Y:S01]  /*18920*/  LDL.LU R2, [R1+0x100] ;  /* 0x0001000001027983 */ /* 0x002ea20000300800 */
[----:B------:R-:W-:Y:S01]  /*18930*/  ISETP.NE.AND P1, PT, R7, RZ, PT ;  /* 0x000000ff0700720c */ /* 0x000fe20003f25270 */
[----:B------:R-:W-:Y:S01]  /*18940*/  IMAD.MOV.U32 R16, RZ, RZ, R4 ;  /* 0x000000ffff107224 */ /* 0x000fe200078e0004 */
[----:B------:R-:W-:Y:S01]  /*18950*/  MOV R17, R5 ;  /* 0x0000000500117202 */ /* 0x000fe20000000f00 */
[----:B------:R-:W-:Y:S01]  /*18960*/  IMAD.MOV.U32 R18, RZ, RZ, R6 ;  /* 0x000000ffff127224 */ /* 0x000fe200078e0006 */
[----:B--234-:R-:W-:Y:S02]  /*18970*/  IADD3 R3, R2, 0x1, RZ ;  /* 0x0000000102037810 */ /* 0x01cfe40007ffe0ff */
[----:B------:R-:W-:Y:S02]  /*18980*/  SEL R2, RZ, 0x1, !P3 ;  /* 0x00000001ff027807 */ /* 0x000fe40005800000 */
[----:B------:R-:W-:-:S04]  /*18990*/  ISETP.NE.AND P0, PT, R3, 0x8, PT ;  /* 0x000000080300780c */ /* 0x000fc80003f05270 */
[----:B------:R-:W-:Y:S02]  /*189a0*/  SEL R3, R3, RZ, P0 ;  /* 0x000000ff03037207 */ /* 0x000fe40000000000 */
[----:B------:R-:W-:-:S03]  /*189b0*/  SEL R9, RZ, 0x1, P0 ;  /* 0x00000001ff097807 */ /* 0x000fc60000000000 */
[----:B------:R1:W-:Y:S01]  /*189c0*/  STL [R1+0x100], R3 ;  /* 0x0001000301007387 */ /* 0x0003e20000100800 */
[----:B------:R-:W-:Y:S01]  /*189d0*/  LOP3.LUT R0, R0, R9, RZ, 0x3c, !PT ;  /* 0x0000000900007212 */ /* 0x000fe200078e3cff */
[----:B------:R-:W-:Y:S06]  /*189e0*/  @P1 BRA `(.L_x_279) ;  /* 0xffffffe000a01947 */ /* 0x000fec000383ffff */
[----:B-----5:R-:W-:Y:S01]  /*189f0*/  ELECT P0, URZ, PT ;  /* 0x00000000003f782f */ /* 0x020fe20003800000 */
[----:B------:R-:W-:-:S12]  /*18a00*/  BSSY B0, `(.L_x_280) ;  /* 0x0000017000007945 */ /* 0x000fd80003800000 */
[----:B------:R-:W-:Y:S05]  /*18a10*/  @!P0 BRA `(.L_x_281) ;  /* 0x0000000000548947 */ /* 0x000fea0003800000 */
[----:B------:R-:W-:Y:S05]  /*18a20*/  @!P2 BRA `(.L_x_282) ;  /* 0x000000000004a947 */ /* 0x000fea0003800000 */
[----:B------:R-:W-:Y:S01]  /*18a30*/  BPT.TRAP 0x1 ;  /* 0x000000040000795c */ /* 0x000fe20000300000 */
.L_x_282:
[----:B------:R-:W2:Y:S02]  /*18a40*/  SYNCS.PHASECHK.TRANS64.TRYWAIT P0, [UR6+0x344c0], R8 ;  /* 0x0344c008ff0075a7 */ /* 0x000ea40008000146 */
[----:B--2---:R-:W-:Y:S05]  /*18a50*/  @!P0 BRA `(.L_x_283) ;  /* 0x0000004c00f88947 */ /* 0x004fea0003800000 */
.L_x_400:
[----:B------:R-:W-:Y:S05]  /*18a60*/  @!P2 BRA `(.L_x_284) ;  /* 0x000000000004a947 */ /* 0x000fea0003800000 */
[----:B------:R-:W-:Y:S01]  /*18a70*/  BPT.TRAP 0x1 ;  /* 0x000000040000795c */ /* 0x000fe20000300000 */
.L_x_284:
[----:B------:R-:W2:Y:S02]  /*18a80*/  SYNCS.PHASECHK.TRANS64.TRYWAIT P0, [UR6+0x344c8], R8 ;  /* 0x0344c808ff0075a7 */ /* 0x000ea40008000146 */
[----:B--2---:R-:W-:Y:S05]  /*18a90*/  @!P0 BRA `(.L_x_285) ;  /* 0x0000005000008947 */ /* 0x004fea0003800000 */
.L_x_401:
[----:B------:R-:W-:Y:S05]  /*18aa0*/  @!P2 BRA `(.L_x_286) ;  /* 0x000000000004a947 */ /* 0x000fea0003800000 */
[----:B------:R-:W-:Y:S01]  /*18ab0*/  BPT.TRAP 0x1 ;  /* 0x000000040000795c */ /* 0x000fe20000300000 */
.L_x_286:
[----:B------:R-:W2:Y:S02]  /*18ac0*/  SYNCS.PHASECHK.TRANS64.TRYWAIT P0, [UR6+0x344d0], R8 ;  /* 0x0344d008ff0075a7 */ /* 0x000ea40008000146 */
[----:B--2---:R-:W-:Y:S05]  /*18ad0*/  @!P0 BRA `(.L_x_287) ;  /* 0x0000005000088947 */ /* 0x004fea0003800000 */
.L_x_402:
[----:B------:R-:W-:Y:S05]  /*18ae0*/  @!P2 BRA `(.L_x_288) ;  /* 0x000000000004a947 */ /* 0x000fea0003800000 */
[----:B------:R-:W-:Y:S01]  /*18af0*/  BPT.TRAP 0x1 ;  /* 0x000000040000795c */ /* 0x000fe20000300000 */
.L_x_288:
[----:B------:R-:W-:-:S04]  /*18b00*/  MOV R0, 0x1 ;  /* 0x0000000100007802 */ /* 0x000fc80000000f00 */
[----:B------:R-:W-:-:S07]  /*18b10*/  SHF.L.U32 R0, R0, 0x1f, RZ ;  /* 0x0000001f00007819 */ /* 0x000fce00000006ff */
.L_x_289:
[----:B-1----:R-:W-:-:S04]  /*18b20*/  IMAD.U32 R3, RZ, RZ, UR6 ;  /* 0x00000006ff037e24 */ /* 0x002fc8000f8e00ff */
[----:B------:R1:W2:Y:S03]  /*18b30*/  SYNCS.PHASECHK.TRANS64.TRYWAIT P0, [R3+URZ+0x344d8], R0 ;  /* 0x0344d800030075a7 */ /* 0x0002a6000800017f */
[----:B--2---:R-:W-:Y:S05]  /*18b40*/  @!P0 NANOSLEEP.SYNCS 0x989680 ;  /* 0x009896800000895d */ /* 0x004fea0003900000 */
[----:B------:R-:W2:Y:S02]  /*18b50*/  @!P0 SYNCS.PHASECHK.TRANS64 P0, [R3+URZ+0x344d8], R0 ;  /* 0x0344d800030085a7 */ /* 0x000ea4000800007f */
[----:B--2---:R-:W-:Y:S05]  /*18b60*/  @!P0 BRA `(.L_x_289) ;  /* 0xfffffffc00ec8947 */ /* 0x004fea000383ffff */
.L_x_281:
[----:B------:R-:W-:Y:S05]  /*18b70*/  BSYNC B0 ;  /* 0x0000000000007941 */ /* 0x000fea0003800000 */
.L_x_280:
[----:B------:R-:W-:Y:S05]  /*18b80*/  EXIT ;  /* 0x000000000000794d */ /* 0x000fea0003800000 */
.L_x_162:
[----:B------:R-:W1:Y:S01]  /*18b90*/  S2UR UR4, SR_CTAID.Y ;  /* 0x00000000000479c3 */ /* 0x000e620000002600 */
[----:B------:R-:W3:Y:S01]  /*18ba0*/  S2R R0, SR_LANEID ;  /* 0x0000000000007919 */ /* 0x000ee20000000000 */
[----:B------:R-:W-:Y:S01]  /*18bb0*/  ELECT P0, URZ, PT ;  /* 0x00000000003f782f */ /* 0x000fe20003800000 */
[----:B------:R-:W-:Y:S01]  /*18bc0*/  BSSY B0, `(.L_x_290) ;  /* 0x000003b000007945 */ /* 0x000fe20003800000 */
[----:B------:R-:W-:Y:S01]  /*18bd0*/  ULDC.64 UR16, c[0x0][0x508] ;  /* 0x0001420000107ab9 */ /* 0x000fe20000000a00 */
[----:B-1----:R-:W-:-:S04]  /*18be0*/  UIMAD UR4, UR4, UR60, UR52 ;  /* 0x0000003c040472a4 */ /* 0x002fc8000f8e0234 */
[----:B------:R-:W-:-:S06]  /*18bf0*/  UIMAD.WIDE UR16, UR4, 0x80, UR16 ;  /* 0x00000080041078a5 */ /* 0x000fcc000f8e0210 */
[----:B------:R-:W-:Y:S06]  /*18c00*/  @!P0 BRA `(.L_x_291) ;  /* 0x0000000000d88947 */ /* 0x000fec0003800000 */
[----:B------:R1:W-:Y:S01]  /*18c10*/  STL [R1+0x108], R13 ;  /* 0x0001080d01007387 */ /* 0x0003e20000100800 */
[----:B------:R-:W4:Y:S01]  /*18c20*/  LDC.64 R14, c[0x0][0x358] ;  /* 0x0000d600ff0e7b82 */ /* 0x000f220000000a00 */
[----:B------:R-:W-:Y:S02]  /*18c30*/  UMOV UR4, 0x400 ;  /* 0x0000040000047882 */ /* 0x000fe40000000000 */
[----:B------:R3:W-:Y:S01]  /*18c40*/  STL [R1+0x104], R11 ;  /* 0x0001040b01007387 */ /* 0x0007e20000100800 */
[----:B--2---:R-:W-:-:S04]  /*18c50*/  ULEA UR4, UR58, UR4, 0x18 ;  /* 0x000000043a047291 */ /* 0x004fc8000f8ec03f */
[----:B------:R-:W2:Y:S08]  /*18c60*/  LDC.64 R8, c[0x0][0x340] ;  /* 0x0000d000ff087b82 */ /* 0x000eb00000000a00 */
[----:B-1----:R-:W4:Y:S08]  /*18c70*/  LDC.64 R12, c[0x0][0x350] ;  /* 0x0000d400ff0c7b82 */ /* 0x002f300000000a00 */
[----:B---3--:R-:W2:Y:S08]  /*18c80*/  LDC.64 R10, c[0x0][0x348] ;  /* 0x0000d200ff0a7b82 */ /* 0x008eb00000000a00 */
[----:B------:R-:W1:Y:S01]  /*18c90*/  LDC.64 R32, c[0x0][0x300] ;  /* 0x0000c000ff207b82 */ /* 0x000e620000000a00 */
[----:B----4-:R3:W-:Y:S07]  /*18ca0*/  STS.128 [UR4+0x34650], R12 ;  /* 0x0346500cff007988 */ /* 0x0107ee0008000c04 */
[----:B------:R-:W1:Y:S01]  /*18cb0*/  LDC.64 R34, c[0x0][0x308] ;  /* 0x0000c200ff227b82 */ /* 0x000e620000000a00 */
[----:B--2---:R2:W-:Y:S07]  /*18cc0*/  STS.128 [UR4+0x34640], R8 ;  /* 0x03464008ff007988 */ /* 0x0045ee0008000c04 */
[----:B------:R-:W4:Y:S08]  /*18cd0*/  LDC.64 R28, c[0x0][0x310] ;  /* 0x0000c400ff1c7b82 */ /* 0x000f300000000a00 */
[----:B---3--:R-:W3:Y:S08]  /*18ce0*/  LDC.64 R12, c[0x0][0x420] ;  /* 0x00010800ff0c7b82 */ /* 0x008ef00000000a00 */
[----:B------:R-:W3:Y:S01]  /*18cf0*/  LDC.64 R14, c[0x0][0x428] ;  /* 0x00010a00ff0e7b82 */ /* 0x000ee20000000a00 */
[----:B-1----:R-:W-:Y:S07]  /*18d00*/  STS.128 [UR4+0x34600], R32 ;  /* 0x03460020ff007988 */ /* 0x002fee0008000c04 */
[----:B--2---:R-:W1:Y:S08]  /*18d10*/  LDC.64 R8, c[0x0][0x430] ;  /* 0x00010c00ff087b82 */ /* 0x004e700000000a00 */
[----:B------:R-:W1:Y:S01]  /*18d20*/  LDC.64 R10, c[0x0][0x438] ;  /* 0x00010e00ff0a7b82 */ /* 0x000e620000000a00 */
[----:B---3--:R2:W-:Y:S07]  /*18d30*/  STS.128 [UR4+0x346a0], R12 ;  /* 0x0346a00cff007988 */ /* 0x0085ee0008000c04 */
[----:B------:R-:W4:Y:S08]  /*18d40*/  LDC.64 R30, c[0x0][0x318] ;  /* 0x0000c600ff1e7b82 */ /* 0x000f300000000a00 */
[----:B------:R-:W3:Y:S01]  /*18d50*/  LDC.64 R24, c[0x0][0x320] ;  /* 0x0000c800ff187b82 */ /* 0x000ee20000000a00 */
[----:B--2---:R2:W5:Y:S07]  /*18d60*/  LDL.LU R13, [R1+0x108] ;  /* 0x00010800010d7983 */ /* 0x00456e0000300800 */
[----:B------:R-:W3:Y:S01]  /*18d70*/  LDC.64 R26, c[0x0][0x328] ;  /* 0x0000ca00ff1a7b82 */ /* 0x000ee20000000a00 */
[----:B-1----:R1:W-:Y:S07]  /*18d80*/  STS.128 [UR4+0x346b0], R8 ;  /* 0x0346b008ff007988 */ /* 0x0023ee0008000c04 */
[----:B------:R-:W2:Y:S01]  /*18d90*/  LDC.64 R4, c[0x0][0x330] ;  /* 0x0000cc00ff047b82 */ /* 0x000ea20000000a00 */
[----:B----4-:R4:W-:Y:S04]  /*18da0*/  STS.128 [UR4+0x34610], R28 ;  /* 0x0346101cff007988 */ /* 0x0109e80008000c04 */
[----:B-1----:R1:W5:Y:S03]  /*18db0*/  LDL.LU R11, [R1+0x104] ;  /* 0x00010400010b7983 */ /* 0x0023660000300800 */
[----:B------:R-:W2:Y:S01]  /*18dc0*/  LDC.64 R6, c[0x0][0x338] ;  /* 0x0000ce00ff067b82 */ /* 0x000ea20000000a00 */
[----:B---3--:R3:W-:Y:S07]  /*18dd0*/  STS.128 [UR4+0x34620], R24 ;  /* 0x03462018ff007988 */ /* 0x0087ee0008000c04 */
[----:B------:R-:W1:Y:S08]  /*18de0*/  LDC.64 R32, c[0x0][0x360] ;  /* 0x0000d800ff207b82 */ /* 0x000e700000000a00 */
[----:B------:R-:W1:Y:S01]  /*18df0*/  LDC.64 R34, c[0x0][0x368] ;  /* 0x0000da00ff227b82 */ /* 0x000e620000000a00 */
[----:B--2---:R2:W-:Y:S07]  /*18e00*/  STS.128 [UR4+0x34630], R4 ;  /* 0x03463004ff007988 */ /* 0x0045ee0008000c04 */
[----:B----4-:R-:W4:Y:S08]  /*18e10*/  LDC.64 R28, c[0x0][0x370] ;  /* 0x0000dc00ff1c7b82 */ /* 0x010f300000000a00 */
[----:B------:R-:W4:Y:S08]  /*18e20*/  LDC.64 R30, c[0x0][0x378] ;  /* 0x0000de00ff1e7b82 */ /* 0x000f300000000a00 */
[----:B---3--:R-:W3:Y:S01]  /*18e30*/  LDC.64 R24, c[0x0][0x400] ;  /* 0x00010000ff187b82 */ /* 0x008ee20000000a00 */
[----:B-1----:R1:W-:Y:S07]  /*18e40*/  STS.128 [UR4+0x34660], R32 ;  /* 0x03466020ff007988 */ /* 0x0023ee0008000c04 */
[----:B------:R-:W3:Y:S08]  /*18e50*/  LDC.64 R26, c[0x0][0x408] ;  /* 0x00010200ff1a7b82 */ /* 0x000ef00000000a00 */
[----:B--2---:R-:W2:Y:S01]  /*18e60*/  LDC.64 R4, c[0x0][0x410] ;  /* 0x00010400ff047b82 */ /* 0x004ea20000000a00 */
[----:B----4-:R4:W-:Y:S07]  /*18e70*/  STS.128 [UR4+0x34670], R28 ;  /* 0x0346701cff007988 */ /* 0x0109ee0008000c04 */
[----:B------:R-:W2:Y:S01]  /*18e80*/  LDC.64 R6, c[0x0][0x418] ;  /* 0x00010600ff067b82 */ /* 0x000ea20000000a00 */
[----:B---3--:R3:W-:Y:S07]  /*18e90*/  STS.128 [UR4+0x34680], R24 ;  /* 0x03468018ff007988 */ /* 0x0087ee0008000c04 */
[----:B-1----:R-:W1:Y:S08]  /*18ea0*/  LDC.64 R32, c[0x0][0x440] ;  /* 0x00011000ff207b82 */ /* 0x002e700000000a00 */
[----:B------:R-:W1:Y:S01]  /*18eb0*/  LDC.64 R34, c[0x0][0x448] ;  /* 0x00011200ff227b82 */ /* 0x000e620000000a00 */
[----:B--2---:R2:W-:Y:S07]  /*18ec0*/  STS.128 [UR4+0x34690], R4 ;  /* 0x03469004ff007988 */ /* 0x0045ee0008000c04 */
[----:B----4-:R-:W4:Y:S08]  /*18ed0*/  LDC.64 R28, c[0x0][0x450] ;  /* 0x00011400ff1c7b82 */ /* 0x010f300000000a00 */
[----:B------:R-:W4:Y:S08]  /*18ee0*/  LDC.64 R30, c[0x0][0x458] ;  /* 0x00011600ff1e7b82 */ /* 0x000f300000000a00 */
[----:B---3--:R-:W3:Y:S08]  /*18ef0*/  LDC.64 R24, c[0x0][0x460] ;  /* 0x00011800ff187b82 */ /* 0x008ef00000000a00 */
[----:B------:R-:W3:Y:S08]  /*18f00*/  LDC.64 R26, c[0x0][0x468] ;  /* 0x00011a00ff1a7b82 */ /* 0x000ef00000000a00 */
[----:B--2---:R-:W2:Y:S08]  /*18f10*/  LDC.64 R4, c[0x0][0x470] ;  /* 0x00011c00ff047b82 */ /* 0x004eb00000000a00 */
[----:B------:R-:W2:Y:S01]  /*18f20*/  LDC.64 R6, c[0x0][0x478] ;  /* 0x00011e00ff067b82 */ /* 0x000ea20000000a00 */
[----:B-1----:R1:W-:Y:S04]  /*18f30*/  STS.128 [UR4+0x346c0], R32 ;  /* 0x0346c020ff007988 */ /* 0x0023e80008000c04 */
[----:B----4-:R1:W-:Y:S04]  /*18f40*/  STS.128 [UR4+0x346d0], R28 ;  /* 0x0346d01cff007988 */ /* 0x0103e80008000c04 */
[----:B---3--:R1:W-:Y:S04]  /*18f50*/  STS.128 [UR4+0x346e0], R24 ;  /* 0x0346e018ff007988 */ /* 0x0083e80008000c04 */
[----:B--2---:R1:W-:Y:S02]  /*18f60*/  STS.128 [UR4+0x346f0], R4 ;  /* 0x0346f004ff007988 */ /* 0x0043e40008000c04 */
.L_x_291:
[----:B--2---:R-:W-:Y:S05]  /*18f70*/  BSYNC B0 ;  /* 0x0000000000007941 */ /* 0x004fea0003800000 */
.L_x_290:
[----:B------:R-:W-:Y:S01]  /*18f80*/  ELECT P0, URZ, PT ;  /* 0x00000000003f782f */ /* 0x000fe20003800000 */
[----:B------:R-:W-:Y:S01]  /*18f90*/  NOP ;  /* 0x0000000000007918 */ /* 0x000fe20000000000 */
[----:B------:R-:W-:Y:S11]  /*18fa0*/  BSSY B0, `(.L_x_292) ;  /* 0x000004a000007945 */ /* 0x000ff60003800000 */
[----:B------:R-:W-:Y:S05]  /*18fb0*/  @!P0 BRA `(.L_x_293) ;  /* 0x0000000400208947 */ /* 0x000fea0003800000 */
[----:B-1----:R-:W1:Y:S08]  /*18fc0*/  LDC.64 R4, c[0x0][0x518] ;  /* 0x00014600ff047b82 */ /* 0x002e700000000a00 */
[----:B------:R-:W2:Y:S08]  /*18fd0*/  LDC.64 R2, c[0x0][0x528] ;  /* 0x00014a00ff027b82 */ /* 0x000eb00000000a00 */
[----:B------:R-:W4:Y:S01]  /*18fe0*/  LDC.64 R8, c[0x0][0x510] ;  /* 0x00014400ff087b82 */ /* 0x000f220000000a00 */
[----:B-1----:R-:W-:-:S07]  /*18ff0*/  IMAD.WIDE R4, R18, 0x8, R4 ;  /* 0x0000000812047825 */ /* 0x002fce00078e0204 */
[----:B------:R-:W1:Y:S01]  /*19000*/  LDC.64 R6, c[0x0][0x520] ;  /* 0x00014800ff067b82 */ /* 0x000e620000000a00 */
[----:B------:R-:W3:Y:S01]  /*19010*/  LDG.E.64 R4, desc[UR38][R4.64] ;  /* 0x0000002604047981 */ /* 0x000ee2000c1e1b00 */
[----:B--2---:R-:W-:-:S06]  /*19020*/  IMAD.WIDE R2, R18, 0x8, R2 ;  /* 0x0000000812027825 */ /* 0x004fcc00078e0202 */
[----:B------:R-:W2:Y:S01]  /*19030*/  LDG.E.64 R2, desc[UR38][R2.64] ;  /* 0x0000002602027981 */ /* 0x000ea2000c1e1b00 */
[----:B----4-:R-:W-:-:S06]  /*19040*/  IMAD.WIDE R8, R18, 0x8, R8 ;  /* 0x0000000812087825 */ /* 0x010fcc00078e0208 */
[----:B------:R-:W4:Y:S01]  /*19050*/  LDG.E.64 R8, desc[UR38][R8.64] ;  /* 0x0000002608087981 */ /* 0x000f22000c1e1b00 */
[----:B-1----:R-:W-:-:S06]  /*19060*/  IMAD.WIDE R6, R18, 0x8, R6 ;  /* 0x0000000812067825 */ /* 0x002fcc00078e0206 */
[----:B------:R-:W4:Y:S01]  /*19070*/  LDG.E.64 R6, desc[UR38][R6.64] ;  /* 0x0000002606067981 */ /* 0x000f22000c1e1b00 */
[----:B------:R-:W-:Y:S02]  /*19080*/  UMOV UR4, 0x400 ;  /* 0x0000040000047882 */ /* 0x000fe40000000000 */
[----:B------:R-:W-:-:S09]  /*19090*/  ULEA UR4, UR58, UR4, 0x18 ;  /* 0x000000043a047291 */ /* 0x000fd2000f8ec03f */
[----:B------:R-:W1:Y:S04]  /*190a0*/  LDS R10, [UR4+0x3461c] ;  /* 0x03461c04ff0a7984 */ /* 0x000e680008000800 */
[----:B------:R-:W1:Y:S01]  /*190b0*/  LDS R12, [UR4+0x3469c] ;  /* 0x03469c04ff0c7984 */ /* 0x000e620008000800 */
[----:B------:R-:W-:Y:S02]  /*190c0*/  UIADD3 UR6, UR4, 0x34680, URZ ;  /* 0x0003468004067890 */ /* 0x000fe4000fffe03f */
[----:B------:R-:W-:-:S04]  /*190d0*/  UIADD3 UR5, UR4, 0x34600, URZ ;  /* 0x0003460004057890 */ /* 0x000fc8000fffe03f */
[----:B------:R-:W-:Y:S02]  /*190e0*/  IMAD.U32 R24, RZ, RZ, UR6 ;  /* 0x00000006ff187e24 */ /* 0x000fe4000f8e00ff */
[----:B------:R-:W-:-:S03]  /*190f0*/  MOV R22, UR5 ;  /* 0x0000000500167c02 */ /* 0x000fc60008000f00 */
[----:B------:R-:W-:Y:S02]  /*19100*/  SHF.R.U64 R24, R24, 0x4, RZ ;  /* 0x0000000418187819 */ /* 0x000fe400000012ff */
[----:B------:R-:W-:Y:S02]  /*19110*/  SHF.R.U64 R22, R22, 0x4, RZ ;  /* 0x0000000416167819 */ /* 0x000fe400000012ff */
[----:B-----5:R-:W-:Y:S01]  /*19120*/  IADD3 R13, R13, -0x1, RZ ;  /* 0xffffffff0d0d7810 */ /* 0x020fe20007ffe0ff */
[----:B------:R-:W-:Y:S04]  /*19130*/  STS [UR4+0x34690], R24 ;  /* 0x03469018ff007988 */ /* 0x000fe80008000804 */
[----:B------:R-:W-:Y:S04]  /*19140*/  STS [UR4+0x34610], R22 ;  /* 0x03461016ff007988 */ /* 0x000fe80008000804 */
[----:B------:R-:W-:Y:S04]  /*19150*/  STS [UR4+0x34614], R22 ;  /* 0x03461416ff007988 */ /* 0x000fe80008000804 */
[----:B------:R-:W-:Y:S04]  /*19160*/  STS [UR4+0x34694], R24 ;  /* 0x03469418ff007988 */ /* 0x000fe80008000804 */
[----:B------:R-:W-:Y:S04]  /*19170*/  STS [UR4+0x34630], RZ ;  /* 0x034630ffff007988 */ /* 0x000fe80008000804 */
[----:B------:R-:W-:Y:S01]  /*19180*/  STS [UR4+0x346b0], RZ ;  /* 0x0346b0ffff007988 */ /* 0x000fe20008000804 */
[----:B---3--:R-:W-:-:S04]  /*19190*/  SHF.L.U64.HI R5, R4, 0x1, R5 ;  /* 0x0000000104057819 */ /* 0x008fc80000010205 */
[----:B------:R-:W-:Y:S02]  /*191a0*/  LOP3.LUT R5, R5, 0x1fffffff, RZ, 0xc0, !PT ;  /* 0x1fffffff05057812 */ /* 0x000fe400078ec0ff */
[----:B--2---:R-:W-:Y:S02]  /*191b0*/  SHF.L.U64.HI R3, R2, 0x1, R3 ;  /* 0x0000000102037819 */ /* 0x004fe40000010203 */
[----:B------:R-:W-:Y:S02]  /*191c0*/  SHF.R.U32.HI R15, RZ, 0x4, R5 ;  /* 0x00000004ff0f7819 */ /* 0x000fe40000011605 */
[----:B------:R-:W-:Y:S02]  /*191d0*/  LOP3.LUT R3, R3, 0x1fffffff, RZ, 0xc0, !PT ;  /* 0x1fffffff03037812 */ /* 0x000fe400078ec0ff */
[----:B-1----:R-:W-:Y:S02]  /*191e0*/  LOP3.LUT R10, R10, 0xf, R15, 0xb8, !PT ;  /* 0x0000000f0a0a7812 */ /* 0x002fe400078eb80f */
[----:B------:R-:W-:-:S04]  /*191f0*/  SHF.R.U32.HI R15, RZ, 0x4, R3 ;  /* 0x00000004ff0f7819 */ /* 0x000fc80000011603 */
[----:B------:R-:W-:Y:S01]  /*19200*/  LOP3.LUT R14, R12, 0xf, R15, 0xb8, !PT ;  /* 0x0000000f0c0e7812 */ /* 0x000fe200078eb80f */
[----:B------:R-:W-:Y:S04]  /*19210*/  STS [UR4+0x3461c], R10 ;  /* 0x03461c0aff007988 */ /* 0x000fe80008000804 */
[----:B------:R-:W-:Y:S04]  /*19220*/  STS [UR4+0x3469c], R14 ;  /* 0x03469c0eff007988 */ /* 0x000fe80008000804 */
[----:B------:R-:W1:Y:S04]  /*19230*/  LDS R12, [UR4+0x3461c] ;  /* 0x03461c04ff0c7984 */ /* 0x000e680008000800 */
[----:B------:R-:W2:Y:S01]  /*19240*/  LDS R15, [UR4+0x3469c] ;  /* 0x03469c04ff0f7984 */ /* 0x000ea20008000800 */
[----:B-1----:R-:W-:-:S02]  /*19250*/  LOP3.LUT R12, R12, 0xf0, RZ, 0xb8, !PT ;  /* 0x000000f00c0c7812 */ /* 0x002fc400078eb8ff */
[----:B--2---:R-:W-:-:S03]  /*19260*/  LOP3.LUT R15, R15, 0xf0, RZ, 0xb8, !PT ;  /* 0x000000f00f0f7812 */ /* 0x004fc600078eb8ff */
[----:B------:R-:W-:Y:S04]  /*19270*/  STS [UR4+0x3461c], R12 ;  /* 0x03461c0cff007988 */ /* 0x000fe80008000804 */
[----:B------:R-:W-:Y:S04]  /*19280*/  STS [UR4+0x3469c], R15 ;  /* 0x03469c0fff007988 */ /* 0x000fe80008000804 */
[----:B------:R-:W1:Y:S04]  /*19290*/  LDS R23, [UR4+0x3461c] ;  /* 0x03461c04ff177984 */ /* 0x000e680008000800 */
[----:B------:R-:W2:Y:S01]  /*192a0*/  LDS R25, [UR4+0x3469c] ;  /* 0x03469c04ff197984 */ /* 0x000ea20008000800 */
[----:B-1----:R-:W-:-:S02]  /*192b0*/  LOP3.LUT R23, R23, 0xf00, RZ, 0xb8, !PT ;  /* 0x00000f0017177812 */ /* 0x002fc400078eb8ff */
[----:B--2---:R-:W-:-:S03]  /*192c0*/  LOP3.LUT R25, R25, 0xf00, RZ, 0xb8, !PT ;  /* 0x00000f0019197812 */ /* 0x004fc600078eb8ff */
[----:B------:R-:W-:Y:S04]  /*192d0*/  STS.64 [UR4+0x34618], R22 ;  /* 0x03461816ff007988 */ /* 0x000fe80008000a04 */
[----:B------:R-:W-:Y:S04]  /*192e0*/  STS.64 [UR4+0x34698], R24 ;  /* 0x03469818ff007988 */ /* 0x000fe80008000a04 */
[----:B------:R-:W1:Y:S04]  /*192f0*/  LDS R21, [UR4+0x3461c] ;  /* 0x03461c04ff157984 */ /* 0x000e680008000800 */
[----:B------:R-:W2:Y:S01]  /*19300*/  LDS R10, [UR4+0x3469c] ;  /* 0x03469c04ff0a7984 */ /* 0x000ea20008000800 */
[----:B------:R-:W-:Y:S01]  /*19310*/  IMAD.SHL.U32 R4, R4, 0x2, RZ ;  /* 0x0000000204047824 */ /* 0x000fe200078e00ff */
[----:B------:R-:W-:Y:S01]  /*19320*/  SHF.L.U32 R2, R2, 0x1, RZ ;  /* 0x0000000102027819 */ /* 0x000fe200000006ff */
[----:B------:R-:W-:Y:S01]  /*19330*/  VIADD R12, R11, 0xffffffff ;  /* 0xffffffff0b0c7836 */ /* 0x000fe20000000000 */
[----:B------:R-:W-:-:S02]  /*19340*/  CS2R R14, SRZ ;  /* 0x00000000000e7805 */ /* 0x000fc4000001ff00 */
[----:B------:R-:W-:Y:S02]  /*19350*/  LOP3.LUT R2, R2, 0xfffffffe, RZ, 0xc0, !PT ;  /* 0xfffffffe02027812 */ /* 0x000fe400078ec0ff */
[----:B------:R-:W-:Y:S01]  /*19360*/  LOP3.LUT R4, R4, 0xfffffffe, RZ, 0xc0, !PT ;  /* 0xfffffffe04047812 */ /* 0x000fe200078ec0ff */
[----:B------:R3:W-:Y:S01]  /*19370*/  STS.128 [UR4+0x34620], R12 ;  /* 0x0346200cff007988 */ /* 0x0007e20008000c04 */
[----:B------:R-:W-:Y:S02]  /*19380*/  SHF.R.U64 R3, R2, 0x4, R3 ;  /* 0x0000000402037819 */ /* 0x000fe40000001203 */
[----:B------:R-:W-:Y:S01]  /*19390*/  SHF.R.U64 R5, R4, 0x4, R5 ;  /* 0x0000000404057819 */ /* 0x000fe20000001205 */
[----:B----4-:R4:W-:Y:S04]  /*193a0*/  STS.64 [UR4+0x34600], R8 ;  /* 0x03460008ff007988 */ /* 0x0109e80008000a04 */
[----:B------:R4:W-:Y:S01]  /*193b0*/  STS [UR4+0x3460c], R5 ;  /* 0x03460c05ff007988 */ /* 0x0009e20008000804 */
[----:B---3--:R-:W-:-:S03]  /*193c0*/  IADD3 R13, R19, -0x1, RZ ;  /* 0xffffffff130d7810 */ /* 0x008fc60007ffe0ff */
[----:B------:R4:W-:Y:S04]  /*193d0*/  STS [UR4+0x3468c], R3 ;  /* 0x03468c03ff007988 */ /* 0x0009e80008000804 */
[----:B------:R4:W-:Y:S01]  /*193e0*/  STS.128 [UR4+0x346a0], R12 ;  /* 0x0346a00cff007988 */ /* 0x0009e20008000c04 */
[----:B-1----:R-:W-:Y:S02]  /*193f0*/  LOP3.LUT R2, R21, 0xf000, RZ, 0xb8, !PT ;  /* 0x0000f00015027812 */ /* 0x002fe400078eb8ff */
[----:B--2---:R-:W-:Y:S01]  /*19400*/  LOP3.LUT R10, R10, 0xf000, RZ, 0xb8, !PT ;  /* 0x0000f0000a0a7812 */ /* 0x004fe200078eb8ff */
[----:B------:R4:W-:Y:S04]  /*19410*/  STS.64 [UR4+0x34680], R6 ;  /* 0x03468006ff007988 */ /* 0x0009e80008000a04 */
[----:B------:R4:W-:Y:S04]  /*19420*/  STS [UR4+0x3461c], R2 ;  /* 0x03461c02ff007988 */ /* 0x0009e80008000804 */
[----:B------:R4:W-:Y:S02]  /*19430*/  STS [UR4+0x3469c], R10 ;  /* 0x03469c0aff007988 */ /* 0x0009e40008000804 */
.L_x_293:
[----:B------:R-:W-:Y:S05]  /*19440*/  BSYNC B0 ;  /* 0x0000000000007941 */ /* 0x000fea0003800000 */
.L_x_292:
[----:B------:R-:W-:Y:S01]  /*19450*/  ELECT P0, URZ, PT ;  /* 0x00000000003f782f */ /* 0x000fe20003800000 */
[----:B------:R-:W-:Y:S01]  /*19460*/  NOP ;  /* 0x0000000000007918 */ /* 0x000fe20000000000 */
[----:B------:R-:W-:Y:S11]  /*19470*/  BSSY B0, `(.L_x_294) ;  /* 0x0000004000007945 */ /* 0x000ff60003800000 */
[----:B------:R-:W-:Y:S05]  /*19480*/  @!P0 BRA `(.L_x_295) ;  /* 0x0000000000088947 */ /* 0x000fea0003800000 */
[----:B------:R0:W-:Y:S01]  /*19490*/  UTMACMDFLUSH ;  /* 0x00000000000079b7 */ /* 0x0001e20000000000 */
[----:B------:R-:W-:-:S04]  /*194a0*/  DEPBAR.LE SB0, 0x0 ;  /* 0x000080000000791a */ /* 0x000fc80000000000 */
.L_x_295:
[----:B------:R-:W-:Y:S05]  /*194b0*/  BSYNC B0 ;  /* 0x0000000000007941 */ /* 0x000fea0003800000 */
.L_x_294:
[----:B------:R-:W-:Y:S01]  /*194c0*/  UMOV UR22, 0x400 ;  /* 0x0000040000167882 */ /* 0x000fe20000000000 */
[----:B---3--:R-:W-:Y:S01]  /*194d0*/  IMAD.SHL.U32 R0, R0, 0x4, RZ ;  /* 0x0000000400007824 */ /* 0x008fe200078e00ff */
[----:B------:R-:W-:Y:S01]  /*194e0*/  ULEA UR22, UR58, UR22, 0x18 ;  /* 0x000000163a167291 */ /* 0x000fe2000f8ec03f */
[----:B------:R-:W-:-:S03]  /*194f0*/  ULDC UR18, c[0x0][0x884] ;  /* 0x0002210000127ab9 */ /* 0x000fc60000000800 */
[----:B------:R-:W-:Y:S01]  /*19500*/  UIADD3 UR29, UR22, 0x34600, URZ ;  /* 0x00034600161d7890 */ /* 0x000fe2000fffe03f */
[----:B-1----:R-:W-:Y:S01]  /*19510*/  IADD3 R4, P0, R0, UR16, RZ ;  /* 0x0000001000047c10 */ /* 0x002fe2000ff1e0ff */
[----:B------:R-:W-:-:S03]  /*19520*/  UIMAD.WIDE UR18, UR18, 0x80, UR16 ;  /* 0x00000080121278a5 */ /* 0x000fc6000f8e0210 */
[----:B----4-:R-:W-:-:S03]  /*19530*/  IADD3.X R5, RZ, UR17, RZ, P0, !PT ;  /* 0x00000011ff057c10 */ /* 0x010fc600087fe4ff */
[----:B------:R-:W-:Y:S01]  /*19540*/  IADD3 R2, P1, R0, UR18, RZ ;  /* 0x0000001200027c10 */ /* 0x000fe2000ff3e0ff */
[----:B------:R-:W1:Y:S04]  /*19550*/  LDS R7, [R0+UR29] ;  /* 0x0000001d00077984 */ /* 0x000e680008000800 */
[----:B------:R2:W3:Y:S01]  /*19560*/  LDS R9, [R0+UR29+0x80] ;  /* 0x0000801d00097984 */ /* 0x0004e20008000800 */
[----:B------:R-:W-:Y:S02]  /*19570*/  IMAD.X R3, RZ, RZ, UR19, P1 ;  /* 0x00000013ff037e24 */ /* 0x000fe400088e06ff */
[----:B------:R-:W-:Y:S01]  /*19580*/  IMAD.MOV.U32 R6, RZ, RZ, 0x1 ;  /* 0x00000001ff067424 */ /* 0x000fe200078e00ff */
[----:B------:R-:W-:Y:S01]  /*19590*/  BSSY B0, `(.L_x_296) ;  /* 0x00000fc000007945 */ /* 0x000fe20003800000 */
[----:B------:R-:W-:Y:S01]  /*195a0*/  USHF.L.U32 UR4, UR58, 0x6, URZ ;  /* 0x000000063a047899 */ /* 0x000fe2000800063f */
[----:B------:R-:W-:Y:S01]  /*195b0*/  IMAD.MOV.U32 R10, RZ, RZ, 0x1 ;  /* 0x00000001ff0a7424 */ /* 0x000fe200078e00ff */
[----:B------:R-:W-:Y:S01]  /*195c0*/  USHF.L.U32 UR5, UR58, 0xc, URZ ;  /* 0x0000000c3a057899 */ /* 0x000fe2000800063f */
[----:B--2---:R-:W-:-:S02]  /*195d0*/  MOV R0, RZ ;  /* 0x000000ff00007202 */ /* 0x004fc40000000f00 */
[----:B------:R-:W-:Y:S01]  /*195e0*/  MOV R19, RZ ;  /* 0x000000ff00137202 */ /* 0x000fe20000000f00 */
[----:B------:R-:W-:Y:S02]  /*195f0*/  ULOP3.LUT UR30, UR59, 0x1, URZ, 0xfc, !UPT ;  /* 0x000000013b1e7892 */ /* 0x000fe4000f8efc3f */
[----:B------:R-:W-:Y:S02]  /*19600*/  ULOP3.LUT UR31, UR40, 0x2, URZ, 0xfc, !UPT ;  /* 0x00000002281f7892 */ /* 0x000fe4000f8efc3f */
[----:B------:R-:W-:Y:S02]  /*19610*/  ULOP3.LUT UR23, UR4, 0x40, URZ, 0xc0, !UPT ;  /* 0x0000004004177892 */ /* 0x000fe4000f8ec03f */
[----:B------:R-:W-:Y:S02]  /*19620*/  ULOP3.LUT UR28, UR5, 0x1000, URZ, 0xc0, !UPT ;  /* 0x00001000051c7892 */ /* 0x000fe4000f8ec03f */
[----:B------:R-:W-:Y:S01]  /*19630*/  UIADD3 UR32, UR22, 0x34680, URZ ;  /* 0x0003468016207890 */ /* 0x000fe2000fffe03f */
[----:B-1----:R1:W5:Y:S04]  /*19640*/  ATOMG.E.EXCH.STRONG.GPU PT, RZ, [R4], R7 ;  /* 0x0000000704ff73a8 */ /* 0x00236800041ee100 */
[----:B---3--:R2:W5:Y:S01]  /*19650*/  ATOMG.E.EXCH.STRONG.GPU PT, RZ, [R2], R9 ;  /* 0x0000000902ff73a8 */ /* 0x00856200041ee100 */
[----:B-1----:R-:W-:-:S02]  /*19660*/  MOV R4, 0x1 ;  /* 0x0000000100047802 */ /* 0x002fc40000000f00 */
[----:B--2---:R-:W-:Y:S02]  /*19670*/  PRMT R2, R6, 0x7610, R2 ;  /* 0x0000761006027816 */ /* 0x004fe40000000002 */
[----:B------:R-:W-:-:S07]  /*19680*/  PRMT R3, R4, 0x7610, R3 ;  /* 0x0000761004037816 */ /* 0x000fce0000000003 */
.L_x_315:
[----:B------:R-:W-:Y:S01]  /*19690*/  LOP3.LUT P0, RZ, R3, 0xff, RZ, 0xc0, !PT ;  /* 0x000000ff03ff7812 */ /* 0x000fe2000780c0ff */
[----:B-1---5:R-:W-:Y:S01]  /*196a0*/  VIADD R4, R11, 0x7f ;  /* 0x0000007f0b047836 */ /* 0x022fe20000000000 */
[----:B------:R-:W-:Y:S05]  /*196b0*/  YIELD ;  /* 0x0000000000007946 */ /* 0x000fea0003800000 */
[----:B------:R-:W-:Y:S01]  /*196c0*/  SHF.R.S32.HI R5, RZ, 0x1f, R4 ;  /* 0x0000001fff057819 */ /* 0x000fe20000011404 */
[----:B------:R-:W-:Y:S03]  /*196d0*/  BSSY B1, `(.L_x_297) ;  /* 0x0000008000017945 */ /* 0x000fe60003800000 */
[----:B------:R-:W-:-:S02]  /*196e0*/  LEA.HI R5, R5, R4, RZ, 0x7 ;  /* 0x0000000405057211 */ /* 0x000fc400078f38ff */
[----:B------:R-:W-:Y:S05]  /*196f0*/  @!P0 BRA `(.L_x_298) ;  /* 0x0000000000148947 */ /* 0x000fea0003800000 */
[----:B------:R-:W-:-:S04]  /*19700*/  DEPBAR {5,4,3,2,1,0} ;  /* 0x0000003f0000791a */ /* 0x000fc80000000000 */
[----:B------:R1:W-:Y:S01]  /*19710*/  UTMACCTL.IV [UR16] ;  /* 0x00000000100079b9 */ /* 0x0003e20008000000 */
[----:B------:R-:W-:-:S04]  /*19720*/  DEPBAR {5,4,3,2,1,0} ;  /* 0x0000003f0000791a */ /* 0x000fc80000000000 */
[----:B------:R1:W-:Y:S02]  /*19730*/  UTMACCTL.IV [UR18] ;  /* 0x00000000120079b9 */ /* 0x0003e40008000000 */
[----:B-1----:R-:W-:Y:S01]  /*19740*/  NOP ;  /* 0x0000000000007918 */ /* 0x002fe20000000000 */
.L_x_298:
[----:B------:R-:W-:Y:S05]  /*19750*/  BSYNC B1 ;  /* 0x0000000000017941 */ /* 0x000fea0003800000 */
.L_x_297:
[----:B------:R-:W-:Y:S01]  /*19760*/  UMOV UR4, 0xffffffff ;  /* 0xffffffff00047882 */ /* 0x000fe20000000000 */
[----:B------:R-:W-:Y:S02]  /*19770*/  SHF.R.S32.HI R7, RZ, 0x7, R5 ;  /* 0x00000007ff077819 */ /* 0x000fe40000011405 */
[----:B------:R-:W-:Y:S05]  /*19780*/  BRA.DIV UR4, `(.L_x_299) ;  /* 0x0000004204f47947 */ /* 0x000fea000b800000 */
[----:B------:R-:W-:-:S13]  /*19790*/  ELECT P6, URZ, PT ;  /* 0x00000000003f782f */ /* 0x000fda00038c0000 */
.L_x_405:
[----:B------:R-:W-:Y:S01]  /*197a0*/  ISETP.LT.OR P6, PT, R11, 0x1, !P6 ;  /* 0x000000010b00780c */ /* 0x000fe200077c1670 */
[----:B------:R-:W-:-:S12]  /*197b0*/  BSSY B1, `(.L_x_300) ;  /* 0x0000039000017945 */ /* 0x000fd80003800000 */
[----:B------:R-:W-:Y:S05]  /*197c0*/  @P6 BRA `(.L_x_301) ;  /* 0x0000000000dc6947 */ /* 0x000fea0003800000 */
[----:B------:R-:W-:Y:S01]  /*197d0*/  SHF.L.U32 R16, R16, 0x8, RZ ;  /* 0x0000000810107819 */ /* 0x000fe200000006ff */
[----:B------:R-:W-:Y:S01]  /*197e0*/  VIADD R9, R7, 0x1 ;  /* 0x0000000107097836 */ /* 0x000fe20000000000 */
[----:B------:R-:W-:Y:S01]  /*197f0*/  LEA R17, R17, UR23, 0x7 ;  /* 0x0000001711117c11 */ /* 0x000fe2000f8e38ff */
[----:B------:R-:W-:Y:S01]  /*19800*/  IMAD.MOV.U32 R3, RZ, RZ, R10 ;  /* 0x000000ffff037224 */ /* 0x000fe200078e000a */
[----:B------:R-:W-:Y:S02]  /*19810*/  MOV R12, RZ ;  /* 0x000000ff000c7202 */ /* 0x000fe40000000f00 */
[----:B------:R-:W-:-:S07]  /*19820*/  MOV R4, R0 ;  /* 0x0000000000047202 */ /* 0x000fce0000000f00 */
.L_x_304:
[----:B-1----:R-:W-:Y:S01]  /*19830*/  LEA R8, R4, UR22, 0x3 ;  /* 0x0000001604087c11 */ /* 0x002fe2000f8e18ff */
[----:B------:R-:W-:Y:S05]  /*19840*/  YIELD ;  /* 0x0000000000007946 */ /* 0x000fea0003800000 */
[----:B------:R-:W-:Y:S02]  /*19850*/  SHF.L.U32 R5, R3, 0x1f, RZ ;  /* 0x0000001f03057819 */ /* 0x000fe400000006ff */
[----:B------:R-:W-:Y:S02]  /*19860*/  LOP3.LUT P1, RZ, R20, 0x7f, RZ, 0xc0, !PT ;  /* 0x0000007f14ff7812 */ /* 0x000fe4000782c0ff */
[----:B------:R-:W1:Y:S11]  /*19870*/  SYNCS.PHASECHK.TRANS64.TRYWAIT P0, [R8+URZ+0x34490], R5 ;  /* 0x03449005080075a7 */ /* 0x000e76000800017f */
[----:B------:R-:W2:Y:S01]  /*19880*/  @!P1 LDC R6, c[0x0][0x500] ;  /* 0x00014000ff069b82 */ /* 0x000ea20000000800 */
[----:B-1----:R-:W-:Y:S05]  /*19890*/  @!P0 BRA `(.L_x_302) ;  /* 0x0000004000d08947 */ /* 0x002fea0003800000 */
.L_x_406:
[----:B------:R-:W-:Y:S01]  /*198a0*/  UPRMT UR4, UR31, 0x9910, URZ ;  /* 0x000099101f047896 */ /* 0x000fe2000800003f */
[----:B--2---:R2:W-:Y:S03]  /*198b0*/  @!P1 SYNCS.ARRIVE.TRANS64 RZ, [R8+URZ+0x34480], R6 ;  /* 0x0344800608ff99a7 */ /* 0x0045e6000800003f */
[----:B------:R-:W-:-:S06]  /*198c0*/  UISETP.NE.AND UP0, UPT, UR4, 0x2, UPT ;  /* 0x000000020400788c */ /* 0x000fcc000bf05270 */
[----:B------:R-:W-:-:S13]  /*198d0*/  PLOP3.LUT P0, PT, PT, PT, UP0, 0x80, 0x0 ;  /* 0x000000000000781c */ /* 0x000fda0003f0f008 */
[----:B--2---:R-:W-:Y:S05]  /*198e0*/  @P0 BRA `(.L_x_303) ;  /* 0x0000000000040947 */ /* 0x004fea0003800000 */
[----:B------:R-:W-:Y:S01]  /*198f0*/  BPT.TRAP 0x1 ;  /* 0x000000040000795c */ /* 0x000fe20000300000 */
.L_x_303:
[C---:B------:R-:W-:Y:S01]  /*19900*/  R2UR UR4, R4.reuse ;  /* 0x00000000040472ca */ /* 0x040fe200000e0000 */
[----:B------:R-:W-:Y:S01]  /*19910*/  VIADD R4, R4, 0x1 ;  /* 0x0000000104047836 */ /* 0x000fe20000000000 */
[----:B------:R-:W-:Y:S01]  /*19920*/  R2UR UR5, R8 ;  /* 0x00000000080572ca */ /* 0x000fe200000e0000 */
[----:B------:R-:W-:Y:S01]  /*19930*/  UMOV UR20, 0x0 ;  /* 0x0000000000147882 */ /* 0x000fe20000000000 */
[----:B------:R-:W-:Y:S01]  /*19940*/  R2UR UR6, R12 ;  /* 0x000000000c0672ca */ /* 0x000fe200000e0000 */
[----:B------:R-:W-:Y:S01]  /*19950*/  UMOV UR21, 0x10000000 ;  /* 0x1000000000157882 */ /* 0x000fe20000000000 */
[----:B------:R-:W-:Y:S01]  /*19960*/  R2UR UR7, R16 ;  /* 0x00000000100772ca */ /* 0x000fe200000e0000 */
[----:B------:R-:W-:Y:S01]  /*19970*/  UMOV UR33, 0x30000 ;  /* 0x0003000000217882 */ /* 0x000fe20000000000 */
[----:B------:R-:W-:Y:S01]  /*19980*/  IADD3 R9, R9, -0x1, RZ ;  /* 0xffffffff09097810 */ /* 0x000fe20007ffe0ff */
[----:B------:R-:W-:Y:S01]  /*19990*/  VIADD R12, R12, 0x80 ;  /* 0x000000800c0c7836 */ /* 0x000fe20000000000 */
[----:B------:R-:W-:-:S02]  /*199a0*/  R2UR UR27, R17 ;  /* 0x00000000111b72ca */ /* 0x000fc400000e0000 */
[----:B------:R-:W-:Y:S01]  /*199b0*/  ISETP.GT.AND P1, PT, R9, 0x1, PT ;  /* 0x000000010900780c */ /* 0x000fe20003f24270 */
[----:B------:R-:W-:Y:S01]  /*199c0*/  ULEA UR8, UR4, UR28, 0xe ;  /* 0x0000001c04087291 */ /* 0x000fe2000f8e703f */
[C---:B------:R-:W-:Y:S01]  /*199d0*/  ISETP.NE.AND P0, PT, R4.reuse, 0x2, PT ;  /* 0x000000020400780c */ /* 0x040fe20003f05270 */
[----:B------:R-:W-:Y:S02]  /*199e0*/  ULEA UR4, UR4, UR22, 0x10 ;  /* 0x0000001604047291 */ /* 0x000fe4000f8e803f */
[----:B------:R-:W-:Y:S01]  /*199f0*/  ULEA UR12, UR8, UR22, 0x1 ;  /* 0x00000016080c7291 */ /* 0x000fe2000f8e083f */
[----:B------:R-:W-:Y:S01]  /*19a00*/  SEL R6, RZ, 0x1, P0 ;  /* 0x00000001ff067807 */ /* 0x000fe20000000000 */
[----:B------:R-:W-:Y:S01]  /*19a10*/  UIADD3 UR5, UR5, 0x34480, URZ ;  /* 0x0003448005057890 */ /* 0x000fe2000fffe03f */
[----:B------:R-:W-:Y:S01]  /*19a20*/  SEL R4, R4, RZ, P0 ;  /* 0x000000ff04047207 */ /* 0x000fe20000000000 */
[----:B------:R-:W-:Y:S01]  /*19a30*/  UIADD3 UR10, UR6, 0x40, URZ ;  /* 0x00000040060a7890 */ /* 0x000fe2000fffe03f */
[----:B------:R-:W-:Y:S01]  /*19a40*/  LOP3.LUT R3, R3, R6, RZ, 0x3c, !PT ;  /* 0x0000000603037212 */ /* 0x000fe200078e3cff */
[----:B------:R-:W-:-:S02]  /*19a50*/  UIADD3 UR8, UR4, 0x8000, URZ ;  /* 0x0000800004087890 */ /* 0x000fc4000fffe03f */
[----:B------:R-:W-:Y:S02]  /*19a60*/  UIADD3 UR24, UR12, 0x20000, URZ ;  /* 0x000200000c187890 */ /* 0x000fe4000fffe03f */
[----:B------:R-:W-:Y:S01]  /*19a70*/  UIADD3 UR12, UR12, 0x24000, URZ ;  /* 0x000240000c0c7890 */ /* 0x000fe2000fffe03f */
[----:B------:R2:W-:Y:S01]  /*19a80*/  UTMALDG.2D [UR4], [UR16], desc[UR20] ;  /* 0x00001404100075b4 */ /* 0x0005e20008009000 */
[----:B------:R-:W-:Y:S01]  /*19a90*/  UMOV UR11, UR7 ;  /* 0x00000007000b7c82 */ /* 0x000fe20008000000 */
[----:B------:R-:W-:Y:S01]  /*19aa0*/  UMOV UR9, UR5 ;  /* 0x0000000500097c82 */ /* 0x000fe20008000000 */
[----:B------:R-:W-:Y:S01]  /*19ab0*/  UMOV UR26, UR6 ;  /* 0x00000006001a7c82 */ /* 0x000fe20008000000 */
[----:B------:R-:W-:Y:S01]  /*19ac0*/  UMOV UR25, UR5 ;  /* 0x0000000500197c82 */ /* 0x000fe20008000000 */
[----:B------:R-:W-:Y:S01]  /*19ad0*/  UMOV UR15, UR27 ;  /* 0x0000001b000f7c82 */ /* 0x000fe20008000000 */
[----:B------:R-:W-:Y:S01]  /*19ae0*/  UMOV UR13, UR5 ;  /* 0x00000005000d7c82 */ /* 0x000fe20008000000 */
[----:B------:R-:W-:Y:S01]  /*19af0*/  UMOV UR14, UR10 ;  /* 0x0000000a000e7c82 */ /* 0x000fe20008000000 */
[----:B------:R2:W-:Y:S01]  /*19b00*/  UTMALDG.2D [UR8], [UR16], desc[UR20] ;  /* 0x00001408100075b4 */ /* 0x0005e20008009000 */
[----:B------:R2:W-:Y:S01]  /*19b10*/  UTMALDG.2D.MULTICAST [UR24], [UR18], UR33, desc[UR20] ;  /* 0x00001418120073b4 */ /* 0x0005e20008009821 */
[----:B------:R2:W-:Y:S02]  /*19b20*/  UTMALDG.2D.MULTICAST [UR12], [UR18], UR33, desc[UR20] ;  /* 0x0000140c120073b4 */ /* 0x0005e40008009821 */
[----:B--2---:R-:W-:Y:S05]  /*19b30*/  @P1 BRA `(.L_x_304) ;  /* 0xfffffffc003c1947 */ /* 0x004fea000383ffff */
.L_x_301:
[----:B------:R-:W-:Y:S05]  /*19b40*/  BSYNC B1 ;  /* 0x0000000000017941 */ /* 0x000fea0003800000 */
.L_x_300:
[----:B------:R-:W-:Y:S02]  /*19b50*/  IADD3 R0, R7, R0, RZ ;  /* 0x0000000007007210 */ /* 0x000fe40007ffe0ff */
[----:B------:R-:W-:Y:S02]  /*19b60*/  LOP3.LUT P0, RZ, R2, 0xff, RZ, 0xc0, !PT ;  /* 0x000000ff02ff7812 */ /* 0x000fe4000780c0ff */
[----:B------:R-:W-:-:S04]  /*19b70*/  SHF.R.U32.HI R2, RZ, 0x1, R0 ;  /* 0x00000001ff027819 */ /* 0x000fc80000011600 */
[----:B------:R-:W-:-:S04]  /*19b80*/  LOP3.LUT R2, R2, 0x1, RZ, 0xc0, !PT ;  /* 0x0000000102027812 */ /* 0x000fc800078ec0ff */
[----:B------:R-:W-:Y:S01]  /*19b90*/  ISETP.NE.U32.AND P1, PT, R2, 0x1, PT ;  /* 0x000000010200780c */ /* 0x000fe20003f25070 */
[----:B------:R-:W-:Y:S02]  /*19ba0*/  IMAD.U32 R2, RZ, RZ, UR30 ;  /* 0x0000001eff027e24 */ /* 0x000fe4000f8e00ff */
[----:B------:R-:W-:Y:S01]  /*19bb0*/  @P0 SYNCS.ARRIVE.TRANS64.A1T0 RZ, [UR22+0x344e8], RZ ;  /* 0x0344e8ffffff09a7 */ /* 0x000fe20008100016 */
[----:B------:R-:W-:Y:S02]  /*19bc0*/  ISETP.GT.U32.AND P0, PT, R0, 0x1, PT ;  /* 0x000000010000780c */ /* 0x000fe40003f04070 */
[----:B------:R-:W-:Y:S02]  /*19bd0*/  ISETP.NE.AND P2, PT, R2, 0x3, PT ;  /* 0x000000030200780c */ /* 0x000fe40003f45270 */
[C---:B------:R-:W-:Y:S02]  /*19be0*/  ISETP.LT.U32.AND P0, PT, R7.reuse, 0x2, P0 ;  /* 0x000000020700780c */ /* 0x040fe40000701070 */
[----:B------:R-:W-:-:S02]  /*19bf0*/  ISETP.GT.U32.AND P1, PT, R7, 0x1, !P1 ;  /* 0x000000010700780c */ /* 0x000fc40004f24070 */
[----:B------:R-:W-:Y:S02]  /*19c00*/  SEL R3, RZ, 0x1, !P0 ;  /* 0x00000001ff037807 */ /* 0x000fe40004000000 */
[----:B------:R-:W-:Y:S02]  /*19c10*/  SEL R2, RZ, 0x1, !P1 ;  /* 0x00000001ff027807 */ /* 0x000fe40004800000 */
[----:B------:R-:W-:Y:S02]  /*19c20*/  LOP3.LUT R0, R0, 0x1, RZ, 0xc0, !PT ;  /* 0x0000000100007812 */ /* 0x000fe400078ec0ff */
[----:B------:R-:W-:Y:S01]  /*19c30*/  LOP3.LUT R10, R2, R10, R3, 0x96, !PT ;  /* 0x0000000a020a7212 */ /* 0x000fe200078e9603 */
[----:B------:R-:W-:Y:S06]  /*19c40*/  @!P2 BRA `(.L_x_305) ;  /* 0x000000000004a947 */ /* 0x000fec0003800000 */
[----:B------:R-:W-:Y:S01]  /*19c50*/  BPT.TRAP 0x1 ;  /* 0x000000040000795c */ /* 0x000fe20000300000 */
.L_x_305:
[----:B------:R-:W2:Y:S01]  /*19c60*/  LDL R4, [R1+0x100] ;  /* 0x0001000001047983 */ /* 0x000ea20000100800 */
[----:B------:R-:W-:Y:S01]  /*19c70*/  SHF.L.U32 R2, R19, 0x1f, RZ ;  /* 0x0000001f13027819 */ /* 0x000fe200000006ff */
[----:B------:R-:W-:Y:S01]  /*19c80*/  BSSY B1, `(.L_x_306) ;  /* 0x0000005000017945 */ /* 0x000fe20003800000 */
[C---:B--2---:R-:W-:Y:S02]  /*19c90*/  LEA R3, R4.reuse, UR22, 0x3 ;  /* 0x0000001604037c11 */ /* 0x044fe4000f8e18ff */
[----:B------:R-:W-:Y:S02]  /*19ca0*/  LEA R4, R4, UR22, 0x4 ;  /* 0x0000001604047c11 */ /* 0x000fe4000f8e20ff */
[----:B------:R-:W2:Y:S02]  /*19cb0*/  SYNCS.PHASECHK.TRANS64.TRYWAIT P0, [R3+URZ+0x34400], R2 ;  /* 0x03440002030075a7 */ /* 0x000ea4000800017f */
[----:B--2---:R-:W-:Y:S05]  /*19cc0*/  @!P0 BRA `(.L_x_307) ;  /* 0x0000003c00d88947 */ /* 0x004fea0003800000 */
.L_x_407:
[----:B------:R-:W-:Y:S05]  /*19cd0*/  BSYNC B1 ;  /* 0x0000000000017941 */ /* 0x000fea0003800000 */
.L_x_306:
[----:B-1----:R-:W1:Y:S01]  /*19ce0*/  LDS.128 R4, [R4+0x34510] ;  /* 0x0345100004047984 */ /* 0x002e620000000c00 */
[----:B------:R-:W-:Y:S01]  /*19cf0*/  @!PT LDS RZ, [RZ] ;  /* 0x00000000fffff984 */ /* 0x000fe20000000800 */
[----:B------:R-:W-:Y:S01]  /*19d00*/  @!PT LDS RZ, [RZ] ;  /* 0x00000000fffff984 */ /* 0x000fe20000000800 */
[----:B------:R-:W-:Y:S01]  /*19d10*/  @!PT LDS RZ, [RZ] ;  /* 0x00000000fffff984 */ /* 0x000fe20000000800 */
[----:B------:R-:W-:Y:S01]  /*19d20*/  @!PT LDS RZ, [RZ] ;  /* 0x00000000fffff984 */ /* 0x000fe20000000800 */
[----:B------:R3:W-:Y:S06]  /*19d30*/  MEMBAR.ALL.CTA ;  /* 0x0000000000007992 */ /* 0x0007ec0000008000 */
[----:B---3--:R-:W3:Y:S01]  /*19d40*/  FENCE.VIEW.ASYNC.S ;  /* 0x00000000000073c6 */ /* 0x008ee20000000000 */
[----:B-1----:R-:W-:Y:S01]  /*19d50*/  MOV R17, R5 ;  /* 0x0000000500117202 */ /* 0x002fe20000000f00 */
[----:B------:R-:W-:Y:S01]  /*19d60*/  IMAD.MOV.U32 R16, RZ, RZ, R4 ;  /* 0x000000ffff107224 */ /* 0x000fe200078e0004 */
[----:B---3--:R-:W-:Y:S06]  /*19d70*/  @!P2 BRA `(.L_x_308) ;  /* 0x000000000004a947 */ /* 0x008fec0003800000 */
[----:B------:R-:W-:Y:S01]  /*19d80*/  BPT.TRAP 0x1 ;  /* 0x000000040000795c */ /* 0x000fe20000300000 */
.L_x_308:
[----:B------:R-:W1:Y:S01]  /*19d90*/  S2R R5, SR_CgaCtaId ;  /* 0x0000000000057919 */ /* 0x000e620000008800 */
[----:B------:R-:W-:Y:S02]  /*19da0*/  ISETP.NE.AND P0, PT, R7, RZ, PT ;  /* 0x000000ff0700720c */ /* 0x000fe40003f05270 */
[----:B--2---:R-:W-:Y:S02]  /*19db0*/  IADD3 R2, R3, 0x34440, RZ ;  /* 0x0003444003027810 */ /* 0x004fe40007ffe0ff */
[CC--:B------:R-:W-:Y:S02]  /*19dc0*/  ISETP.EQ.OR P0, PT, R6.reuse, R18.reuse, !P0 ;  /* 0x000000120600720c */ /* 0x0c0fe40004702670 */
[----:B------:R-:W-:Y:S02]  /*19dd0*/  ISETP.NE.AND P1, PT, R6, R18, PT ;  /* 0x000000120600720c */ /* 0x000fe40003f25270 */
[----:B-1----:R-:W-:-:S04]  /*19de0*/  PRMT R2, R5, 0x654, R2 ;  /* 0x0000065405027816 */ /* 0x002fc80000000002 */
[----:B------:R1:W-:Y:S05]  /*19df0*/  SYNCS.ARRIVE.TRANS64.RED.A1T0 RZ, [R2+URZ], RZ ;  /* 0x000000ff02ff79a7 */ /* 0x0003ea000810043f */
[----:B------:R-:W-:Y:S05]  /*19e00*/  @P0 BRA `(.L_x_309) ;  /* 0x0000000400a40947 */ /* 0x000fea0003800000 */
[----:B-1----:R-:W1:Y:S02]  /*19e10*/  LDC.64 R2, c[0x0][0x290] ;  /* 0x0000a400ff027b82 */ /* 0x002e640000000a00 */
[----:B-1----:R-:W-:-:S05]  /*19e20*/  IMAD.WIDE R2, R6, 0xc, R2 ;  /* 0x0000000c06027825 */ /* 0x002fca00078e0202 */
[----:B------:R1:W5:Y:S01]  /*19e30*/  LDG.E R11, desc[UR38][R2.64+0x8] ;  /* 0x00000826020b7981 */ /* 0x000362000c1e1900 */
[----:B------:R-:W-:-:S03]  /*19e40*/  UMOV UR4, 0xffffffff ;  /* 0xffffffff00047882 */ /* 0x000fc60000000000 */
[----:B------:R-:W-:Y:S05]  /*19e50*/  BRA.DIV UR4, `(.L_x_310) ;  /* 0x0000003e04887947 */ /* 0x000fea000b800000 */
[----:B------:R-:W-:-:S13]  /*19e60*/  ELECT P6, URZ, PT ;  /* 0x00000000003f782f */ /* 0x000fda00038c0000 */
.L_x_410:
[----:B------:R-:W-:Y:S04]  /*19e70*/  BSSY B1, `(.L_x_311) ;  /* 0x000004f000017945 */ /* 0x000fe80003800000 */
[----:B------:R-:W-:Y:S05]  /*19e80*/  @!P6 BRA `(.L_x_312) ;  /* 0x000000040034e947 */ /* 0x000fea0003800000 */
[C---:B------:R-:W-:Y:S01]  /*19e90*/  IMAD.SHL.U32 R21, R6.reuse, 0x8, RZ ;  /* 0x0000000806157824 */ /* 0x040fe200078e00ff */
[----:B------:R-:W-:Y:S01]  /*19ea0*/  SHF.R.S32.HI R5, RZ, 0x1f, R6 ;  /* 0x0000001fff057819 */ /* 0x000fe20000011406 */
[----:B------:R-:W-:Y:S01]  /*19eb0*/  ULDC.64 UR4, c[0x0][0x510] ;  /* 0x0001440000047ab9 */ /* 0x000fe20000000a00 */
[----:B------:R-:W-:Y:S01]  /*19ec0*/  ULDC.64 UR6, c[0x0][0x520] ;  /* 0x0001480000067ab9 */ /* 0x000fe20000000a00 */
[----:B------:R-:W2:Y:S01]  /*19ed0*/  LDG.E R18, desc[UR38][R2.64] ;  /* 0x0000002602127981 */ /* 0x000ea2000c1e1900 */
[----:B------:R-:W-:Y:S02]  /*19ee0*/  SHF.L.U64.HI R22, R6, 0x3, R5 ;  /* 0x0000000306167819 */ /* 0x000fe40000010205 */
[C---:B------:R-:W-:Y:S02]  /*19ef0*/  IADD3 R8, P0, R21.reuse, UR4, RZ ;  /* 0x0000000415087c10 */ /* 0x040fe4000ff1e0ff */
[----:B------:R-:W-:Y:S02]  /*19f00*/  IADD3 R4, P2, R21, UR6, RZ ;  /* 0x0000000615047c10 */ /* 0x000fe4000ff5e0ff */
[C---:B------:R-:W-:Y:S01]  /*19f10*/  IADD3.X R9, R22.reuse, UR5, RZ, P0, !PT ;  /* 0x0000000516097c10 */ /* 0x040fe200087fe4ff */
[----:B------:R-:W-:Y:S01]  /*19f20*/  ULDC.64 UR4, c[0x0][0x518] ;  /* 0x0001460000047ab9 */ /* 0x000fe20000000a00 */
[----:B------:R-:W-:-:S03]  /*19f30*/  IADD3.X R5, R22, UR7, RZ, P2, !PT ;  /* 0x0000000716057c10 */ /* 0x000fc600097fe4ff */
[----:B------:R-:W3:Y:S04]  /*19f40*/  LDG.E.64 R14, desc[UR38][R8.64] ;  /* 0x00000026080e7981 */ /* 0x000ee8000c1e1b00 */
[----:B------:R4:W2:Y:S02]  /*19f50*/  LDG.E.64 R12, desc[UR38][R4.64] ;  /* 0x00000026040c7981 */ /* 0x0008a4000c1e1b00 */
[----:B----4-:R-:W-:-:S04]  /*19f60*/  IADD3 R4, P0, R21, UR4, RZ ;  /* 0x0000000415047c10 */ /* 0x010fc8000ff1e0ff */
[----:B------:R-:W-:Y:S01]  /*19f70*/  IADD3.X R5, R22, UR5, RZ, P0, !PT ;  /* 0x0000000516057c10 */ /* 0x000fe200087fe4ff */
[----:B------:R-:W-:-:S04]  /*19f80*/  ULDC.64 UR4, c[0x0][0x528] ;  /* 0x00014a0000047ab9 */ /* 0x000fc80000000a00 */
[----:B------:R4:W2:Y:S02]  /*19f90*/  LDG.E.64 R8, desc[UR38][R4.64] ;  /* 0x0000002604087981 */ /* 0x0008a4000c1e1b00 */
[----:B----4-:R-:W-:-:S04]  /*19fa0*/  IADD3 R4, P0, R21, UR4, RZ ;  /* 0x0000000415047c10 */ /* 0x010fc8000ff1e0ff */
[----:B------:R-:W-:-:S06]  /*19fb0*/  IADD3.X R5, R22, UR5, RZ, P0, !PT ;  /* 0x0000000516057c10 */ /* 0x000fcc00087fe4ff */
[----:B------:R-:W4:Y:S04]  /*19fc0*/  LDG.E.64 R4, desc[UR38][R4.64] ;  /* 0x0000002604047981 */ /* 0x000f28000c1e1b00 */
[----:B---3--:R-:W-:Y:S04]  /*19fd0*/  STS.64 [UR29], R14 ;  /* 0x0000000eff007988 */ /* 0x008fe80008000a1d */
[----:B--2---:R-:W-:Y:S04]  /*19fe0*/  STS.64 [UR32], R12 ;  /* 0x0000000cff007988 */ /* 0x004fe80008000a20 */
[----:B------:R-:W2:Y:S01]  /*19ff0*/  LDS R21, [UR29+0x1c] ;  /* 0x00001c1dff157984 */ /* 0x000ea20008000800 */
[----:B------:R-:W-:-:S03]  /*1a000*/  SHF.L.U64.HI R26, R8, 0x1, R9 ;  /* 0x00000001081a7819 */ /* 0x000fc60000010209 */
[----:B------:R1:W3:Y:S01]  /*1a010*/  LDG.E R9, desc[UR38][R2.64+0x4] ;  /* 0x0000042602097981 */ /* 0x0002e2000c1e1900 */
[----:B------:R-:W-:-:S04]  /*1a020*/  LOP3.LUT R26, R26, 0x1fffffff, RZ, 0xc0, !PT ;  /* 0x1fffffff1a1a7812 */ /* 0x000fc800078ec0ff */
[----:B------:R-:W-:-:S04]  /*1a030*/  SHF.R.U32.HI R22, RZ, 0x4, R26 ;  /* 0x00000004ff167819 */ /* 0x000fc8000001161a */
[----:B--2---:R-:W-:-:S05]  /*1a040*/  LOP3.LUT R21, R21, 0xf, R22, 0xb8, !PT ;  /* 0x0000000f15157812 */ /* 0x004fca00078eb816 */
[----:B------:R-:W-:Y:S04]  /*1a050*/  STS [UR29+0x1c], R21 ;  /* 0x00001c15ff007988 */ /* 0x000fe8000800081d */
[----:B------:R-:W2:Y:S02]  /*1a060*/  LDS R24, [UR29+0x1c] ;  /* 0x00001c1dff187984 */ /* 0x000ea40008000800 */
[----:B--2---:R-:W-:-:S05]  /*1a070*/  LOP3.LUT R24, R24, 0xf0, RZ, 0xb8, !PT ;  /* 0x000000f018187812 */ /* 0x004fca00078eb8ff */
[----:B------:R-:W-:Y:S04]  /*1a080*/  STS [UR29+0x1c], R24 ;  /* 0x00001c18ff007988 */ /* 0x000fe8000800081d */
[----:B------:R-:W2:Y:S01]  /*1a090*/  LDS R23, [UR29+0x1c] ;  /* 0x00001c1dff177984 */ /* 0x000ea20008000800 */
[----:B------:R-:W-:-:S04]  /*1a0a0*/  MOV R22, UR29 ;  /* 0x0000001d00167c02 */ /* 0x000fc80008000f00 */
[----:B------:R-:W-:Y:S02]  /*1a0b0*/  SHF.R.U64 R22, R22, 0x4, RZ ;  /* 0x0000000416167819 */ /* 0x000fe400000012ff */
[----:B--2---:R-:W-:-:S05]  /*1a0c0*/  LOP3.LUT R23, R23, 0xf00, RZ, 0xb8, !PT ;  /* 0x00000f0017177812 */ /* 0x004fca00078eb8ff */
[----:B------:R-:W-:Y:S04]  /*1a0d0*/  STS.64 [UR29+0x18], R22 ;  /* 0x00001816ff007988 */ /* 0x000fe80008000a1d */
[----:B------:R-:W1:Y:S01]  /*1a0e0*/  LDS R25, [UR29+0x1c] ;  /* 0x00001c1dff197984 */ /* 0x000e620008000800 */
[----:B------:R-:W-:Y:S01]  /*1a0f0*/  IMAD.SHL.U32 R21, R8, 0x2, RZ ;  /* 0x0000000208157824 */ /* 0x000fe200078e00ff */
[----:B-----5:R-:W-:-:S04]  /*1a100*/  IADD3 R12, R11, -0x1, RZ ;  /* 0xffffffff0b0c7810 */ /* 0x020fc80007ffe0ff */
[----:B------:R-:W-:Y:S02]  /*1a110*/  LOP3.LUT R21, R21, 0xfffffffe, RZ, 0xc0, !PT ;  /* 0xfffffffe15157812 */ /* 0x000fe400078ec0ff */
[----:B------:R-:W-:Y:S01]  /*1a120*/  CS2R R14, SRZ ;  /* 0x00000000000e7805 */ /* 0x000fe2000001ff00 */
[----:B------:R-:W-:Y:S01]  /*1a130*/  VIADD R13, R18, 0xffffffff ;  /* 0xffffffff120d7836 */ /* 0x000fe20000000000 */
[----:B------:R-:W-:Y:S01]  /*1a140*/  SHF.R.U64 R21, R21, 0x4, R26 ;  /* 0x0000000415157819 */ /* 0x000fe2000000121a */
[----:B------:R-:W-:Y:S04]  /*1a150*/  STS [UR29+0x10], R22 ;  /* 0x00001016ff007988 */ /* 0x000fe8000800081d */
[----:B------:R-:W-:Y:S04]  /*1a160*/  STS [UR29+0x14], R22 ;  /* 0x00001416ff007988 */ /* 0x000fe8000800081d */
[----:B------:R-:W-:Y:S04]  /*1a170*/  STS.128 [UR29+0x20], R12 ;  /* 0x0000200cff007988 */ /* 0x000fe80008000c1d */
[----:B------:R-:W-:Y:S04]  /*1a180*/  STS [UR29+0xc], R21 ;  /* 0x00000c15ff007988 */ /* 0x000fe8000800081d */
[----:B------:R-:W-:Y:S01]  /*1a190*/  STS [UR29+0x30], RZ ;  /* 0x000030ffff007988 */ /* 0x000fe2000800081d */
[----:B-1----:R-:W-:-:S05]  /*1a1a0*/  LOP3.LUT R2, R25, 0xf000, RZ, 0xb8, !PT ;  /* 0x0000f00019027812 */ /* 0x002fca00078eb8ff */
[----:B------:R-:W-:Y:S04]  /*1a1b0*/  STS [UR29+0x1c], R2 ;  /* 0x00001c02ff007988 */ /* 0x000fe8000800081d */
[----:B------:R-:W1:Y:S01]  /*1a1c0*/  LDS R3, [UR32+0x1c] ;  /* 0x00001c20ff037984 */ /* 0x000e620008000800 */
[----:B----4-:R-:W-:-:S04]  /*1a1d0*/  SHF.L.U64.HI R18, R4, 0x1, R5 ;  /* 0x0000000104127819 */ /* 0x010fc80000010205 */
[----:B------:R-:W-:-:S04]  /*1a1e0*/  LOP3.LUT R18, R18, 0x1fffffff, RZ, 0xc0, !PT ;  /* 0x1fffffff12127812 */ /* 0x000fc800078ec0ff */
[----:B------:R-:W-:-:S04]  /*1a1f0*/  SHF.R.U32.HI R8, RZ, 0x4, R18 ;  /* 0x00000004ff087819 */ /* 0x000fc80000011612 */
[----:B-1----:R-:W-:-:S05]  /*1a200*/  LOP3.LUT R5, R3, 0xf, R8, 0xb8, !PT ;  /* 0x0000000f03057812 */ /* 0x002fca00078eb808 */
[----:B------:R-:W-:Y:S04]  /*1a210*/  STS [UR32+0x1c], R5 ;  /* 0x00001c05ff007988 */ /* 0x000fe80008000820 */
[----:B------:R-:W1:Y:S02]  /*1a220*/  LDS R8, [UR32+0x1c] ;  /* 0x00001c20ff087984 */ /* 0x000e640008000800 */
[----:B-1----:R-:W-:-:S05]  /*1a230*/  LOP3.LUT R8, R8, 0xf0, RZ, 0xb8, !PT ;  /* 0x000000f008087812 */ /* 0x002fca00078eb8ff */
[----:B------:R-:W-:Y:S04]  /*1a240*/  STS [UR32+0x1c], R8 ;  /* 0x00001c08ff007988 */ /* 0x000fe80008000820 */
[----:B------:R-:W1:Y:S01]  /*1a250*/  LDS R3, [UR32+0x1c] ;  /* 0x00001c20ff037984 */ /* 0x000e620008000800 */
[----:B------:R-:W-:-:S04]  /*1a260*/  MOV R2, UR32 ;  /* 0x0000002000027c02 */ /* 0x000fc80008000f00 */
[----:B------:R-:W-:Y:S02]  /*1a270*/  SHF.R.U64 R2, R2, 0x4, RZ ;  /* 0x0000000402027819 */ /* 0x000fe400000012ff */
[----:B-1----:R-:W-:-:S05]  /*1a280*/  LOP3.LUT R3, R3, 0xf00, RZ, 0xb8, !PT ;  /* 0x00000f0003037812 */ /* 0x002fca00078eb8ff */
[----:B------:R-:W-:Y:S04]  /*1a290*/  STS.64 [UR32+0x18], R2 ;  /* 0x00001802ff007988 */ /* 0x000fe80008000a20 */
[----:B------:R-:W1:Y:S01]  /*1a2a0*/  LDS R21, [UR32+0x1c] ;  /* 0x00001c20ff157984 */ /* 0x000e620008000800 */
[----:B------:R-:W-:Y:S01]  /*1a2b0*/  IMAD.SHL.U32 R4, R4, 0x2, RZ ;  /* 0x0000000204047824 */ /* 0x000fe200078e00ff */
[----:B---3--:R-:W-:-:S04]  /*1a2c0*/  IADD3 R13, R9, -0x1, RZ ;  /* 0xffffffff090d7810 */ /* 0x008fc80007ffe0ff */
[----:B------:R-:W-:-:S04]  /*1a2d0*/  LOP3.LUT R5, R4, 0xfffffffe, RZ, 0xc0, !PT ;  /* 0xfffffffe04057812 */ /* 0x000fc800078ec0ff */
[----:B------:R-:W-:Y:S01]  /*1a2e0*/  SHF.R.U64 R5, R5, 0x4, R18 ;  /* 0x0000000405057819 */ /* 0x000fe20000001212 */
[----:B------:R2:W-:Y:S04]  /*1a2f0*/  STS.128 [UR32+0x20], R12 ;  /* 0x0000200cff007988 */ /* 0x0005e80008000c20 */
[----:B------:R2:W-:Y:S04]  /*1a300*/  STS [UR32+0xc], R5 ;  /* 0x00000c05ff007988 */ /* 0x0005e80008000820 */
[----:B------:R2:W-:Y:S04]  /*1a310*/  STS [UR32+0x10], R2 ;  /* 0x00001002ff007988 */ /* 0x0005e80008000820 */
[----:B------:R2:W-:Y:S04]  /*1a320*/  STS [UR32+0x14], R2 ;  /* 0x00001402ff007988 */ /* 0x0005e80008000820 */
[----:B------:R-:W-:Y:S01]  /*1a330*/  STS [UR32+0x30], RZ ;  /* 0x000030ffff007988 */ /* 0x000fe20008000820 */
[----:B-1----:R-:W-:-:S05]  /*1a340*/  LOP3.LUT R4, R21, 0xf000, RZ, 0xb8, !PT ;  /* 0x0000f00015047812 */ /* 0x002fca00078eb8ff */
[----:B------:R2:W-:Y:S02]  /*1a350*/  STS [UR32+0x1c], R4 ;  /* 0x00001c04ff007988 */ /* 0x0005e40008000820 */
.L_x_312:
[----:B------:R-:W-:Y:S05]  /*1a360*/  BSYNC B1 ;  /* 0x0000000000017941 */ /* 0x000fea0003800000 */
.L_x_311:
[----:B------:R-:W-:-:S03]  /*1a370*/  UMOV UR4, 0xffffffff ;  /* 0xffffffff00047882 */ /* 0x000fc60000000000 */
[----:B------:R-:W-:Y:S05]  /*1a380*/  BRA.DIV UR4, `(.L_x_313) ;  /* 0x0000003a045c7947 */ /* 0x000fea000b800000 */
[----:B------:R-:W-:Y:S01]  /*1a390*/  ELECT P6, URZ, PT ;  /* 0x00000000003f782f */ /* 0x000fe200038c0000 */
[----:B------:R-:W-:-:S12]  /*1a3a0*/  NOP ;  /* 0x0000000000007918 */ /* 0x000fd80000000000 */
.L_x_414:
[----:B-12---:R-:W1:Y:S02]  /*1a3b0*/  S2R R2, SR_LANEID ;  /* 0x0000000000027919 */ /* 0x006e640000000000 */
[----:B-1----:R-:W-:-:S05]  /*1a3c0*/  IMAD.SHL.U32 R8, R2, 0x4, RZ ;  /* 0x0000000402087824 */ /* 0x002fca00078e00ff */
[----:B------:R1:W2:Y:S01]  /*1a3d0*/  LDS R9, [R8+UR29] ;  /* 0x0000001d08097984 */ /* 0x0002a20008000800 */
[C---:B------:R-:W-:Y:S02]  /*1a3e0*/  IADD3 R4, P0, R8.reuse, UR16, RZ ;  /* 0x0000001008047c10 */ /* 0x040fe4000ff1e0ff */
[----:B------:R-:W-:Y:S01]  /*1a3f0*/  IADD3 R2, P2, R8, UR18, RZ ;  /* 0x0000001208027c10 */ /* 0x000fe2000ff5e0ff */
[----:B------:R1:W3:Y:S01]  /*1a400*/  LDS R13, [R8+UR29+0x80] ;  /* 0x0000801d080d7984 */ /* 0x0002e20008000800 */
[----:B------:R-:W-:Y:S11]  /*1a410*/  @!P6 BRA `(.L_x_314) ;  /* 0x000000000008e947 */ /* 0x000ff60003800000 */
[----:B------:R0:W-:Y:S01]  /*1a420*/  UTMACMDFLUSH ;  /* 0x00000000000079b7 */ /* 0x0001e20000000000 */
[----:B------:R-:W-:-:S04]  /*1a430*/  DEPBAR.LE SB0, 0x0 ;  /* 0x000080000000791a */ /* 0x000fc80000000000 */
.L_x_314:
[----:B------:R-:W-:Y:S01]  /*1a440*/  IADD3.X R5, RZ, UR17, RZ, P0, !PT ;  /* 0x00000011ff057c10 */ /* 0x000fe200087fe4ff */
[----:B------:R-:W-:Y:S01]  /*1a450*/  IMAD.X R3, RZ, RZ, UR19, P2 ;  /* 0x00000013ff037e24 */ /* 0x000fe200090e06ff */
[----:B------:R-:W-:Y:S05]  /*1a460*/  WARPSYNC.ALL ;  /* 0x0000000000007948 */ /* 0x000fea0003800000 */
[----:B--2---:R2:W5:Y:S04]  /*1a470*/  ATOMG.E.EXCH.STRONG.GPU PT, RZ, [R4], R9 ;  /* 0x0000000904ff73a8 */ /* 0x00456800041ee100 */
[----:B---3--:R2:W5:Y:S01]  /*1a480*/  ATOMG.E.EXCH.STRONG.GPU PT, RZ, [R2], R13 ;  /* 0x0000000d02ff73a8 */ /* 0x00856200041ee100 */
[----:B------:R-:W-:-:S07]  /*1a490*/  MOV R18, R6 ;  /* 0x0000000600127202 */ /* 0x000fce0000000f00 */
.L_x_309:
[----:B-12---:R-:W2:Y:S01]  /*1a4a0*/  LDL.LU R2, [R1+0x100] ;  /* 0x0001000001027983 */ /* 0x006ea20000300800 */
[----:B------:R-:W-:Y:S02]  /*1a4b0*/  ISETP.NE.AND P2, PT, R7, RZ, PT ;  /* 0x000000ff0700720c */ /* 0x000fe40003f45270 */
[----:B------:R-:W-:Y:S01]  /*1a4c0*/  SEL R3, RZ, 0x1, !P1 ;  /* 0x00000001ff037807 */ /* 0x000fe20004800000 */
[----:B--2---:R-:W-:-:S05]  /*1a4d0*/  VIADD R4, R2, 0x1 ;  /* 0x0000000102047836 */ /* 0x004fca0000000000 */
[----:B------:R-:W-:-:S04]  /*1a4e0*/  ISETP.NE.AND P0, PT, R4, 0x8, PT ;  /* 0x000000080400780c */ /* 0x000fc80003f05270 */
[----:B------:R-:W-:Y:S02]  /*1a4f0*/  SEL R4, R4, RZ, P0 ;  /* 0x000000ff04047207 */ /* 0x000fe40000000000 */
[----:B------:R-:W-:-:S03]  /*1a500*/  SEL R2, RZ, 0x1, P0 ;  /* 0x00000001ff027807 */ /* 0x000fc60000000000 */
[----:B------:R1:W-:Y:S01]  /*1a510*/  STL [R1+0x100], R4 ;  /* 0x0001000401007387 */ /* 0x0003e20000100800 */
[----:B------:R-:W-:Y:S02]  /*1a520*/  LOP3.LUT R19, R19, R2, RZ, 0x3c, !PT ;  /* 0x0000000213137212 */ /* 0x000fe400078e3cff */
[----:B------:R-:W-:Y:S01]  /*1a530*/  PRMT R2, RZ, 0x7610, R2 ;  /* 0x00007610ff027816 */ /* 0x000fe20000000002 */
[----:B------:R-:W-:Y:S06]  /*1a540*/  @P2 BRA `(.L_x_315) ;  /* 0xfffffff000502947 */ /* 0x000fec000383ffff */
[----:B------:R-:W-:Y:S05]  /*1a550*/  BSYNC B0 ;  /* 0x0000000000007941 */ /* 0x000fea0003800000 */
.L_x_296:
[----:B------:R-:W-:-:S03]  /*1a560*/  UMOV UR4, 0xffffffff ;  /* 0xffffffff00047882 */ /* 0x000fc60000000000 */
[----:B------:R-:W-:Y:S05]  /*1a570*/  BRA.DIV UR4, `(.L_x_316) ;  /* 0x0000003a04107947 */ /* 0x000fea000b800000 */
[----:B-----5:R-:W-:-:S13]  /*1a580*/  ELECT P6, URZ, PT ;  /* 0x00000000003f782f */ /* 0x020fda00038c0000 */
.L_x_417:
[----:B------:R-:W-:Y:S04]  /*1a590*/  BSSY B0, `(.L_x_317) ;  /* 0x0000018000007945 */ /* 0x000fe80003800000 */
[----:B------:R-:W-:Y:S05]  /*1a5a0*/  @!P6 BRA `(.L_x_318) ;  /* 0x000000000058e947 */ /* 0x000fea0003800000 */
[----:B------:R-:W-:-:S04]  /*1a5b0*/  ULOP3.LUT UR4, UR40, 0x2, URZ, 0xfc, !UPT ;  /* 0x0000000228047892 */ /* 0x000fc8000f8efc3f */
[----:B------:R-:W-:-:S06]  /*1a5c0*/  UISETP.NE.AND UP0, UPT, UR4, 0x3, UPT ;  /* 0x000000030400788c */ /* 0x000fcc000bf05270 */
[----:B------:R-:W-:-:S13]  /*1a5d0*/  PLOP3.LUT P0, PT, PT, PT, UP0, 0x80, 0x0 ;  /* 0x000000000000781c */ /* 0x000fda0003f0f008 */
[----:B------:R-:W-:Y:S05]  /*1a5e0*/  @!P0 BRA `(.L_x_319) ;  /* 0x0000000000048947 */ /* 0x000fea0003800000 */
[----:B------:R-:W-:Y:S01]  /*1a5f0*/  BPT.TRAP 0x1 ;  /* 0x000000040000795c */ /* 0x000fe20000300000 */
.L_x_319:
[----:B------:R-:W-:Y:S02]  /*1a600*/  MOV R3, UR22 ;  /* 0x0000001600037c02 */ /* 0x000fe40008000f00 */
[----:B------:R-:W-:-:S03]  /*1a610*/  SHF.L.U32 R2, R10, 0x1f, RZ ;  /* 0x0000001f0a027819 */ /* 0x000fc600000006ff */
[----:B------:R-:W-:-:S05]  /*1a620*/  VIADD R3, R3, 0x34490 ;  /* 0x0003449003037836 */ /* 0x000fca0000000000 */
[C---:B------:R-:W-:Y:S01]  /*1a630*/  LEA R7, R0.reuse, R3, 0x3 ;  /* 0x0000000300077211 */ /* 0x040fe200078e18ff */
[----:B------:R-:W-:-:S03]  /*1a640*/  VIADD R0, R0, 0x1 ;  /* 0x0000000100007836 */ /* 0x000fc60000000000 */
[----:B------:R-:W2:Y:S02]  /*1a650*/  SYNCS.PHASECHK.TRANS64.TRYWAIT P0, [R7+URZ], R2 ;  /* 0x00000002070075a7 */ /* 0x000ea4000800017f */
[----:B------:R-:W-:-:S04]  /*1a660*/  ISETP.NE.AND P1, PT, R0, 0x2, PT ;  /* 0x000000020000780c */ /* 0x000fc80003f25270 */
[----:B------:R-:W-:Y:S02]  /*1a670*/  SEL R5, RZ, 0x1, P1 ;  /* 0x00000001ff057807 */ /* 0x000fe40000800000 */
[----:B------:R-:W-:Y:S02]  /*1a680*/  SEL R0, R0, RZ, P1 ;  /* 0x000000ff00007207 */ /* 0x000fe40000800000 */
[----:B------:R-:W-:Y:S01]  /*1a690*/  LOP3.LUT R5, R10, R5, RZ, 0x3c, !PT ;  /* 0x000000050a057212 */ /* 0x000fe200078e3cff */
[----:B--2---:R-:W-:Y:S06]  /*1a6a0*/  @!P0 BRA `(.L_x_320) ;  /* 0x0000003400e48947 */ /* 0x004fec0003800000 */
.L_x_418:
[----:B------:R-:W-:Y:S02]  /*1a6b0*/  LEA R3, R0, R3, 0x3 ;  /* 0x0000000300037211 */ /* 0x000fe400078e18ff */
[----:B------:R-:W-:-:S07]  /*1a6c0*/  SHF.L.U32 R0, R5, 0x1f, RZ ;  /* 0x0000001f05007819 */ /* 0x000fce00000006ff */
.L_x_321:
[----:B---3--:R3:W4:Y:S02]  /*1a6d0*/  SYNCS.PHASECHK.TRANS64.TRYWAIT P0, [R3+URZ], R0 ;  /* 0x00000000030075a7 */ /* 0x008724000800017f */
[----:B----4-:R-:W-:Y:S05]  /*1a6e0*/  @!P0 NANOSLEEP.SYNCS 0x989680 ;  /* 0x009896800000895d */ /* 0x010fea0003900000 */
[----:B------:R-:W4:Y:S02]  /*1a6f0*/  @!P0 SYNCS.PHASECHK.TRANS64 P0, [R3+URZ], R0 ;  /* 0x00000000030085a7 */ /* 0x000f24000800007f */
[----:B----4-:R-:W-:Y:S05]  /*1a700*/  @!P0 BRA `(.L_x_321) ;  /* 0xfffffffc00f08947 */ /* 0x010fea000383ffff */
.L_x_318:
[----:B------:R-:W-:Y:S05]  /*1a710*/  BSYNC B0 ;  /* 0x0000000000007941 */ /* 0x000fea0003800000 */
.L_x_317:
[----:B------:R-:W-:Y:S05]  /*1a720*/  EXIT ;  /* 0x000000000000794d */ /* 0x000fea0003800000 */
.L_x_161:
[----:B------:R-:W-:Y:S01]  /*1a730*/  PLOP3.LUT P1, PT, PT, PT, UP3, 0x80, 0x0 ;  /* 0x000000000000781c */ /* 0x000fe20003f2f038 */
[----:B------:R-:W-:Y:S01]  /*1a740*/  ULDC UR19, c[0x0][0x14] ;  /* 0x0000050000137ab9 */ /* 0x000fe20000000800 */
[----:B------:R-:W-:Y:S01]  /*1a750*/  ULDC UR20, c[0x0][0x10] ;  /* 0x0000040000147ab9 */ /* 0x000fe20000000800 */
[----:B------:R-:W-:Y:S01]  /*1a760*/  ULDC.64 UR12, c[0x0][0x8c8] ;  /* 0x00023200000c7ab9 */ /* 0x000fe20000000a00 */
[----:B------:R-:W-:Y:S01]  /*1a770*/  UIMAD.WIDE.U32 UR20, UR60, UR20, URZ ;  /* 0x000000143c1472a5 */ /* 0x000fe2000f8e003f */
[----:B------:R-:W-:Y:S01]  /*1a780*/  IMAD.MOV.U32 R14, RZ, RZ, 0x1 ;  /* 0x00000001ff0e7424 */ /* 0x000fe200078e00ff */
[----:B------:R-:W-:Y:S01]  /*1a790*/  ULDC.64 UR14, c[0x0][0x8e0] ;  /* 0x00023800000e7ab9 */ /* 0x000fe20000000a00 */
[----:B------:R-:W-:Y:S01]  /*1a7a0*/  UIADD3 UR11, UP1, UR12, -0x1, URZ ;  /* 0xffffffff0c0b7890 */ /* 0x000fe2000ff3e03f */
[----:B------:R-:W-:Y:S01]  /*1a7b0*/  MOV R13, RZ ;  /* 0x000000ff000d7202 */ /* 0x000fe20000000f00 */
[----:B------:R-:W-:Y:S01]  /*1a7c0*/  ULDC UR22, c[0x0][0x904] ;  /* 0x0002410000167ab9 */ /* 0x000fe20000000800 */
[----:B------:R-:W-:Y:S01]  /*1a7d0*/  UMOV UR23, 0xffffffff ;  /* 0xffffffff00177882 */ /* 0x000fe20000000000 */
[----:B------:R-:W-:-:S02]  /*1a7e0*/  UIADD3 UR12, UP2, UR14, -0x1, URZ ;  /* 0xffffffff0e0c7890 */ /* 0x000fc4000ff5e03f */
[----:B------:R-:W1:Y:S01]  /*1a7f0*/  @P1 S2R R2, SR_CTAID.Y ;  /* 0x0000000000021919 */ /* 0x000e620000002600 */
[----:B------:R-:W-:Y:S02]  /*1a800*/  USHF.L.U32 UR23, UR23, UR22, URZ ;  /* 0x0000001617177299 */ /* 0x000fe4000800063f */
[----:B------:R-:W-:Y:S02]  /*1a810*/  UIMAD.WIDE.U32 UR28, UR20, UR19, URZ ;  /* 0x00000013141c72a5 */ /* 0x000fe4000f8e003f */
[----:B------:R-:W-:Y:S01]  /*1a820*/  UIMAD UR21, UR21, UR19, URZ ;  /* 0x00000013151572a4 */ /* 0x000fe2000f8e023f */
[----:B------:R-:W-:Y:S01]  /*1a830*/  ULDC UR18, c[0x0][0x8a8] ;  /* 0x00022a0000127ab9 */ /* 0x000fe20000000800 */
[----:B------:R-:W-:Y:S01]  /*1a840*/  UMOV UR24, 0x1 ;  /* 0x0000000100187882 */ /* 0x000fe20000000000 */
[----:B------:R-:W-:Y:S02]  /*1a850*/  UIADD3.X UR14, UR15, -0x1, URZ, UP2, !UPT ;  /* 0xffffffff0f0e7890 */ /* 0x000fe400097fe43f */
[----:B------:R-:W-:-:S02]  /*1a860*/  UIADD3.X UR13, UR13, -0x1, URZ, UP1, !UPT ;  /* 0xffffffff0d0d7890 */ /* 0x000fc40008ffe43f */
[----:B------:R-:W-:Y:S02]  /*1a870*/  ULOP3.LUT UR15, UR59, 0x2, URZ, 0xfc, !UPT ;  /* 0x000000023b0f7892 */ /* 0x000fe4000f8efc3f */
[----:B------:R-:W-:Y:S02]  /*1a880*/  UIADD3 UR16, UR9, -0x1, URZ ;  /* 0xffffffff09107890 */ /* 0x000fe4000fffe03f */
[----:B------:R-:W-:Y:S02]  /*1a890*/  UIADD3 UR17, UR10, -0x1, URZ ;  /* 0xffffffff0a117890 */ /* 0x000fe4000fffe03f */
[----:B------:R-:W-:Y:S02]  /*1a8a0*/  UIADD3 UR18, UR18, -0x1, URZ ;  /* 0xffffffff12127890 */ /* 0x000fe4000fffe03f */
[----:B------:R-:W-:Y:S02]  /*1a8b0*/  USHF.L.U32 UR19, UR24, UR22, URZ ;  /* 0x0000001618137299 */ /* 0x000fe4000800063f */
[----:B------:R-:W-:-:S02]  /*1a8c0*/  ULOP3.LUT UR20, URZ, UR23, URZ, 0x33, !UPT ;  /* 0x000000173f147292 */ /* 0x000fc4000f8e333f */
[----:B------:R-:W-:Y:S01]  /*1a8d0*/  UIADD3 UR21, UR29, UR21, URZ ;  /* 0x000000151d157290 */ /* 0x000fe2000fffe03f */
[----:B-1----:R-:W-:-:S15]  /*1a8e0*/  @P1 R2UR UR52, R2 ;  /* 0x00000000023412ca */ /* 0x002fde00000e0000 */
.L_x_342:
[----:B------:R-:W1:Y:S01]  /*1a8f0*/  LDC.64 R2, c[0x0][0x8f8] ;  /* 0x00023e00ff027b82 */ /* 0x000e620000000a00 */
[----:B------:R-:W-:Y:S01]  /*1a900*/  UIADD3 UR8, UP1, UR8, UR28, URZ ;  /* 0x0000001c08087290 */ /* 0x000fe2000ff3e03f */
[----:B------:R-:W-:Y:S01]  /*1a910*/  ISETP.NE.AND P2, PT, R15, RZ, PT ;  /* 0x000000ff0f00720c */ /* 0x000fe20003f45270 */
[----:B------:R-:W-:Y:S01]  /*1a920*/  UMOV UR22, 0xffffffff ;  /* 0xffffffff00167882 */ /* 0x000fe20000000000 */
[----:B------:R-:W-:Y:S01]  /*1a930*/  UMOV UR23, 0xffffffff ;  /* 0xffffffff00177882 */ /* 0x000fe20000000000 */
[----:B------:R-:W-:Y:S01]  /*1a940*/  UIADD3.X UR7, UR7, UR21, URZ, UP1, !UPT ;  /* 0x0000001507077290 */ /* 0x000fe20008ffe43f */
[----:B------:R-:W-:Y:S01]  /*1a950*/  MOV R19, RZ ;  /* 0x000000ff00137202 */ /* 0x000fe20000000f00 */
[----:B------:R-:W-:Y:S01]  /*1a960*/  UMOV UR24, 0xffffffff ;  /* 0xffffffff00187882 */ /* 0x000fe20000000000 */
[----:B-1----:R-:W-:-:S03]  /*1a970*/  ISETP.LE.U32.AND P1, PT, R2, UR8, PT ;  /* 0x0000000802007c0c */ /* 0x002fc6000bf23070 */
[----:B------:R-:W-:-:S05]  /*1a980*/  IMAD.U32 R2, RZ, RZ, UR7 ;  /* 0x00000007ff027e24 */ /* 0x000fca000f8e00ff */
[----:B------:R-:W-:-:S13]  /*1a990*/  ISETP.GE.U32.AND.EX P1, PT, R2, R3, PT, P1 ;  /* 0x000000030200720c */ /* 0x000fda0003f26110 */
[----:B---345:R-:W-:Y:S05]  /*1a9a0*/  @P2 BRA P1, `(.L_x_322) ;  /* 0x0000001800442947 */ /* 0x038fea0000800000 */
[----:B------:R-:W-:-:S04]  /*1a9b0*/  IADD3 R2, P2, R6, UR5, RZ ;  /* 0x0000000506027c10 */ /* 0x000fc8000ff5e0ff */
[----:B------:R-:W-:Y:S02]  /*1a9c0*/  ISETP.GT.U32.AND P1, PT, R2, UR8, PT ;  /* 0x0000000802007c0c */ /* 0x000fe4000bf24070 */
[----:B------:R-:W-:-:S04]  /*1a9d0*/  IADD3.X R2, R7, UR6, RZ, P2, !PT ;  /* 0x0000000607027c10 */ /* 0x000fc800097fe4ff */
[----:B------:R-:W-:-:S13]  /*1a9e0*/  ISETP.GT.U32.AND.EX P1, PT, R2, UR7, PT, P1 ;  /* 0x0000000702007c0c */ /* 0x000fda000bf24110 */
[----:B------:R-:W-:Y:S05]  /*1a9f0*/  @P1 BRA `(.L_x_323) ;  /* 0x0000001400241947 */ /* 0x000fea0003800000 */
[----:B------:R-:W-:Y:S01]  /*1aa00*/  VIADD R11, R21, UR4 ;  /* 0x00000004150b7c36 */ /* 0x000fe20008000000 */
[----:B------:R-:W-:Y:S01]  /*1aa10*/  ULDC UR22, c[0x0][0x910] ;  /* 0x0002440000167ab9 */ /* 0x000fe20000000800 */
[----:B------:R-:W-:Y:S01]  /*1aa20*/  MOV R23, R8 ;  /* 0x0000000800177202 */ /* 0x000fe20000000f00 */
[----:B------:R-:W-:Y:S02]  /*1aa30*/  IMAD.MOV.U32 R16, RZ, RZ, R0 ;  /* 0x000000ffff107224 */ /* 0x000fe400078e0000 */
[----:B------:R-:W-:-:S04]  /*1aa40*/  IADD3 R12, R11, 0x20, RZ ;  /* 0x000000200b0c7810 */ /* 0x000fc80007ffe0ff */
[----:B------:R-:W-:-:S13]  /*1aa50*/  ISETP.GE.AND P1, PT, R12, UR22, PT ;  /* 0x000000160c007c0c */ /* 0x000fda000bf26270 */
[----:B------:R-:W1:Y:S01]  /*1aa60*/  @!P1 LDC.64 R2, c[0x0][0x918] ;  /* 0x00024600ff029b82 */ /* 0x000e620000000a00 */
[----:B------:R-:W-:Y:S01]  /*1aa70*/  @!P1 VIADD R7, R11, 0x20 ;  /* 0x000000200b079836 */ /* 0x000fe20000000000 */
[----:B------:R-:W-:Y:S01]  /*1aa80*/  BSSY B0, `(.L_x_324) ;  /* 0x0000064000007945 */ /* 0x000fe20003800000 */
[----:B------:R-:W-:Y:S02]  /*1aa90*/  MOV R6, 0x7fffffff ;  /* 0x7fffffff00067802 */ /* 0x000fe40000000f00 */
[----:B-1----:R-:W-:-:S05]  /*1aaa0*/  @!P1 IMAD.WIDE R2, R7, 0xc, R2 ;  /* 0x0000000c07029825 */ /* 0x002fca00078e0202 */
[----:B------:R1:W5:Y:S04]  /*1aab0*/  @!P1 LDG.E R8, desc[UR38][R2.64] ;  /* 0x0000002602089981 */ /* 0x000368000c1e1900 */
[----:B------:R1:W5:Y:S01]  /*1aac0*/  @!P1 LDG.E R0, desc[UR38][R2.64+0x4] ;  /* 0x0000042602009981 */ /* 0x000362000c1e1900 */
[----:B------:R-:W-:Y:S01]  /*1aad0*/  ISETP.GE.AND P1, PT, R11, UR22, PT ;  /* 0x000000160b007c0c */ /* 0x000fe2000bf26270 */
[----:B------:R-:W-:-:S12]  /*1aae0*/  IMAD.MOV.U32 R7, RZ, RZ, RZ ;  /* 0x000000ffff077224 */ /* 0x000fd800078e00ff */
[----:B-1----:R-:W-:Y:S05]  /*1aaf0*/  @P1 BRA `(.L_x_325) ;  /* 0x0000000400701947 */ /* 0x002fea0003800000 */
[----:B------:R-:W-:Y:S01]  /*1ab00*/  IABS R7, R9 ;  /* 0x0000000900077213 */ /* 0x000fe20000000000 */
[----:B------:R-:W-:Y:S01]  /*1ab10*/  ULDC UR23, c[0x0][0x8f0] ;  /* 0x00023c0000177ab9 */ /* 0x000fe20000000800 */
[----:B------:R-:W-:Y:S02]  /*1ab20*/  IABS R6, R10 ;  /* 0x0000000a00067213 */ /* 0x000fe40000000000 */
[----:B------:R-:W1:Y:S01]  /*1ab30*/  I2F.RP R3, R7 ;  /* 0x0000000700037306 */ /* 0x000e620000209400 */
[----:B------:R-:W-:Y:S02]  /*1ab40*/  PLOP3.LUT P3, PT, PT, PT, UP0, 0x80, 0x0 ;  /* 0x000000000000781c */ /* 0x000fe40003f6f008 */
[C---:B------:R-:W-:Y:S02]  /*1ab50*/  IADD3 R22, P2, R16.reuse, UR12, RZ ;  /* 0x0000000c10167c10 */ /* 0x040fe4000ff5e0ff */
[C---:B------:R-:W-:Y:S02]  /*1ab60*/  IADD3 R20, P1, R23.reuse, UR11, RZ ;  /* 0x0000000b17147c10 */ /* 0x040fe4000ff3e0ff */
[----:B------:R-:W-:Y:S01]  /*1ab70*/  LEA.HI.X.SX32 R25, R16, UR14, 0x1, P2 ;  /* 0x0000000e10197c11 */ /* 0x000fe200090f0eff */
[----:B------:R-:W3:Y:S01]  /*1ab80*/  I2F.RP R2, R6 ;  /* 0x0000000600027306 */ /* 0x000ee20000209400 */
[----:B------:R-:W-:-:S07]  /*1ab90*/  LEA.HI.X.SX32 R27, R23, UR13, 0x1, P1 ;  /* 0x0000000d171b7c11 */ /* 0x000fce00088f0eff */
[----:B-1----:R-:W1:Y:S08]  /*1aba0*/  MUFU.RCP R3, R3 ;  /* 0x0000000300037308 */ /* 0x002e700000001000 */
[----:B---3--:R-:W3:Y:S01]  /*1abb0*/  MUFU.RCP R2, R2 ;  /* 0x0000000200027308 */ /* 0x008ee20000001000 */
[----:B-1----:R-:W-:-:S07]  /*1abc0*/  IADD3 R19, R3, 0xffffffe, RZ ;  /* 0x0ffffffe03137810 */ /* 0x002fce0007ffe0ff */
[----:B------:R-:W1:Y:S01]  /*1abd0*/  F2I.FTZ.U32.TRUNC.NTZ R19, R19 ;  /* 0x0000001300137305 */ /* 0x000e62000021f000 */
[----:B---3--:R-:W-:-:S07]  /*1abe0*/  VIADD R17, R2, 0xffffffe ;  /* 0x0ffffffe02117836 */ /* 0x008fce0000000000 */
[----:B------:R-:W3:Y:S01]  /*1abf0*/  F2I.FTZ.U32.TRUNC.NTZ R17, R17 ;  /* 0x0000001100117305 */ /* 0x000ee2000021f000 */
[----:B-1----:R-:W-:Y:S01]  /*1ac00*/  IADD3 R18, RZ, -R19, RZ ;  /* 0x80000013ff127210 */ /* 0x002fe20007ffe0ff */
[----:B---3--:R-:W-:Y:S01]  /*1ac10*/  IMAD.MOV R16, RZ, RZ, -R17 ;  /* 0x000000ffff107224 */ /* 0x008fe200078e0a11 */
[----:B------:R-:W-:Y:S06]  /*1ac20*/  @!P3 BRA `(.L_x_326) ;  /* 0x000000000034b947 */ /* 0x000fec0003800000 */
[----:B------:R-:W-:Y:S01]  /*1ac30*/  ULDC UR4, c[0x0][0x8dc] ;  /* 0x0002370000047ab9 */ /* 0x000fe20000000800 */
[----:B------:R-:W-:Y:S01]  /*1ac40*/  ULDC.64 UR24, c[0x0][0x8d0] ;  /* 0x0002340000187ab9 */ /* 0x000fe20000000a00 */
[----:B------:R-:W-:-:S04]  /*1ac50*/  IADD3 R3, P1, R20, UR4, RZ ;  /* 0x0000000414037c10 */ /* 0x000fc8000ff3e0ff */
[----:B------:R-:W-:-:S05]  /*1ac60*/  IADD3.X R23, RZ, R27, RZ, P1, !PT ;  /* 0x0000001bff177210 */ /* 0x000fca0000ffe4ff */
[----:B------:R-:W-:-:S04]  /*1ac70*/  IMAD.WIDE.U32 R4, R23, UR24, RZ ;  /* 0x0000001817047c25 */ /* 0x000fc8000f8e00ff */
[----:B------:R-:W-:-:S04]  /*1ac80*/  IMAD.WIDE.U32 R4, P1, R3, UR25, R4 ;  /* 0x0000001903047c25 */ /* 0x000fc8000f820004 */
[----:B------:R-:W-:Y:S01]  /*1ac90*/  IMAD.WIDE.U32 R2, R3, UR24, RZ ;  /* 0x0000001803027c25 */ /* 0x000fe2000f8e00ff */
[----:B------:R-:W-:-:S04]  /*1aca0*/  MOV R2, R5 ;  /* 0x0000000500027202 */ /* 0x000fc80000000f00 */
[----:B------:R-:W-:Y:S01]  /*1acb0*/  IADD3 RZ, P2, R3, R4, RZ ;  /* 0x0000000403ff7210 */ /* 0x000fe20007f5e0ff */
[----:B------:R-:W-:-:S04]  /*1acc0*/  IMAD.X R3, RZ, RZ, RZ, P1 ;  /* 0x000000ffff037224 */ /* 0x000fc800008e06ff */
[----:B------:R-:W-:-:S04]  /*1acd0*/  IMAD.WIDE.U32.X R2, R23, UR25, R2, P2 ;  /* 0x0000001917027c25 */ /* 0x000fc800090e0402 */
[----:B------:R-:W-:Y:S01]  /*1ace0*/  IMAD.MOV.U32 R20, RZ, RZ, R2 ;  /* 0x000000ffff147224 */ /* 0x000fe200078e0002 */
[----:B------:R-:W-:-:S07]  /*1acf0*/  MOV R27, R3 ;  /* 0x00000003001b7202 */ /* 0x000fce0000000f00 */
.L_x_326:
[----:B------:R-:W-:Y:S05]  /*1ad00*/  @!P0 BRA `(.L_x_327) ;  /* 0x0000000000348947 */ /* 0x000fea0003800000 */
[----:B------:R-:W-:Y:S01]  /*1ad10*/  ULDC UR4, c[0x0][0x8f4] ;  /* 0x00023d0000047ab9 */ /* 0x000fe20000000800 */
[----:B------:R-:W-:Y:S01]  /*1ad20*/  ULDC.64 UR24, c[0x0][0x8e8] ;  /* 0x00023a0000187ab9 */ /* 0x000fe20000000a00 */
[----:B------:R-:W-:-:S05]  /*1ad30*/  IADD3 R3, P1, R22, UR4, RZ ;  /* 0x0000000416037c10 */ /* 0x000fca000ff3e0ff */
[----:B------:R-:W-:-:S04]  /*1ad40*/  IMAD.X R23, RZ, RZ, R25, P1 ;  /* 0x000000ffff177224 */ /* 0x000fc800008e0619 */
[----:B------:R-:W-:-:S04]  /*1ad50*/  IMAD.WIDE.U32 R4, R23, UR24, RZ ;  /* 0x0000001817047c25 */ /* 0x000fc8000f8e00ff */
[----:B------:R-:W-:-:S04]  /*1ad60*/  IMAD.WIDE.U32 R4, P1, R3, UR25, R4 ;  /* 0x0000001903047c25 */ /* 0x000fc8000f820004 */
[----:B------:R-:W-:-:S04]  /*1ad70*/  IMAD.WIDE.U32 R2, R3, UR24, RZ ;  /* 0x0000001803027c25 */ /* 0x000fc8000f8e00ff */
[----:B------:R-:W-:Y:S01]  /*1ad80*/  IMAD.MOV.U32 R2, RZ, RZ, R5 ;  /* 0x000000ffff027224 */ /* 0x000fe200078e0005 */
[----:B------:R-:W-:Y:S02]  /*1ad90*/  IADD3 RZ, P2, R3, R4, RZ ;  /* 0x0000000403ff7210 */ /* 0x000fe40007f5e0ff */
[----:B------:R-:W-:-:S03]  /*1ada0*/  IADD3.X R3, RZ, RZ, RZ, P1, !PT ;  /* 0x000000ffff037210 */ /* 0x000fc60000ffe4ff */
[----:B------:R-:W-:-:S04]  /*1adb0*/  IMAD.WIDE.U32.X R2, R23, UR25, R2, P2 ;  /* 0x0000001917027c25 */ /* 0x000fc800090e0402 */
[----:B------:R-:W-:Y:S01]  /*1adc0*/  IMAD.MOV.U32 R25, RZ, RZ, R3 ;  /* 0x000000ffff197224 */ /* 0x000fe200078e0003 */
[----:B------:R-:W-:-:S07]  /*1add0*/  MOV R22, R2 ;  /* 0x0000000200167202 */ /* 0x000fce0000000f00 */
.L_x_327:
[----:B------:R-:W-:Y:S01]  /*1ade0*/  MOV R2, RZ ;  /* 0x000000ff00027202 */ /* 0x000fe20000000f00 */
[----:B------:R-:W-:Y:S01]  /*1adf0*/  IMAD R18, R18, R7, RZ ;  /* 0x0000000712127224 */ /* 0x000fe200078e02ff */
[----:B------:R-:W-:Y:S01]  /*1ae00*/  SHF.R.U64 R22, R22, UR23, R25 ;  /* 0x0000001716167c19 */ /* 0x000fe20008001219 */
[----:B------:R-:W-:Y:S01]  /*1ae10*/  IMAD.MOV.U32 R3, RZ, RZ, R19 ;  /* 0x000000ffff037224 */ /* 0x000fe200078e0013 */
[----:B------:R-:W-:Y:S01]  /*1ae20*/  ULDC UR4, c[0x0][0x8d8] ;  /* 0x0002360000047ab9 */ /* 0x000fe20000000800 */
[----:B------:R-:W-:Y:S01]  /*1ae30*/  IMAD R4, R16, R6, RZ ;  /* 0x0000000610047224 */ /* 0x000fe200078e02ff */
[----:B------:R-:W-:Y:S01]  /*1ae40*/  SHF.R.U64 R20, R20, UR4, R27 ;  /* 0x0000000414147c19 */ /* 0x000fe2000800121b */
[----:B------:R-:W-:Y:S01]  /*1ae50*/  IMAD.HI.U32 R19, R19, R18, R2 ;  /* 0x0000001213137227 */ /* 0x000fe200078e0002 */
[----:B------:R-:W-:Y:S02]  /*1ae60*/  MOV R3, R17 ;  /* 0x0000001100037202 */ /* 0x000fe40000000f00 */
[----:B------:R-:W-:-:S02]  /*1ae70*/  IADD3 R20, R20, UR16, RZ ;  /* 0x0000001014147c10 */ /* 0x000fc4000fffe0ff */
[----:B------:R-:W-:Y:S01]  /*1ae80*/  IABS R16, R9 ;  /* 0x0000000900107213 */ /* 0x000fe20000000000 */
[----:B------:R-:W-:Y:S01]  /*1ae90*/  IMAD.HI.U32 R2, R17, R4, R2 ;  /* 0x0000000411027227 */ /* 0x000fe200078e0002 */
[----:B------:R-:W-:Y:S02]  /*1aea0*/  IABS R3, R10 ;  /* 0x0000000a00037213 */ /* 0x000fe40000000000 */
[----:B------:R-:W-:Y:S01]  /*1aeb0*/  IABS R5, R20 ;  /* 0x0000001400057213 */ /* 0x000fe20000000000 */
[----:B------:R-:W-:Y:S01]  /*1aec0*/  VIADD R17, R22, UR17 ;  /* 0x0000001116117c36 */ /* 0x000fe20008000000 */
[----:B------:R-:W-:Y:S01]  /*1aed0*/  PLOP3.LUT P5, PT, PT, PT, UP3, 0x80, 0x0 ;  /* 0x000000000000781c */ /* 0x000fe20003faf038 */
[----:B------:R-:W-:Y:S01]  /*1aee0*/  IMAD.MOV R18, RZ, RZ, -R16 ;  /* 0x000000ffff127224 */ /* 0x000fe200078e0a10 */
[----:B------:R-:W-:Y:S01]  /*1aef0*/  IADD3 R16, RZ, -R3, RZ ;  /* 0x80000003ff107210 */ /* 0x000fe20007ffe0ff */
[----:B------:R-:W-:Y:S01]  /*1af00*/  IMAD.HI.U32 R2, R2, R5, RZ ;  /* 0x0000000502027227 */ /* 0x000fe200078e00ff */
[----:B------:R-:W-:-:S05]  /*1af10*/  IABS R4, R17 ;  /* 0x0000001100047213 */ /* 0x000fca0000000000 */
[----:B------:R-:W-:-:S04]  /*1af20*/  IMAD.HI.U32 R3, R19, R4, RZ ;  /* 0x0000000413037227 */ /* 0x000fc800078e00ff */
[----:B------:R-:W-:Y:S02]  /*1af30*/  IMAD R4, R3, R18, R4 ;  /* 0x0000001203047224 */ /* 0x000fe400078e0204 */
[----:B------:R-:W-:-:S03]  /*1af40*/  IMAD R3, R2, R16, R5 ;  /* 0x0000001002037224 */ /* 0x000fc600078e0205 */
[----:B------:R-:W-:Y:S02]  /*1af50*/  ISETP.GT.U32.AND P2, PT, R7, R4, PT ;  /* 0x000000040700720c */ /* 0x000fe40003f44070 */
[----:B------:R-:W-:-:S11]  /*1af60*/  ISETP.GT.U32.AND P1, PT, R6, R3, PT ;  /* 0x000000030600720c */ /* 0x000fd60003f24070 */
[----:B------:R-:W-:Y:S01]  /*1af70*/  @!P2 IMAD.IADD R4, R4, 0x1, -R7 ;  /* 0x000000010404a824 */ /* 0x000fe200078e0a07 */
[----:B------:R-:W-:Y:S02]  /*1af80*/  ISETP.GE.AND P2, PT, R17, RZ, PT ;  /* 0x000000ff1100720c */ /* 0x000fe40003f46270 */
[----:B------:R-:W-:Y:S02]  /*1af90*/  @!P1 IADD3 R3, R3, -R6, RZ ;  /* 0x8000000603039210 */ /* 0x000fe40007ffe0ff */
[----:B------:R-:W-:Y:S02]  /*1afa0*/  ISETP.GT.U32.AND P4, PT, R7, R4, PT ;  /* 0x000000040700720c */ /* 0x000fe40003f84070 */
[----:B------:R-:W-:Y:S02]  /*1afb0*/  ISETP.GT.U32.AND P3, PT, R6, R3, PT ;  /* 0x000000030600720c */ /* 0x000fe40003f64070 */
[----:B------:R-:W-:-:S09]  /*1afc0*/  ISETP.GE.AND P1, PT, R20, RZ, PT ;  /* 0x000000ff1400720c */ /* 0x000fd20003f26270 */
[----:B------:R-:W-:Y:S01]  /*1afd0*/  @!P4 IMAD.IADD R4, R4, 0x1, -R7 ;  /* 0x000000010404c824 */ /* 0x000fe200078e0a07 */
[----:B------:R-:W-:Y:S02]  /*1afe0*/  ISETP.NE.AND P4, PT, RZ, UR10, PT ;  /* 0x0000000aff007c0c */ /* 0x000fe4000bf85270 */
[----:B------:R-:W-:Y:S01]  /*1aff0*/  @!P3 IADD3 R3, R3, -R6, RZ ;  /* 0x800000060303b210 */ /* 0x000fe20007ffe0ff */
[----:B------:R-:W-:Y:S01]  /*1b000*/  @!P2 IMAD.MOV R4, RZ, RZ, -R4 ;  /* 0x000000ffff04a224 */ /* 0x000fe200078e0a04 */
[----:B------:R-:W-:Y:S02]  /*1b010*/  ISETP.NE.AND P3, PT, RZ, UR9, PT ;  /* 0x00000009ff007c0c */ /* 0x000fe4000bf65270 */
[----:B------:R-:W-:-:S07]  /*1b020*/  @!P1 IADD3 R3, -R3, RZ, RZ ;  /* 0x000000ff03039210 */ /* 0x000fce0007ffe1ff */
[----:B------:R-:W-:-:S04]  /*1b030*/  @!P4 LOP3.LUT R4, RZ, UR10, RZ, 0x33, !PT ;  /* 0x0000000aff04cc12 */ /* 0x000fc8000f8e33ff */
[----:B------:R-:W-:Y:S01]  /*1b040*/  @!P3 LOP3.LUT R3, RZ, UR9, RZ, 0x33, !PT ;  /* 0x00000009ff03bc12 */ /* 0x000fe2000f8e33ff */
[----:B------:R-:W-:-:S03]  /*1b050*/  IMAD.IADD R4, R17, 0x1, -R4 ;  /* 0x0000000111047824 */ /* 0x000fc600078e0a04 */
[----:B------:R-:W-:-:S04]  /*1b060*/  IADD3 R3, R20, -R3, RZ ;  /* 0x8000000314037210 */ /* 0x000fc80007ffe0ff */
[----:B------:R-:W-:Y:S01]  /*1b070*/  SEL R2, R4, R3, !P5 ;  /* 0x0000000304027207 */ /* 0x000fe20006800000 */
[----:B------:R-:W-:-:S03]  /*1b080*/  IMAD R6, R3, R4, RZ ;  /* 0x0000000403067224 */ /* 0x000fc600078e02ff */
[--C-:B------:R-:W-:Y:S01]  /*1b090*/  SHF.R.S32.HI R5, RZ, 0x1f, R2.reuse ;  /* 0x0000001fff057819 */ /* 0x100fe20000011402 */
[----:B------:R-:W-:Y:S01]  /*1b0a0*/  IMAD.MOV.U32 R4, RZ, RZ, R2 ;  /* 0x000000ffff047224 */ /* 0x000fe200078e0002 */
[----:B------:R-:W-:-:S07]  /*1b0b0*/  SHF.R.S32.HI R7, RZ, 0x1f, R6 ;  /* 0x0000001fff077819 */ /* 0x000fce0000011406 */
.L_x_325:
[----:B--2---:R-:W-:Y:S05]  /*1b0c0*/  BSYNC B0 ;  /* 0x0000000000007941 */ /* 0x004fea0003800000 */
.L_x_324:
[----:B------:R-:W1:Y:S01]  /*1b0d0*/  SHFL.UP PT, R3, R6, 0x1, RZ ;  /* 0x0420000006037989 */ /* 0x000e6200000e00ff */
[----:B------:R-:W-:-:S03]  /*1b0e0*/  ISETP.NE.AND P1, PT, R21, RZ, PT ;  /* 0x000000ff1500720c */ /* 0x000fc60003f25270 */
[----:B------:R-:W2:Y:S01]  /*1b0f0*/  SHFL.UP PT, R2, R7, 0x1, RZ ;  /* 0x0420000007027989 */ /* 0x000ea200000e00ff */
[----:B-1----:R-:W-:Y:S02]  /*1b100*/  SEL R3, R3, RZ, P1 ;  /* 0x000000ff03037207 */ /* 0x002fe40000800000 */
[----:B--2---:R-:W-:Y:S02]  /*1b110*/  SEL R2, R2, RZ, P1 ;  /* 0x000000ff02027207 */ /* 0x004fe40000800000 */
[----:B------:R-:W-:-:S04]  /*1b120*/  IADD3 R18, P2, R3, R6, RZ ;  /* 0x0000000603127210 */ /* 0x000fc80007f5e0ff */
[----:B------:R-:W-:Y:S01]  /*1b130*/  IADD3.X R19, R2, R7, RZ, P2, !PT ;  /* 0x0000000702137210 */ /* 0x000fe200017fe4ff */
[----:B------:R-:W1:Y:S01]  /*1b140*/  SHFL.UP PT, R3, R18, 0x2, RZ ;  /* 0x0440000012037989 */ /* 0x000e6200000e00ff */
[----:B------:R-:W-:-:S03]  /*1b150*/  ISETP.GE.U32.AND P2, PT, R21, 0x2, PT ;  /* 0x000000021500780c */ /* 0x000fc60003f46070 */
[----:B------:R-:W2:Y:S01]  /*1b160*/  SHFL.UP PT, R2, R19, 0x2, RZ ;  /* 0x0440000013027989 */ /* 0x000ea200000e00ff */
[----:B-1----:R-:W-:-:S04]  /*1b170*/  SEL R3, R3, RZ, P2 ;  /* 0x000000ff03037207 */ /* 0x002fc80001000000 */
[----:B------:R-:W-:Y:S02]  /*1b180*/  IADD3 R16, P3, R3, R18, RZ ;  /* 0x0000001203107210 */ /* 0x000fe40007f7e0ff */
[----:B--2---:R-:W-:-:S03]  /*1b190*/  SEL R2, R2, RZ, P2 ;  /* 0x000000ff02027207 */ /* 0x004fc60001000000 */
[----:B------:R-:W1:Y:S02]  /*1b1a0*/  SHFL.UP PT, R3, R16, 0x4, RZ ;  /* 0x0480000010037989 */ /* 0x000e6400000e00ff */
[----:B------:R-:W-:Y:S01]  /*1b1b0*/  IMAD.X R17, R2, 0x1, R19, P3 ;  /* 0x0000000102117824 */ /* 0x000fe200018e0613 */
[----:B------:R-:W-:-:S04]  /*1b1c0*/  ISETP.GE.U32.AND P3, PT, R21, 0x4, PT ;  /* 0x000000041500780c */ /* 0x000fc80003f66070 */
[----:B------:R-:W2:Y:S01]  /*1b1d0*/  SHFL.UP PT, R2, R17, 0x4, RZ ;  /* 0x0480000011027989 */ /* 0x000ea200000e00ff */
[----:B-1----:R-:W-:-:S04]  /*1b1e0*/  SEL R3, R3, RZ, P3 ;  /* 0x000000ff03037207 */ /* 0x002fc80001800000 */
[----:B------:R-:W-:Y:S02]  /*1b1f0*/  IADD3 R18, P4, R3, R16, RZ ;  /* 0x0000001003127210 */ /* 0x000fe40007f9e0ff */
[----:B--2---:R-:W-:-:S03]  /*1b200*/  SEL R2, R2, RZ, P3 ;  /* 0x000000ff02027207 */ /* 0x004fc60001800000 */
[----:B------:R-:W1:Y:S01]  /*1b210*/  SHFL.UP PT, R3, R18, 0x8, RZ ;  /* 0x0500000012037989 */ /* 0x000e6200000e00ff */
[----:B------:R-:W-:Y:S02]  /*1b220*/  IADD3.X R19, R2, R17, RZ, P4, !PT ;  /* 0x0000001102137210 */ /* 0x000fe400027fe4ff */
        /* <DEDUP_REMOVED lines=11> */
[----:B--2---:R-:W-:-:S04]  /*1b2e0*/  SEL R2, R2, RZ, P5 ;  /* 0x000000ff02027207 */ /* 0x004fc80002800000 */
[----:B------:R-:W-:Y:S02]  /*1b2f0*/  IADD3.X R18, R2, R17, RZ, P6, !PT ;  /* 0x0000001102127210 */ /* 0x000fe400037fe4ff */
[----:B------:R-:W-:-:S04]  /*1b300*/  IADD3 R2, P6, R19, UR5, RZ ;  /* 0x0000000513027c10 */ /* 0x000fc8000ffde0ff */
[----:B------:R-:W-:Y:S02]  /*1b310*/  IADD3.X R3, R18, UR6, RZ, P6, !PT ;  /* 0x0000000612037c10 */ /* 0x000fe4000b7fe4ff */
[----:B------:R-:W-:-:S04]  /*1b320*/  ISETP.GT.U32.AND P6, PT, R2, UR8, PT ;  /* 0x0000000802007c0c */ /* 0x000fc8000bfc4070 */
[----:B------:R-:W-:-:S13]  /*1b330*/  ISETP.GT.U32.AND.EX P6, PT, R3, UR7, PT, P6 ;  /* 0x0000000703007c0c */ /* 0x000fda000bfc4160 */
[----:B------:R-:W-:-:S04]  /*1b340*/  VOTE.ANY R16, PT, P6 ;  /* 0x0000000000107806 */ /* 0x000fc800030e0100 */
[----:B------:R-:W-:-:S13]  /*1b350*/  ISETP.NE.AND P6, PT, R16, RZ, PT ;  /* 0x000000ff1000720c */ /* 0x000fda0003fc5270 */
[----:B------:R-:W-:Y:S05]  /*1b360*/  @P6 BRA `(.L_x_328) ;  /* 0x0000000800786947 */ /* 0x000fea0003800000 */
[----:B------:R-:W-:Y:S01]  /*1b370*/  IMAD.MOV.U32 R19, RZ, RZ, R2 ;  /* 0x000000ffff137224 */ /* 0x000fe200078e0002 */
[----:B------:R-:W-:Y:S01]  /*1b380*/  MOV R20, R3 ;  /* 0x0000000300147202 */ /* 0x000fe20000000f00 */
[----:B------:R-:W-:Y:S01]  /*1b390*/  ULDC UR22, c[0x0][0x910] ;  /* 0x0002440000167ab9 */ /* 0x000fe20000000800 */
[----:B------:R-:W-:Y:S01]  /*1b3a0*/  ULDC UR23, c[0x0][0x8f4] ;  /* 0x00023d0000177ab9 */ /* 0x000fe20000000800 */
[----:B------:R-:W-:Y:S01]  /*1b3b0*/  ULDC UR4, c[0x0][0x8dc] ;  /* 0x0002370000047ab9 */ /* 0x000fe20000000800 */
[----:B------:R-:W-:Y:S01]  /*1b3c0*/  ULDC UR30, c[0x0][0x8d8] ;  /* 0x00023600001e7ab9 */ /* 0x000fe20000000800 */
[----:B------:R-:W-:Y:S01]  /*1b3d0*/  ULDC UR31, c[0x0][0x8f0] ;  /* 0x00023c00001f7ab9 */ /* 0x000fe20000000800 */
[----:B------:R-:W-:Y:S01]  /*1b3e0*/  ULDC.64 UR24, c[0x0][0x8d0] ;  /* 0x0002340000187ab9 */ /* 0x000fe20000000a00 */
[----:B------:R-:W-:-:S05]  /*1b3f0*/  ULDC.64 UR26, c[0x0][0x8e8] ;  /* 0x00023a00001a7ab9 */ /* 0x000fca0000000a00 */
.L_x_333:
[----:B------:R-:W-:Y:S01]  /*1b400*/  IMAD.MOV.U32 R11, RZ, RZ, R12 ;  /* 0x000000ffff0b7224 */ /* 0x000fe200078e000c */
[----:B------:R-:W-:Y:S01]  /*1b410*/  IADD3 R12, R12, 0x20, RZ ;  /* 0x000000200c0c7810 */ /* 0x000fe20007ffe0ff */
[----:B-----5:R-:W-:Y:S01]  /*1b420*/  IMAD.MOV.U32 R17, RZ, RZ, R0 ;  /* 0x000000ffff117224 */ /* 0x020fe200078e0000 */
[----:B------:R-:W-:Y:S02]  /*1b430*/  MOV R16, R8 ;  /* 0x0000000800107202 */ /* 0x000fe40000000f00 */
[----:B------:R-:W-:-:S13]  /*1b440*/  ISETP.GE.AND P6, PT, R12, UR22, PT ;  /* 0x000000160c007c0c */ /* 0x000fda000bfc6270 */
[----:B------:R-:W1:Y:S01]  /*1b450*/  @!P6 LDC.64 R2, c[0x0][0x918] ;  /* 0x00024600ff02eb82 */ /* 0x000e620000000a00 */
[----:B------:R-:W2:Y:S01]  /*1b460*/  SHFL.IDX PT, R20, R20, 0x1f, 0x1f ;  /* 0x03e01f0014147f89 */ /* 0x000ea200000e0000 */
[----:B------:R-:W-:-:S03]  /*1b470*/  @!P6 VIADD R7, R11, 0x20 ;  /* 0x000000200b07e836 */ /* 0x000fc60000000000 */
[----:B------:R-:W3:Y:S01]  /*1b480*/  SHFL.IDX PT, R19, R19, 0x1f, 0x1f ;  /* 0x03e01f0013137f89 */ /* 0x000ee200000e0000 */
[----:B------:R-:W-:Y:S01]  /*1b490*/  BSSY B0, `(.L_x_329) ;  /* 0x0000064000007945 */ /* 0x000fe20003800000 */
[----:B-1----:R-:W-:-:S05]  /*1b4a0*/  @!P6 IMAD.WIDE R2, R7, 0xc, R2 ;  /* 0x0000000c0702e825 */ /* 0x002fca00078e0202 */
[----:B------:R1:W5:Y:S04]  /*1b4b0*/  @!P6 LDG.E R8, desc[UR38][R2.64] ;  /* 0x000000260208e981 */ /* 0x000368000c1e1900 */
[----:B------:R1:W5:Y:S01]  /*1b4c0*/  @!P6 LDG.E R0, desc[UR38][R2.64+0x4] ;  /* 0x000004260200e981 */ /* 0x000362000c1e1900 */
[----:B------:R-:W-:Y:S01]  /*1b4d0*/  ISETP.GE.AND P6, PT, R11, UR22, PT ;  /* 0x000000160b007c0c */ /* 0x000fe2000bfc6270 */
[----:B------:R-:W-:Y:S01]  /*1b4e0*/  IMAD.MOV.U32 R7, RZ, RZ, RZ ;  /* 0x000000ffff077224 */ /* 0x000fe200078e00ff */
[----:B--2---:R-:W-:Y:S02]  /*1b4f0*/  R2UR UR6, R20 ;  /* 0x00000000140672ca */ /* 0x004fe400000e0000 */
[----:B---3--:R-:W-:Y:S02]  /*1b500*/  R2UR UR5, R19 ;  /* 0x00000000130572ca */ /* 0x008fe400000e0000 */
[----:B------:R-:W-:-:S07]  /*1b510*/  MOV R6, 0x7fffffff ;  /* 0x7fffffff00067802 */ /* 0x000fce0000000f00 */
[----:B-1----:R-:W-:Y:S06]  /*1b520*/  @P6 BRA `(.L_x_330) ;  /* 0x0000000400686947 */ /* 0x002fec0003800000 */
[----:B------:R-:W-:-:S04]  /*1b530*/  IADD3 R18, P6, R16, UR11, RZ ;  /* 0x0000000b10127c10 */ /* 0x000fc8000ffde0ff */
[----:B------:R-:W-:Y:S02]  /*1b540*/  LEA.HI.X.SX32 R23, R16, UR13, 0x1, P6 ;  /* 0x0000000d10177c11 */ /* 0x000fe4000b0f0eff */
[----:B------:R-:W-:Y:S02]  /*1b550*/  IABS R16, R9 ;  /* 0x0000000900107213 */ /* 0x000fe40000000000 */
[C---:B------:R-:W-:Y:S02]  /*1b560*/  IADD3 R20, P6, R17.reuse, UR12, RZ ;  /* 0x0000000c11147c10 */ /* 0x040fe4000ffde0ff */
[----:B------:R-:W1:Y:S02]  /*1b570*/  I2F.RP R2, R16 ;  /* 0x0000001000027306 */ /* 0x000e640000209400 */
[----:B------:R-:W-:Y:S02]  /*1b580*/  LEA.HI.X.SX32 R25, R17, UR14, 0x1, P6 ;  /* 0x0000000e11197c11 */ /* 0x000fe4000b0f0eff */
[----:B------:R-:W-:-:S04]  /*1b590*/  PLOP3.LUT P6, PT, PT, PT, UP0, 0x80, 0x0 ;  /* 0x000000000000781c */ /* 0x000fc80003fcf008 */
[----:B-1----:R-:W1:Y:S02]  /*1b5a0*/  MUFU.RCP R2, R2 ;  /* 0x0000000200027308 */ /* 0x002e640000001000 */
[----:B-1----:R-:W-:-:S06]  /*1b5b0*/  IADD3 R17, R2, 0xffffffe, RZ ;  /* 0x0ffffffe02117810 */ /* 0x002fcc0007ffe0ff */
[----:B------:R-:W1:Y:S02]  /*1b5c0*/  F2I.FTZ.U32.TRUNC.NTZ R17, R17 ;  /* 0x0000001100117305 */ /* 0x000e64000021f000 */
[----:B-1----:R-:W-:Y:S01]  /*1b5d0*/  IMAD.MOV R19, RZ, RZ, -R17 ;  /* 0x000000ffff137224 */ /* 0x002fe200078e0a11 */
[----:B------:R-:W-:Y:S06]  /*1b5e0*/  @!P6 BRA `(.L_x_331) ;  /* 0x00000000002ce947 */ /* 0x000fec0003800000 */
[----:B------:R-:W-:-:S04]  /*1b5f0*/  IADD3 R7, P6, R18, UR4, RZ ;  /* 0x0000000412077c10 */ /* 0x000fc8000ffde0ff */
[----:B------:R-:W-:-:S05]  /*1b600*/  IADD3.X R23, RZ, R23, RZ, P6, !PT ;  /* 0x00000017ff177210 */ /* 0x000fca00037fe4ff */
[----:B------:R-:W-:-:S04]  /*1b610*/  IMAD.WIDE.U32 R4, R23, UR24, RZ ;  /* 0x0000001817047c25 */ /* 0x000fc8000f8e00ff */
[----:B------:R-:W-:-:S04]  /*1b620*/  IMAD.WIDE.U32 R4, P6, R7, UR25, R4 ;  /* 0x0000001907047c25 */ /* 0x000fc8000f8c0004 */
[----:B------:R-:W-:Y:S01]  /*1b630*/  IMAD.WIDE.U32 R6, R7, UR24, RZ ;  /* 0x0000001807067c25 */ /* 0x000fe2000f8e00ff */
[----:B------:R-:W-:-:S03]  /*1b640*/  MOV R2, R5 ;  /* 0x0000000500027202 */ /* 0x000fc60000000f00 */
[----:B------:R-:W-:Y:S01]  /*1b650*/  IMAD.X R3, RZ, RZ, RZ, P6 ;  /* 0x000000ffff037224 */ /* 0x000fe200030e06ff */
[----:B------:R-:W-:-:S05]  /*1b660*/  IADD3 RZ, P6, R7, R4, RZ ;  /* 0x0000000407ff7210 */ /* 0x000fca0007fde0ff */
[----:B------:R-:W-:-:S04]  /*1b670*/  IMAD.WIDE.U32.X R2, R23, UR25, R2, P6 ;  /* 0x0000001917027c25 */ /* 0x000fc8000b0e0402 */
[----:B------:R-:W-:Y:S01]  /*1b680*/  IMAD.MOV.U32 R18, RZ, RZ, R2 ;  /* 0x000000ffff127224 */ /* 0x000fe200078e0002 */
[----:B------:R-:W-:-:S07]  /*1b690*/  MOV R23, R3 ;  /* 0x0000000300177202 */ /* 0x000fce0000000f00 */
.L_x_331:
        /* <DEDUP_REMOVED lines=12> */
.L_x_332:
[----:B------:R-:W-:Y:S01]  /*1b760*/  IABS R2, R9 ;  /* 0x0000000900027213 */ /* 0x000fe20000000000 */
[----:B------:R-:W-:Y:S01]  /*1b770*/  IMAD R5, R19, R16, RZ ;  /* 0x0000001013057224 */ /* 0x000fe200078e02ff */
[----:B------:R-:W-:Y:S01]  /*1b780*/  SHF.R.U64 R4, R20, UR31, R25 ;  /* 0x0000001f14047c19 */ /* 0x000fe20008001219 */
[----:B------:R-:W-:Y:S01]  /*1b790*/  IMAD.MOV.U32 R3, RZ, RZ, R17 ;  /* 0x000000ffff037224 */ /* 0x000fe200078e0011 */
[----:B------:R-:W-:Y:S01]  /*1b7a0*/  SHF.R.U64 R18, R18, UR30, R23 ;  /* 0x0000001e12127c19 */ /* 0x000fe20008001217 */
[----:B------:R-:W-:Y:S01]  /*1b7b0*/  IMAD.MOV R7, RZ, RZ, -R2 ;  /* 0x000000ffff077224 */ /* 0x000fe200078e0a02 */
[----:B------:R-:W-:Y:S02]  /*1b7c0*/  IADD3 R4, R4, UR17, RZ ;  /* 0x0000001104047c10 */ /* 0x000fe4000fffe0ff */
[----:B------:R-:W-:Y:S02]  /*1b7d0*/  MOV R2, RZ ;  /* 0x000000ff00027202 */ /* 0x000fe40000000f00 */
[----:B------:R-:W-:-:S03]  /*1b7e0*/  IABS R6, R4 ;  /* 0x0000000400067213 */ /* 0x000fc60000000000 */
[----:B------:R-:W-:Y:S01]  /*1b7f0*/  IMAD.HI.U32 R2, R17, R5, R2 ;  /* 0x0000000511027227 */ /* 0x000fe200078e0002 */
[----:B------:R-:W-:Y:S02]  /*1b800*/  IABS R17, R10 ;  /* 0x0000000a00117213 */ /* 0x000fe40000000000 */
[----:B------:R-:W-:Y:S01]  /*1b810*/  MOV R5, R6 ;  /* 0x0000000600057202 */ /* 0x000fe20000000f00 */
[----:B------:R-:W-:Y:S01]  /*1b820*/  IMAD.MOV.U32 R3, RZ, RZ, R7 ;  /* 0x000000ffff037224 */ /* 0x000fe200078e0007 */
[----:B------:R-:W1:Y:S01]  /*1b830*/  I2F.RP R6, R17 ;  /* 0x0000001100067306 */ /* 0x000e620000209400 */
[----:B------:R-:W-:Y:S02]  /*1b840*/  VIADD R7, R18, UR16 ;  /* 0x0000001012077c36 */ /* 0x000fe40008000000 */
[----:B------:R-:W-:-:S03]  /*1b850*/  IMAD.HI.U32 R2, R2, R5, RZ ;  /* 0x0000000502027227 */ /* 0x000fc600078e00ff */
[----:B------:R-:W-:Y:S01]  /*1b860*/  IABS R18, R7 ;  /* 0x0000000700127213 */ /* 0x000fe20000000000 */
[----:B------:R-:W-:-:S05]  /*1b870*/  IMAD R5, R2, R3, R5 ;  /* 0x0000000302057224 */ /* 0x000fca00078e0205 */
[----:B------:R-:W-:Y:S01]  /*1b880*/  ISETP.GT.U32.AND P6, PT, R16, R5, PT ;  /* 0x000000051000720c */ /* 0x000fe20003fc4070 */
[----:B-1----:R-:W1:-:S12]  /*1b890*/  MUFU.RCP R6, R6 ;  /* 0x0000000600067308 */ /* 0x002e580000001000 */
[----:B------:R-:W-:Y:S01]  /*1b8a0*/  @!P6 IADD3 R5, R5, -R16, RZ ;  /* 0x800000100505e210 */ /* 0x000fe20007ffe0ff */
[----:B-1----:R-:W-:-:S04]  /*1b8b0*/  VIADD R2, R6, 0xffffffe ;  /* 0x0ffffffe06027836 */ /* 0x002fc80000000000 */
[----:B------:R1:W2:Y:S02]  /*1b8c0*/  F2I.FTZ.U32.TRUNC.NTZ R3, R2 ;  /* 0x0000000200037305 */ /* 0x0002a4000021f000 */
[----:B-1----:R-:W-:Y:S02]  /*1b8d0*/  MOV R2, RZ ;  /* 0x000000ff00027202 */ /* 0x002fe40000000f00 */
[----:B--2---:R-:W-:-:S05]  /*1b8e0*/  IADD3 R20, RZ, -R3, RZ ;  /* 0x80000003ff147210 */ /* 0x004fca0007ffe0ff */
[----:B------:R-:W-:Y:S01]  /*1b8f0*/  IMAD R19, R20, R17, RZ ;  /* 0x0000001114137224 */ /* 0x000fe200078e02ff */
[----:B------:R-:W-:-:S03]  /*1b900*/  IABS R20, R10 ;  /* 0x0000000a00147213 */ /* 0x000fc60000000000 */
[----:B------:R-:W-:Y:S01]  /*1b910*/  IMAD.HI.U32 R6, R3, R19, R2 ;  /* 0x0000001303067227 */ /* 0x000fe200078e0002 */
[----:B------:R-:W-:-:S03]  /*1b920*/  MOV R3, R18 ;  /* 0x0000001200037202 */ /* 0x000fc60000000f00 */
[----:B------:R-:W-:Y:S02]  /*1b930*/  IMAD.MOV R20, RZ, RZ, -R20 ;  /* 0x000000ffff147224 */ /* 0x000fe400078e0a14 */
[----:B------:R-:W-:-:S04]  /*1b940*/  IMAD.HI.U32 R2, R6, R3, RZ ;  /* 0x0000000306027227 */ /* 0x000fc800078e00ff */
[----:B------:R-:W-:-:S04]  /*1b950*/  IMAD.MOV.U32 R18, RZ, RZ, R20 ;  /* 0x000000ffff127224 */ /* 0x000fc800078e0014 */
[----:B------:R-:W-:-:S05]  /*1b960*/  IMAD R2, R2, R18, R3 ;  /* 0x0000001202027224 */ /* 0x000fca00078e0203 */
[----:B------:R-:W-:-:S13]  /*1b970*/  ISETP.GT.U32.AND P6, PT, R17, R2, PT ;  /* 0x000000021100720c */ /* 0x000fda0003fc4070 */
[----:B------:R-:W-:Y:S02]  /*1b980*/  @!P6 IADD3 R2, R2, -R17, RZ ;  /* 0x800000110202e210 */ /* 0x000fe40007ffe0ff */
[----:B------:R-:W-:-:S13]  /*1b990*/  ISETP.GT.U32.AND P6, PT, R16, R5, PT ;  /* 0x000000051000720c */ /* 0x000fda0003fc4070 */
[----:B------:R-:W-:Y:S01]  /*1b9a0*/  @!P6 IMAD.IADD R5, R5, 0x1, -R16 ;  /* 0x000000010505e824 */ /* 0x000fe200078e0a10 */
[----:B------:R-:W-:-:S03]  /*1b9b0*/  ISETP.GT.U32.AND P6, PT, R17, R2, PT ;  /* 0x000000021100720c */ /* 0x000fc60003fc4070 */
[----:B------:R-:W-:-:S10]  /*1b9c0*/  IMAD.MOV.U32 R3, RZ, RZ, R5 ;  /* 0x000000ffff037224 */ /* 0x000fd400078e0005 */
[----:B------:R-:W-:Y:S02]  /*1b9d0*/  @!P6 IADD3 R2, R2, -R17, RZ ;  /* 0x800000110202e210 */ /* 0x000fe40007ffe0ff */
[----:B------:R-:W-:-:S13]  /*1b9e0*/  ISETP.GE.AND P6, PT, R4, RZ, PT ;  /* 0x000000ff0400720c */ /* 0x000fda0003fc6270 */
[----:B------:R-:W-:Y:S02]  /*1b9f0*/  @!P6 IADD3 R3, -R3, RZ, RZ ;  /* 0x000000ff0303e210 */ /* 0x000fe40007ffe1ff */
        /* <DEDUP_REMOVED lines=11> */
[----:B------:R-:W-:Y:S02]  /*1bab0*/  SHF.R.S32.HI R5, RZ, 0x1f, R4 ;  /* 0x0000001fff057819 */ /* 0x000fe40000011404 */
[----:B------:R-:W-:-:S07]  /*1bac0*/  SHF.R.S32.HI R7, RZ, 0x1f, R6 ;  /* 0x0000001fff077819 */ /* 0x000fce0000011406 */
.L_x_330:
[----:B------:R-:W-:Y:S05]  /*1bad0*/  BSYNC B0 ;  /* 0x0000000000007941 */ /* 0x000fea0003800000 */
.L_x_329:
[----:B------:R-:W1:Y:S04]  /*1bae0*/  SHFL.UP PT, R3, R6, 0x1, RZ ;  /* 0x0420000006037989 */ /* 0x000e6800000e00ff */
[----:B------:R-:W2:Y:S01]  /*1baf0*/  SHFL.UP PT, R2, R7, 0x1, RZ ;  /* 0x0420000007027989 */ /* 0x000ea200000e00ff */
[----:B-1----:R-:W-:Y:S02]  /*1bb00*/  SEL R3, R3, RZ, P1 ;  /* 0x000000ff03037207 */ /* 0x002fe40000800000 */
[----:B--2---:R-:W-:Y:S02]  /*1bb10*/  SEL R2, R2, RZ, P1 ;  /* 0x000000ff02027207 */ /* 0x004fe40000800000 */
[----:B------:R-:W-:-:S04]  /*1bb20*/  IADD3 R18, P6, R3, R6, RZ ;  /* 0x0000000603127210 */ /* 0x000fc80007fde0ff */
[----:B------:R-:W-:Y:S01]  /*1bb30*/  IADD3.X R17, R2, R7, RZ, P6, !PT ;  /* 0x0000000702117210 */ /* 0x000fe200037fe4ff */
[----:B------:R-:W1:Y:S04]  /*1bb40*/  SHFL.UP PT, R3, R18, 0x2, RZ ;  /* 0x0440000012037989 */ /* 0x000e6800000e00ff */
[----:B------:R-:W2:Y:S01]  /*1bb50*/  SHFL.UP PT, R2, R17, 0x2, RZ ;  /* 0x0440000011027989 */ /* 0x000ea200000e00ff */
[----:B-1----:R-:W-:Y:S02]  /*1bb60*/  SEL R3, R3, RZ, P2 ;  /* 0x000000ff03037207 */ /* 0x002fe40001000000 */
[----:B--2---:R-:W-:Y:S02]  /*1bb70*/  SEL R2, R2, RZ, P2 ;  /* 0x000000ff02027207 */ /* 0x004fe40001000000 */
[----:B------:R-:W-:-:S05]  /*1bb80*/  IADD3 R16, P6, R3, R18, RZ ;  /* 0x0000001203107210 */ /* 0x000fca0007fde0ff */
[----:B------:R-:W-:Y:S01]  /*1bb90*/  IMAD.X R23, R2, 0x1, R17, P6 ;  /* 0x0000000102177824 */ /* 0x000fe200030e0611 */
        /* <DEDUP_REMOVED lines=17> */
[----:B------:R-:W-:Y:S02]  /*1bcb0*/  IADD3.X R3, R16, R17, RZ, P6, !PT ;  /* 0x0000001110037210 */ /* 0x000fe400037fe4ff */
[----:B------:R-:W-:-:S04]  /*1bcc0*/  IADD3 R19, P6, R2, UR5, RZ ;  /* 0x0000000502137c10 */ /* 0x000fc8000ffde0ff */
[----:B------:R-:W-:Y:S02]  /*1bcd0*/  IADD3.X R20, R3, UR6, RZ, P6, !PT ;  /* 0x0000000603147c10 */ /* 0x000fe4000b7fe4ff */
[----:B------:R-:W-:-:S04]  /*1bce0*/  ISETP.GT.U32.AND P6, PT, R19, UR8, PT ;  /* 0x0000000813007c0c */ /* 0x000fc8000bfc4070 */
[----:B------:R-:W-:-:S13]  /*1bcf0*/  ISETP.GT.U32.AND.EX P6, PT, R20, UR7, PT, P6 ;  /* 0x0000000714007c0c */ /* 0x000fda000bfc4160 */
[----:B------:R-:W-:-:S04]  /*1bd00*/  VOTE.ANY R16, PT, P6 ;  /* 0x0000000000107806 */ /* 0x000fc800030e0100 */
[----:B------:R-:W-:-:S13]  /*1bd10*/  ISETP.NE.AND P6, PT, R16, RZ, PT ;  /* 0x000000ff1000720c */ /* 0x000fda0003fc5270 */
[----:B------:R-:W-:Y:S05]  /*1bd20*/  @!P6 BRA `(.L_x_333) ;  /* 0xfffffff400b4e947 */ /* 0x000fea000383ffff */
[----:B------:R-:W-:Y:S01]  /*1bd30*/  IMAD.MOV.U32 R19, RZ, RZ, R2 ;  /* 0x000000ffff137224 */ /* 0x000fe200078e0002 */
[----:B------:R-:W-:-:S07]  /*1bd40*/  MOV R18, R3 ;  /* 0x0000000300127202 */ /* 0x000fce0000000f00 */
.L_x_328:
[----:B------:R-:W1:Y:S08]  /*1bd50*/  BREV R16, R16 ;  /* 0x0000001000107301 */ /* 0x000e700000000000 */
[----:B-1----:R-:W1:Y:S02]  /*1bd60*/  FLO.U32.SH R17, R16 ;  /* 0x0000001000117300 */ /* 0x002e6400000e0400 */
[----:B-1----:R-:W1:Y:S02]  /*1bd70*/  SHFL.IDX PT, R11, R11, R17, 0x1f ;  /* 0x00001f110b0b7589 */ /* 0x002e6400000e0000 */
[----:B-1----:R-:W-:-:S13]  /*1bd80*/  R2UR UR4, R11 ;  /* 0x000000000b0472ca */ /* 0x002fda00000e0000 */
[----:B------:R-:W-:-:S05]  /*1bd90*/  VIADD R23, R21, UR4 ;  /* 0x0000000415177c36 */ /* 0x000fca0008000000 */
[----:B------:R-:W-:-:S13]  /*1bda0*/  ISETP.GE.AND P1, PT, R23, UR22, PT ;  /* 0x0000001617007c0c */ /* 0x000fda000bf26270 */
[----:B------:R-:W1:Y:S02]  /*1bdb0*/  @!P1 LDC.64 R2, c[0x0][0x918] ;  /* 0x00024600ff029b82 */ /* 0x000e640000000a00 */
[----:B-1----:R-:W-:-:S05]  /*1bdc0*/  @!P1 IMAD.WIDE R2, R23, 0xc, R2 ;  /* 0x0000000c17029825 */ /* 0x002fca00078e0202 */
[----:B-----5:R1:W5:Y:S04]  /*1bdd0*/  @!P1 LDG.E R8, desc[UR38][R2.64] ;  /* 0x0000002602089981 */ /* 0x020368000c1e1900 */
[----:B------:R1:W5:Y:S01]  /*1bde0*/  @!P1 LDG.E R0, desc[UR38][R2.64+0x4] ;  /* 0x0000042602009981 */ /* 0x000362000c1e1900 */
[----:B------:R-:W-:-:S03]  /*1bdf0*/  IADD3 R12, P1, P2, R19, UR5, -R6 ;  /* 0x00000005130c7c10 */ /* 0x000fc6000fa3e806 */
[----:B------:R-:W-:Y:S01]  /*1be00*/  SHFL.IDX PT, R6, R6, R17, 0x1f ;  /* 0x00001f1106067589 */ /* 0x000fe200000e0000 */
[----:B------:R-:W-:-:S03]  /*1be10*/  IADD3.X R18, R18, UR6, ~R7, P1, P2 ;  /* 0x0000000612127c10 */ /* 0x000fc60008fe4c07 */
[----:B------:R-:W2:Y:S04]  /*1be20*/  SHFL.IDX PT, R12, R12, R17, 0x1f ;  /* 0x00001f110c0c7589 */ /* 0x000ea800000e0000 */
[----:B------:R-:W3:Y:S04]  /*1be30*/  SHFL.IDX PT, R18, R18, R17, 0x1f ;  /* 0x00001f1112127589 */ /* 0x000ee800000e0000 */
[----:B------:R1:W4:Y:S04]  /*1be40*/  SHFL.IDX PT, R7, R7, R17, 0x1f ;  /* 0x00001f1107077589 */ /* 0x00032800000e0000 */
[----:B------:R1:W1:Y:S04]  /*1be50*/  SHFL.IDX PT, R5, R5, R17, 0x1f ;  /* 0x00001f1105057589 */ /* 0x00026800000e0000 */
[----:B------:R1:W1:Y:S01]  /*1be60*/  SHFL.IDX PT, R4, R4, R17, 0x1f ;  /* 0x00001f1104047589 */ /* 0x00026200000e0000 */
[----:B--2---:R-:W-:-:S02]  /*1be70*/  R2UR UR5, R12 ;  /* 0x000000000c0572ca */ /* 0x004fc400000e0000 */
[----:B---3--:R-:W-:-:S15]  /*1be80*/  R2UR UR6, R18 ;  /* 0x00000000120672ca */ /* 0x008fde00000e0000 */
.L_x_323:
[----:B-1----:R-:W1:Y:S01]  /*1be90*/  LDC R2, c[0x0][0x910] ;  /* 0x00024400ff027b82 */ /* 0x002e620000000800 */
[----:B------:R-:W-:Y:S01]  /*1bea0*/  UMOV UR22, 0xffffffff ;  /* 0xffffffff00167882 */ /* 0x000fe20000000000 */
[----:B------:R-:W-:Y:S01]  /*1beb0*/  UMOV UR23, 0xffffffff ;  /* 0xffffffff00177882 */ /* 0x000fe20000000000 */
[----:B------:R-:W-:Y:S01]  /*1bec0*/  UMOV UR24, 0xffffffff ;  /* 0xffffffff00187882 */ /* 0x000fe20000000000 */
[----:B------:R-:W-:Y:S02]  /*1bed0*/  MOV R19, RZ ;  /* 0x000000ff00137202 */ /* 0x000fe40000000f00 */
[----:B-1----:R-:W-:-:S13]  /*1bee0*/  ISETP.LE.AND P1, PT, R2, UR4, PT ;  /* 0x0000000402007c0c */ /* 0x002fda000bf23270 */
[----:B------:R-:W-:Y:S05]  /*1bef0*/  @P1 BRA `(.L_x_322) ;  /* 0x0000000000f01947 */ /* 0x000fea0003800000 */
[C---:B------:R-:W-:Y:S01]  /*1bf00*/  R2UR UR22, R4.reuse ;  /* 0x00000000041672ca */ /* 0x040fe200000e0000 */
[----:B------:R-:W-:Y:S01]  /*1bf10*/  UIADD3 UR24, UP1, -UR5, UR8, URZ ;  /* 0x0000000805187290 */ /* 0x000fe2000ff3e13f */
[----:B------:R-:W-:Y:S01]  /*1bf20*/  R2UR UR23, R5 ;  /* 0x00000000051772ca */ /* 0x000fe200000e0000 */
[----:B------:R-:W-:Y:S01]  /*1bf30*/  ULDC UR30, c[0x0][0x8c0] ;  /* 0x00023000001e7ab9 */ /* 0x000fe20000000800 */
[----:B------:R-:W-:Y:S01]  /*1bf40*/  ULDC UR32, c[0x0][0x8b0] ;  /* 0x00022c0000207ab9 */ /* 0x000fe20000000800 */
[----:B------:R-:W-:Y:S01]  /*1bf50*/  ULDC UR33, c[0x0][0x904] ;  /* 0x0002410000217ab9 */ /* 0x000fe20000000800 */
[----:B------:R-:W-:-:S03]  /*1bf60*/  SHF.R.U64 R2, R4, UR32, R5 ;  /* 0x0000002004027c19 */ /* 0x000fc60008001205 */
[----:B------:R-:W-:-:S04]  /*1bf70*/  UIADD3.X UR22, ~UR6, UR7, URZ, UP1, !UPT ;  /* 0x0000000706167290 */ /* 0x000fc80008ffe53f */
[----:B------:R-:W-:Y:S02]  /*1bf80*/  USHF.R.U32.HI UR31, URZ, UR30, UR22 ;  /* 0x0000001e3f1f7299 */ /* 0x000fe40008011616 */
[----:B------:R-:W-:Y:S02]  /*1bf90*/  USHF.R.U32.HI UR27, URZ, UR32, UR23 ;  /* 0x000000203f1b7299 */ /* 0x000fe40008011617 */
[----:B------:R-:W-:Y:S02]  /*1bfa0*/  USHF.R.U32.HI UR25, URZ, UR32, UR31 ;  /* 0x000000203f197299 */ /* 0x000fe4000801161f */
[----:B------:R-:W-:Y:S01]  /*1bfb0*/  USHF.R.U64 UR22, UR24, UR30, UR22 ;  /* 0x0000001e18167299 */ /* 0x000fe20008001216 */
[----:B------:R-:W-:Y:S01]  /*1bfc0*/  R2UR UR24, R2 ;  /* 0x00000000021872ca */ /* 0x000fe200000e0000 */
[----:B------:R-:W-:Y:S02]  /*1bfd0*/  USHF.R.U32.HI UR26, URZ, UR33, UR25 ;  /* 0x000000213f1a7299 */ /* 0x000fe40008011619 */
[----:B------:R-:W-:-:S02]  /*1bfe0*/  USHF.R.U64 UR23, UR22, UR32, UR31 ;  /* 0x0000002016177299 */ /* 0x000fc4000800121f */
[----:B------:R-:W-:Y:S02]  /*1bff0*/  ULOP3.LUT UR30, UR26, UR27, URZ, 0xfc, !UPT ;  /* 0x0000001b1a1e7292 */ /* 0x000fe4000f8efc3f */
[----:B------:R-:W-:-:S04]  /*1c000*/  USHF.R.U64 UR25, UR23, UR33, UR25 ;  /* 0x0000002117197299 */ /* 0x000fc80008001219 */
[----:B------:R-:W-:-:S13]  /*1c010*/  ISETP.NE.U32.AND P1, PT, RZ, UR30, PT ;  /* 0x0000001eff007c0c */ /* 0x000fda000bf25070 */
[----:B------:R-:W-:Y:S05]  /*1c020*/  @!P1 BRA `(.L_x_334) ;  /* 0x0000000000189947 */ /* 0x000fea0003800000 */
[----:B------:R-:W-:-:S07]  /*1c030*/  MOV R12, 0x1c050 ;  /* 0x0001c050000c7802 */ /* 0x000fce0000000f00 */
[----:B--2-45:R-:W-:Y:S05]  /*1c040*/  CALL.REL.NOINC `(.L_x_335) ;  /* 0x00000024002c7944 */ /* 0x034fea0003c00000 */
[----:B------:R-:W-:-:S04]  /*1c050*/  UIADD3 UR26, -UR27, URZ, URZ ;  /* 0x0000003f1b1a7290 */ /* 0x000fc8000fffe13f */
[----:B------:R-:W-:-:S03]  /*1c060*/  UIMAD UR25, UR24, UR26, UR25 ;  /* 0x0000001a181972a4 */ /* 0x000fc6000f8e0219 */
[----:B------:R-:W-:Y:S01]  /*1c070*/  UMOV UR24, UR27 ;  /* 0x0000001b00187c82 */ /* 0x000fe20008000000 */
[----:B------:R-:W-:Y:S08]  /*1c080*/  BRA `(.L_x_336) ;  /* 0x0000000000587947 */ /* 0x000ff00003800000 */
.L_x_334:
[----:B------:R-:W1:Y:S01]  /*1c090*/  I2F.U32.RP R2, UR24 ;  /* 0x0000001800027d06 */ /* 0x000e620008209000 */
[----:B------:R-:W-:Y:S01]  /*1c0a0*/  UMOV UR26, URZ ;  /* 0x0000003f001a7c82 */ /* 0x000fe20008000000 */
[----:B------:R-:W-:-:S06]  /*1c0b0*/  UISETP.NE.U32.AND UP4, UPT, UR24, URZ, UPT ;  /* 0x0000003f1800728c */ /* 0x000fcc000bf85070 */
[----:B-1----:R-:W1:Y:S02]  /*1c0c0*/  MUFU.RCP R2, R2 ;  /* 0x0000000200027308 */ /* 0x002e640000001000 */
[----:B-1----:R-:W-:-:S06]  /*1c0d0*/  VIADD R3, R2, 0xffffffe ;  /* 0x0ffffffe02037836 */ /* 0x002fcc0000000000 */
[----:B------:R-:W1:Y:S02]  /*1c0e0*/  F2I.FTZ.U32.TRUNC.NTZ R3, R3 ;  /* 0x0000000300037305 */ /* 0x000e64000021f000 */
[----:B-1----:R-:W-:-:S13]  /*1c0f0*/  R2UR UR27, R3 ;  /* 0x00000000031b72ca */ /* 0x002fda00000e0000 */
[----:B------:R-:W-:-:S04]  /*1c100*/  UIADD3 UR30, URZ, -UR27, URZ ;  /* 0x8000001b3f1e7290 */ /* 0x000fc8000fffe03f */
[----:B------:R-:W-:-:S04]  /*1c110*/  UIMAD UR30, UR30, UR24, URZ ;  /* 0x000000181e1e72a4 */ /* 0x000fc8000f8e023f */
[----:B------:R-:W-:-:S04]  /*1c120*/  UIMAD.WIDE.U32 UR26, UR27, UR30, UR26 ;  /* 0x0000001e1b1a72a5 */ /* 0x000fc8000f8e001a */
[----:B------:R-:W-:-:S04]  /*1c130*/  UIMAD.WIDE.U32 UR26, UR27, UR25, URZ ;  /* 0x000000191b1a72a5 */ /* 0x000fc8000f8e003f */
[----:B------:R-:W-:-:S04]  /*1c140*/  UIADD3 UR26, -UR27, URZ, URZ ;  /* 0x0000003f1b1a7290 */ /* 0x000fc8000fffe13f */
[----:B------:R-:W-:-:S04]  /*1c150*/  UIMAD UR26, UR24, UR26, UR25 ;  /* 0x0000001a181a72a4 */ /* 0x000fc8000f8e0219 */
[----:B------:R-:W-:-:S11]  /*1c160*/  UISETP.GE.U32.AND UP1, UPT, UR26, UR24, UPT ;  /* 0x000000181a00728c */ /* 0x000fd6000bf26070 */
[----:B------:R-:W-:Y:S02]  /*1c170*/  @UP1 UIADD3 UR26, UR26, -UR24, URZ ;  /* 0x800000181a1a1290 */ /* 0x000fe4000fffe03f */
[----:B------:R-:W-:Y:S02]  /*1c180*/  @UP1 UIADD3 UR27, UR27, 0x1, URZ ;  /* 0x000000011b1b1890 */ /* 0x000fe4000fffe03f */
[----:B------:R-:W-:-:S11]  /*1c190*/  UISETP.GE.U32.AND UP2, UPT, UR26, UR24, UPT ;  /* 0x000000181a00728c */ /* 0x000fd6000bf46070 */
[----:B------:R-:W-:Y:S02]  /*1c1a0*/  @UP2 UIADD3 UR27, UR27, 0x1, URZ ;  /* 0x000000011b1b2890 */ /* 0x000fe4000fffe03f */
[----:B------:R-:W-:-:S04]  /*1c1b0*/  @!UP4 ULOP3.LUT UR27, URZ, UR24, URZ, 0x33, !UPT ;  /* 0x000000183f1bc292 */ /* 0x000fc8000f8e333f */
[----:B------:R-:W-:-:S04]  /*1c1c0*/  UIADD3 UR26, -UR27, URZ, URZ ;  /* 0x0000003f1b1a7290 */ /* 0x000fc8000fffe13f */
[----:B------:R-:W-:-:S03]  /*1c1d0*/  UIMAD UR25, UR24, UR26, UR25 ;  /* 0x0000001a181972a4 */ /* 0x000fc6000f8e0219 */
[----:B------:R-:W-:-:S09]  /*1c1e0*/  UMOV UR24, UR27 ;  /* 0x0000001b00187c82 */ /* 0x000fd20008000000 */
.L_x_336:
[----:B------:R-:W-:Y:S01]  /*1c1f0*/  ULOP3.LUT UR23, UR23, UR20, URZ, 0xc0, !UPT ;  /* 0x0000001417177292 */ /* 0x000fe2000f8ec03f */
[----:B------:R-:W-:Y:S01]  /*1c200*/  MOV R19, 0x1 ;  /* 0x0000000100137802 */ /* 0x000fe20000000f00 */
[----:B------:R-:W-:Y:S02]  /*1c210*/  ULOP3.LUT UR22, UR22, UR18, URZ, 0xc0, !UPT ;  /* 0x0000001216167292 */ /* 0x000fe4000f8ec03f */
[----:B------:R-:W-:Y:S01]  /*1c220*/  UIMAD UR23, UR19, UR24, UR23 ;  /* 0x00000018131772a4 */ /* 0x000fe2000f8e0217 */
[----:B------:R-:W-:Y:S01]  /*1c230*/  ULDC UR27, c[0x0][0x8a8] ;  /* 0x00022a00001b7ab9 */ /* 0x000fe20000000800 */
[----:B------:R-:W-:Y:S01]  /*1c240*/  ULDC UR26, c[0x0][0x8b8] ;  /* 0x00022e00001a7ab9 */ /* 0x000fe20000000800 */
[----:B------:R-:W-:Y:S02]  /*1c250*/  UIMAD UR25, UR25, UR27, UR22 ;  /* 0x0000001b191972a4 */ /* 0x000fe4000f8e0216 */
[----:B------:R-:W-:Y:S01]  /*1c260*/  UIMAD UR23, UR23, UR26, UR52 ;  /* 0x0000001a171772a4 */ /* 0x000fe2000f8e0234 */
[----:B------:R-:W-:Y:S01]  /*1c270*/  @UP3 UMOV UR24, UR4 ;  /* 0x0000000400183c82 */ /* 0x000fe20008000000 */
[----:B------:R-:W-:-:S03]  /*1c280*/  @!UP3 UMOV UR24, UR4 ;  /* 0x000000040018bc82 */ /* 0x000fc60008000000 */
[----:B------:R-:W-:Y:S02]  /*1c290*/  @UP3 UMOV UR22, UR25 ;  /* 0x0000001900163c82 */ /* 0x000fe40008000000 */
[----:B------:R-:W-:Y:S01]  /*1c2a0*/  @!UP3 UMOV UR22, UR23 ;  /* 0x000000170016bc82 */ /* 0x000fe20008000000 */
[----:B------:R-:W-:-:S05]  /*1c2b0*/  @!UP3 UMOV UR23, UR25 ;  /* 0x000000190017bc82 */ /* 0x000fca0008000000 */
.L_x_322:
[----:B------:R-:W-:-:S06]  /*1c2c0*/  UISETP.NE.AND UP1, UPT, UR15, 0x3, UPT ;  /* 0x000000030f00788c */ /* 0x000fcc000bf25270 */
[----:B------:R-:W-:-:S13]  /*1c2d0*/  PLOP3.LUT P1, PT, PT, PT, UP1, 0x80, 0x0 ;  /* 0x000000000000781c */ /* 0x000fda0003f2f018 */
[----:B------:R-:W-:Y:S05]  /*1c2e0*/  @!P1 BRA `(.L_x_337) ;  /* 0x0000000000049947 */ /* 0x000fea0003800000 */
[----:B--2---:R-:W-:Y:S01]  /*1c2f0*/  BPT.TRAP 0x1 ;  /* 0x000000040000795c */ /* 0x004fe20000300000 */
.L_x_337:
[----:B------:R-:W1:Y:S01]  /*1c300*/  S2R R3, SR_CgaCtaId ;  /* 0x0000000000037919 */ /* 0x000e620000008800 */
[----:B------:R-:W-:-:S04]  /*1c310*/  MOV R2, 0x400 ;  /* 0x0000040000027802 */ /* 0x000fc80000000f00 */
[----:B-1----:R-:W-:Y:S02]  /*1c320*/  LEA R2, R3, R2, 0x18 ;  /* 0x0000000203027211 */ /* 0x002fe400078ec0ff */
[----:B------:R-:W-:-:S03]  /*1c330*/  SHF.L.U32 R3, R14, 0x1f, RZ ;  /* 0x0000001f0e037819 */ /* 0x000fc600000006ff */
[----:B------:R-:W-:-:S04]  /*1c340*/  IMAD R12, R13, 0x8, R2 ;  /* 0x000000080d0c7824 */ /* 0x000fc800078e0202 */
[----:B------:R-:W1:Y:S02]  /*1c350*/  SYNCS.PHASECHK.TRANS64.TRYWAIT P2, [R12+URZ+0x34440], R3 ;  /* 0x034440030c0075a7 */ /* 0x000e64000804017f */
[----:B-1----:R-:W-:Y:S05]  /*1c360*/  @!P2 BRA `(.L_x_338) ;  /* 0x0000001800c8a947 */ /* 0x002fea0003800000 */
.L_x_419:
[----:B------:R-:W-:Y:S01]  /*1c370*/  ELECT P2, URZ, PT ;  /* 0x00000000003f782f */ /* 0x000fe20003840000 */
[----:B------:R-:W-:-:S12]  /*1c380*/  BSSY B0, `(.L_x_339) ;  /* 0x0000010000007945 */ /* 0x000fd80003800000 */
[----:B------:R-:W-:Y:S05]  /*1c390*/  @!P2 BRA `(.L_x_340) ;  /* 0x000000000038a947 */ /* 0x000fea0003800000 */
[----:B-1----:R-:W-:Y:S01]  /*1c3a0*/  LEA R3, R13, R2, 0x4 ;  /* 0x000000020d037211 */ /* 0x002fe200078e20ff */
[----:B------:R-:W-:Y:S01]  /*1c3b0*/  IMAD.U32 R18, RZ, RZ, UR24 ;  /* 0x00000018ff127e24 */ /* 0x000fe2000f8e00ff */
[----:B------:R-:W-:Y:S01]  /*1c3c0*/  MOV R17, UR23 ;  /* 0x0000001700117c02 */ /* 0x000fe20008000f00 */
[----:B------:R-:W-:-:S05]  /*1c3d0*/  IMAD.U32 R16, RZ, RZ, UR22 ;  /* 0x00000016ff107e24 */ /* 0x000fca000f8e00ff */
[----:B------:R1:W-:Y:S01]  /*1c3e0*/  STS.128 [R3+0x34510], R16 ;  /* 0x0345101003007388 */ /* 0x0003e20000000c00 */
[----:B------:R-:W-:Y:S01]  /*1c3f0*/  @!PT LDS RZ, [RZ] ;  /* 0x00000000fffff984 */ /* 0x000fe20000000800 */
[----:B------:R-:W-:Y:S01]  /*1c400*/  @!PT LDS RZ, [RZ] ;  /* 0x00000000fffff984 */ /* 0x000fe20000000800 */
[----:B------:R-:W-:Y:S01]  /*1c410*/  @!PT LDS RZ, [RZ] ;  /* 0x00000000fffff984 */ /* 0x000fe20000000800 */
[----:B------:R-:W-:Y:S01]  /*1c420*/  @!PT LDS RZ, [RZ] ;  /* 0x00000000fffff984 */ /* 0x000fe20000000800 */
[----:B------:R3:W-:Y:S06]  /*1c430*/  MEMBAR.ALL.CTA ;  /* 0x0000000000007992 */ /* 0x0007ec0000008000 */
[----:B---3--:R-:W3:Y:S01]  /*1c440*/  FENCE.VIEW.ASYNC.S ;  /* 0x00000000000073c6 */ /* 0x008ee20000000000 */
[----:B------:R-:W-:Y:S05]  /*1c450*/  @!P1 BRA `(.L_x_341) ;  /* 0x0000000000049947 */ /* 0x000fea0003800000 */
[----:B--2---:R-:W-:Y:S01]  /*1c460*/  BPT.TRAP 0x1 ;  /* 0x000000040000795c */ /* 0x004fe20000300000 */
.L_x_341:
[----:B---3--:R3:W-:Y:S02]  /*1c470*/  SYNCS.ARRIVE.TRANS64.A1T0 RZ, [R12+URZ+0x34400], RZ ;  /* 0x034400ff0cff79a7 */ /* 0x0087e4000810003f */
.L_x_340:
[----:B--2---:R-:W-:Y:S05]  /*1c480*/  BSYNC B0 ;  /* 0x0000000000007941 */ /* 0x004fea0003800000 */
.L_x_339:
[----:B------:R-:W-:Y:S02]  /*1c490*/  ISETP.NE.AND P3, PT, R19, RZ, PT ;  /* 0x000000ff1300720c */ /* 0x000fe40003f65270 */
[----:B------:R-:W-:-:S04]  /*1c4a0*/  IADD3 R13, R13, 0x1, RZ ;  /* 0x000000010d0d7810 */ /* 0x000fc80007ffe0ff */
[----:B------:R-:W-:-:S04]  /*1c4b0*/  ISETP.NE.AND P2, PT, R13, 0x8, PT ;  /* 0x000000080d00780c */ /* 0x000fc80003f45270 */
[----:B-1----:R-:W-:Y:S02]  /*1c4c0*/  SEL R3, RZ, 0x1, P2 ;  /* 0x00000001ff037807 */ /* 0x002fe40001000000 */
[----:B------:R-:W-:Y:S02]  /*1c4d0*/  SEL R13, R13, RZ, P2 ;  /* 0x000000ff0d0d7207 */ /* 0x000fe40001000000 */
[----:B------:R-:W-:Y:S01]  /*1c4e0*/  LOP3.LUT R14, R14, R3, RZ, 0x3c, !PT ;  /* 0x000000030e0e7212 */ /* 0x000fe200078e3cff */
[----:B------:R-:W-:Y:S06]  /*1c4f0*/  @P3 BRA `(.L_x_342) ;  /* 0xffffffe000fc3947 */ /* 0x000fec000383ffff */
[----:B------:R-:W-:Y:S05]  /*1c500*/  @!P1 BRA `(.L_x_343) ;  /* 0x0000000000049947 */ /* 0x000fea0003800000 */
[----:B------:R-:W-:Y:S01]  /*1c510*/  BPT.TRAP 0x1 ;  /* 0x000000040000795c */ /* 0x000fe20000300000 */
.L_x_343:
[----:B------:R-:W-:Y:S01]  /*1c520*/  IMAD R3, R13, 0x8, R2 ;  /* 0x000000080d037824 */ /* 0x000fe200078e0202 */
[----:B-----5:R-:W-:-:S04]  /*1c530*/  SHF.L.U32 R0, R14, 0x1f, RZ ;  /* 0x0000001f0e007819 */ /* 0x020fc800000006ff */
[----:B------:R-:W1:Y:S02]  /*1c540*/  SYNCS.PHASECHK.TRANS64.TRYWAIT P0, [R3+URZ+0x34440], R0 ;  /* 0x03444000030075a7 */ /* 0x000e64000800017f */
[----:B-1----:R-:W-:Y:S05]  /*1c550*/  @!P0 BRA `(.L_x_344) ;  /* 0x0000001800608947 */ /* 0x002fea0003800000 */
.L_x_420:
[----:B------:R-:W-:Y:S05]  /*1c560*/  @!P1 BRA `(.L_x_345) ;  /* 0x0000000000049947 */ /* 0x000fea0003800000 */
[----:B------:R-:W-:Y:S01]  /*1c570*/  BPT.TRAP 0x1 ;  /* 0x000000040000795c */ /* 0x000fe20000300000 */
.L_x_345:
[----:B------:R-:W-:-:S04]  /*1c580*/  IADD3 R13, R13, 0x1, RZ ;  /* 0x000000010d0d7810 */ /* 0x000fc80007ffe0ff */
[----:B------:R-:W-:-:S04]  /*1c590*/  ISETP.NE.AND P0, PT, R13, 0x8, PT ;  /* 0x000000080d00780c */ /* 0x000fc80003f05270 */
[----:B-1----:R-:W-:Y:S02]  /*1c5a0*/  SEL R3, RZ, 0x1, P0 ;  /* 0x00000001ff037807 */ /* 0x002fe40000000000 */
[----:B------:R-:W-:Y:S02]  /*1c5b0*/  SEL R13, R13, RZ, P0 ;  /* 0x000000ff0d0d7207 */ /* 0x000fe40000000000 */
[----:B------:R-:W-:-:S03]  /*1c5c0*/  LOP3.LUT R14, R14, R3, RZ, 0x3c, !PT ;  /* 0x000000030e0e7212 */ /* 0x000fc600078e3cff */
[----:B------:R-:W-:Y:S01]  /*1c5d0*/  IMAD R3, R13, 0x8, R2 ;  /* 0x000000080d037824 */ /* 0x000fe200078e0202 */
[----:B------:R-:W-:-:S04]  /*1c5e0*/  SHF.L.U32 R0, R14, 0x1f, RZ ;  /* 0x0000001f0e007819 */ /* 0x000fc800000006ff */
[----:B------:R-:W1:Y:S02]  /*1c5f0*/  SYNCS.PHASECHK.TRANS64.TRYWAIT P0, [R3+URZ+0x34440], R0 ;  /* 0x03444000030075a7 */ /* 0x000e64000800017f */
[----:B-1----:R-:W-:Y:S05]  /*1c600*/  @!P0 BRA `(.L_x_346) ;  /* 0x0000001800488947 */ /* 0x002fea0003800000 */
.L_x_421:
[----:B------:R-:W-:Y:S05]  /*1c610*/  @!P1 BRA `(.L_x_347) ;  /* 0x0000000000049947 */ /* 0x000fea0003800000 */
[----:B------:R-:W-:Y:S01]  /*1c620*/  BPT.TRAP 0x1 ;  /* 0x000000040000795c */ /* 0x000fe20000300000 */
.L_x_347:
[----:B-1----:R-:W-:-:S04]  /*1c630*/  IADD3 R0, R13, 0x1, RZ ;  /* 0x000000010d007810 */ /* 0x002fc80007ffe0ff */
[----:B------:R-:W-:-:S04]  /*1c640*/  ISETP.NE.AND P0, PT, R0, 0x8, PT ;  /* 0x000000080000780c */ /* 0x000fc80003f05270 */
[----:B------:R-:W-:Y:S02]  /*1c650*/  SEL R3, RZ, 0x1, P0 ;  /* 0x00000001ff037807 */ /* 0x000fe40000000000 */
[----:B------:R-:W-:Y:S02]  /*1c660*/  SEL R5, R0, RZ, P0 ;  /* 0x000000ff00057207 */ /* 0x000fe40000000000 */
[----:B------:R-:W-:-:S03]  /*1c670*/  LOP3.LUT R14, R14, R3, RZ, 0x3c, !PT ;  /* 0x000000030e0e7212 */ /* 0x000fc600078e3cff */
[----:B------:R-:W-:Y:S01]  /*1c680*/  IMAD R3, R5, 0x8, R2 ;  /* 0x0000000805037824 */ /* 0x000fe200078e0202 */
[----:B------:R-:W-:-:S04]  /*1c690*/  SHF.L.U32 R0, R14, 0x1f, RZ ;  /* 0x0000001f0e007819 */ /* 0x000fc800000006ff */
[----:B------:R-:W1:Y:S02]  /*1c6a0*/  SYNCS.PHASECHK.TRANS64.TRYWAIT P0, [R3+URZ+0x34440], R0 ;  /* 0x03444000030075a7 */ /* 0x000e64000800017f */
[----:B-1----:R-:W-:Y:S05]  /*1c6b0*/  @!P0 BRA `(.L_x_348) ;  /* 0x0000001800308947 */ /* 0x002fea0003800000 */
.L_x_422:
[----:B------:R-:W-:Y:S05]  /*1c6c0*/  @!P1 BRA `(.L_x_349) ;  /* 0x0000000000049947 */ /* 0x000fea0003800000 */
[----:B------:R-:W-:Y:S01]  /*1c6d0*/  BPT.TRAP 0x1 ;  /* 0x000000040000795c */ /* 0x000fe20000300000 */
.L_x_349:
        /* <DEDUP_REMOVED lines=9> */
.L_x_423:
[----:B------:R-:W-:Y:S05]  /*1c770*/  @!P1 BRA `(.L_x_351) ;  /* 0x0000000000049947 */ /* 0x000fea0003800000 */
[----:B------:R-:W-:Y:S01]  /*1c780*/  BPT.TRAP 0x1 ;  /* 0x000000040000795c */ /* 0x000fe20000300000 */
.L_x_351:
        /* <DEDUP_REMOVED lines=9> */
.L_x_424:
[----:B------:R-:W-:Y:S05]  /*1c820*/  @!P1 BRA `(.L_x_353) ;  /* 0x0000000000049947 */ /* 0x000fea0003800000 */
[----:B------:R-:W-:Y:S01]  /*1c830*/  BPT.TRAP 0x1 ;  /* 0x000000040000795c */ /* 0x000fe20000300000 */
.L_x_353:
        /* <DEDUP_REMOVED lines=9> */
.L_x_425:
[----:B------:R-:W-:Y:S05]  /*1c8d0*/  @!P1 BRA `(.L_x_355) ;  /* 0x0000000000049947 */ /* 0x000fea0003800000 */
[----:B------:R-:W-:Y:S01]  /*1c8e0*/  BPT.TRAP 0x1 ;  /* 0x000000040000795c */ /* 0x000fe20000300000 */
.L_x_355:
[----:B-1----:R-:W-:-:S04]  /*1c8f0*/  IADD3 R0, R5, 0x1, RZ ;  /* 0x0000000105007810 */ /* 0x002fc80007ffe0ff */
[----:B------:R-:W-:-:S04]  /*1c900*/  ISETP.NE.AND P0, PT, R0, 0x8, PT ;  /* 0x000000080000780c */ /* 0x000fc80003f05270 */
[----:B------:R-:W-:Y:S02]  /*1c910*/  SEL R3, RZ, 0x1, P0 ;  /* 0x00000001ff037807 */ /* 0x000fe40000000000 */
[----:B------:R-:W-:Y:S02]  /*1c920*/  SEL R5, R0, RZ, P0 ;  /* 0x000000ff00057207 */ /* 0x000fe40000000000 */
[----:B----4-:R-:W-:-:S03]  /*1c930*/  LOP3.LUT R7, R14, R3, RZ, 0x3c, !PT ;  /* 0x000000030e077212 */ /* 0x010fc600078e3cff */
[----:B------:R-:W-:Y:S01]  /*1c940*/  IMAD R3, R5, 0x8, R2 ;  /* 0x0000000805037824 */ /* 0x000fe200078e0202 */
[----:B------:R-:W-:-:S04]  /*1c950*/  SHF.L.U32 R0, R7, 0x1f, RZ ;  /* 0x0000001f07007819 */ /* 0x000fc800000006ff */
[----:B------:R-:W1:Y:S02]  /*1c960*/  SYNCS.PHASECHK.TRANS64.TRYWAIT P0, [R3+URZ+0x34440], R0 ;  /* 0x03444000030075a7 */ /* 0x000e64000800017f */
[----:B-1----:R-:W-:Y:S05]  /*1c970*/  @!P0 BRA `(.L_x_356) ;  /* 0x0000001400d08947 */ /* 0x002fea0003800000 */
.L_x_426:
[----:B------:R-:W-:Y:S05]  /*1c980*/  @!P1 BRA `(.L_x_357) ;  /* 0x0000000000049947 */ /* 0x000fea0003800000 */
[----:B------:R-:W-:Y:S01]  /*1c990*/  BPT.TRAP 0x1 ;  /* 0x000000040000795c */ /* 0x000fe20000300000 */
.L_x_357:
[----:B-1----:R-:W-:-:S04]  /*1c9a0*/  IADD3 R0, R5, 0x1, RZ ;  /* 0x0000000105007810 */ /* 0x002fc80007ffe0ff */
[----:B------:R-:W-:-:S04]  /*1c9b0*/  ISETP.NE.AND P0, PT, R0, 0x8, PT ;  /* 0x000000080000780c */ /* 0x000fc80003f05270 */
[----:B------:R-:W-:Y:S02]  /*1c9c0*/  SEL R4, RZ, 0x1, P0 ;  /* 0x00000001ff047807 */ /* 0x000fe40000000000 */
[----:B------:R-:W-:Y:S02]  /*1c9d0*/  SEL R3, R0, RZ, P0 ;  /* 0x000000ff00037207 */ /* 0x000fe40000000000 */
[----:B------:R-:W-:-:S03]  /*1c9e0*/  LOP3.LUT R0, R7, R4, RZ, 0x3c, !PT ;  /* 0x0000000407007212 */ /* 0x000fc600078e3cff */
[----:B------:R-:W-:Y:S01]  /*1c9f0*/  IMAD R3, R3, 0x8, R2 ;  /* 0x0000000803037824 */ /* 0x000fe200078e0202 */
[----:B------:R-:W-:-:S07]  /*1ca00*/  SHF.L.U32 R0, R0, 0x1f, RZ ;  /* 0x0000001f00007819 */ /* 0x000fce00000006ff */
.L_x_358:
[----:B-1----:R1:W2:Y:S02]  /*1ca10*/  SYNCS.PHASECHK.TRANS64.TRYWAIT P0, [R3+URZ+0x34440], R0 ;  /* 0x03444000030075a7 */ /* 0x0022a4000800017f */
[----:B--2---:R-:W-:Y:S05]  /*1ca20*/  @!P0 NANOSLEEP.SYNCS 0x989680 ;  /* 0x009896800000895d */ /* 0x004fea0003900000 */
[----:B------:R-:W2:Y:S02]  /*1ca30*/  @!P0 SYNCS.PHASECHK.TRANS64 P0, [R3+URZ+0x34440], R0 ;  /* 0x03444000030085a7 */ /* 0x000ea4000800007f */
[----:B--2---:R-:W-:Y:S05]  /*1ca40*/  @P0 EXIT ;  /* 0x000000000000094d */ /* 0x004fea0003800000 */
[----:B------:R-:W-:Y:S05]  /*1ca50*/  BRA `(.L_x_358) ;  /* 0xfffffffc00ec7947 */ /* 0x000fea000383ffff */
.L_x_25:
[----:B-1----:R-:W-:-:S04]  /*1ca60*/  MOV R13, UR11 ;  /* 0x0000000b000d7c02 */ /* 0x002fc80008000f00 */
[----:B------:R1:W2:Y:S03]  /*1ca70*/  SYNCS.PHASECHK.TRANS64.TRYWAIT P1, [R13+URZ+0x34400], R12 ;  /* 0x0344000c0d0075a7 */ /* 0x0002a6000802017f */
[----:B--2---:R-:W-:Y:S05]  /*1ca80*/  @!P1 NANOSLEEP.SYNCS 0x989680 ;  /* 0x009896800000995d */ /* 0x004fea0003900000 */
[----:B------:R-:W2:Y:S02]  /*1ca90*/  @!P1 SYNCS.PHASECHK.TRANS64 P1, [R13+URZ+0x34400], R12 ;  /* 0x0344000c0d0095a7 */ /* 0x000ea4000802007f */
[----:B--2---:R-:W-:Y:S05]  /*1caa0*/  @!P1 BRA `(.L_x_25) ;  /* 0xfffffffc00ec9947 */ /* 0x004fea000383ffff */
[----:B------:R-:W-:Y:S05]  /*1cab0*/  BRA `(.L_x_359) ;  /* 0xfffffe6400887947 */ /* 0x000fea000383ffff */
.L_x_37:
[----:B------:R-:W-:-:S06]  /*1cac0*/  UIADD3 UR4, UR50, UR48, URZ ;  /* 0x0000003032047290 */ /* 0x000fcc000fffe03f */
[----:B-1----:R-:W-:-:S04]  /*1cad0*/  IMAD.U32 R0, RZ, RZ, UR4 ;  /* 0x00000004ff007e24 */ /* 0x002fc8000f8e00ff */
[----:B------:R1:W2:Y:S03]  /*1cae0*/  SYNCS.PHASECHK.TRANS64.TRYWAIT P0, [R0+URZ], R11 ;  /* 0x0000000b000075a7 */ /* 0x0002a6000800017f */
[----:B--2---:R-:W-:Y:S05]  /*1caf0*/  @!P0 NANOSLEEP.SYNCS 0x989680 ;  /* 0x009896800000895d */ /* 0x004fea0003900000 */
[----:B------:R-:W2:Y:S02]  /*1cb00*/  @!P0 SYNCS.PHASECHK.TRANS64 P0, [R0+URZ], R11 ;  /* 0x0000000b000085a7 */ /* 0x000ea4000800007f */
[----:B--2---:R-:W-:Y:S05]  /*1cb10*/  @!P0 BRA `(.L_x_37) ;  /* 0xfffffffc00e88947 */ /* 0x004fea000383ffff */
[----:B------:R-:W-:Y:S05]  /*1cb20*/  BRA `(.L_x_360) ;  /* 0xfffffe7000b87947 */ /* 0x000fea000383ffff */
.L_x_42:
[----:B---3--:R-:W-:-:S04]  /*1cb30*/  MOV R3, UR4 ;  /* 0x0000000400037c02 */ /* 0x008fc80008000f00 */
[----:B------:R3:W4:Y:S03]  /*1cb40*/  SYNCS.PHASECHK.TRANS64.TRYWAIT P0, [R3+URZ+0x34480], R0 ;  /* 0x03448000030075a7 */ /* 0x000726000800017f */
[----:B----4-:R-:W-:Y:S05]  /*1cb50*/  @!P0 NANOSLEEP.SYNCS 0x989680 ;  /* 0x009896800000895d */ /* 0x010fea0003900000 */
[----:B------:R-:W4:Y:S02]  /*1cb60*/  @!P0 SYNCS.PHASECHK.TRANS64 P0, [R3+URZ+0x34480], R0 ;  /* 0x03448000030085a7 */ /* 0x000f24000800007f */
[----:B----4-:R-:W-:Y:S05]  /*1cb70*/  @!P0 BRA `(.L_x_42) ;  /* 0xfffffffc00ec8947 */ /* 0x010fea000383ffff */
[----:B------:R-:W-:Y:S05]  /*1cb80*/  BRA `(.L_x_41) ;  /* 0xfffffe7c00707947 */ /* 0x000fea000383ffff */
.L_x_47:
[----:B---3--:R-:W-:-:S04]  /*1cb90*/  IMAD.U32 R9, RZ, RZ, UR6 ;  /* 0x00000006ff097e24 */ /* 0x008fc8000f8e00ff */
[----:B------:R3:W4:Y:S03]  /*1cba0*/  SYNCS.PHASECHK.TRANS64.TRYWAIT P0, [R9+URZ+0x34480], R4 ;  /* 0x03448004090075a7 */ /* 0x000726000800017f */
[----:B----4-:R-:W-:Y:S05]  /*1cbb0*/  @!P0 NANOSLEEP.SYNCS 0x989680 ;  /* 0x009896800000895d */ /* 0x010fea0003900000 */
[----:B------:R-:W4:Y:S02]  /*1cbc0*/  @!P0 SYNCS.PHASECHK.TRANS64 P0, [R9+URZ+0x34480], R4 ;  /* 0x03448004090085a7 */ /* 0x000f24000800007f */
[----:B----4-:R-:W-:Y:S05]  /*1cbd0*/  @!P0 BRA `(.L_x_47) ;  /* 0xfffffffc00ec8947 */ /* 0x010fea000383ffff */
[----:B------:R-:W-:Y:S05]  /*1cbe0*/  BRA `(.L_x_46) ;  /* 0xfffffed000647947 */ /* 0x000fea000383ffff */
.L_x_53:
[----:B------:R-:W-:-:S06]  /*1cbf0*/  UIADD3 UR4, UR50, UR48, URZ ;  /* 0x0000003032047290 */ /* 0x000fcc000fffe03f */
[----:B-1----:R-:W-:-:S04]  /*1cc00*/  MOV R2, UR4 ;  /* 0x0000000400027c02 */ /* 0x002fc80008000f00 */
[----:B------:R1:W3:Y:S03]  /*1cc10*/  SYNCS.PHASECHK.TRANS64.TRYWAIT P0, [R2+URZ+0x10], R0 ;  /* 0x00001000020075a7 */ /* 0x0002e6000800017f */
[----:B---3--:R-:W-:Y:S05]  /*1cc20*/  @!P0 NANOSLEEP.SYNCS 0x989680 ;  /* 0x009896800000895d */ /* 0x008fea0003900000 */
[----:B------:R-:W3:Y:S02]  /*1cc30*/  @!P0 SYNCS.PHASECHK.TRANS64 P0, [R2+URZ+0x10], R0 ;  /* 0x00001000020085a7 */ /* 0x000ee4000800007f */
[----:B---3--:R-:W-:Y:S05]  /*1cc40*/  @!P0 BRA `(.L_x_53) ;  /* 0xfffffffc00e88947 */ /* 0x008fea000383ffff */
[----:B------:R-:W-:Y:S05]  /*1cc50*/  BRA `(.L_x_361) ;  /* 0xffffff2c00107947 */ /* 0x000fea000383ffff */
.L_x_65:
[----:B------:R-:W-:-:S07]  /*1cc60*/  IMAD.MOV.U32 R15, RZ, RZ, -0x1 ;  /* 0xffffffffff0f7424 */ /* 0x000fce00078e00ff */
[----:B-123-5:R-:W-:Y:S05]  /*1cc70*/  WARPSYNC.COLLECTIVE R15, `(.L_x_362) ;  /* 0x000000000f0c7348 */ /* 0x02efea0003c00000 */
[----:B------:R-:W-:Y:S02]  /*1cc80*/  ELECT P6, UR62, PT ;  /* 0x00000000003e782f */ /* 0x000fe400038c0000 */
[----:B------:R-:W-:Y:S01]  /*1cc90*/  MOV R14, UR62 ;  /* 0x0000003e000e7c02 */ /* 0x000fe20008000f00 */
[----:B-123-5:R-:W-:Y:S10]  /*1cca0*/  ENDCOLLECTIVE ;  /* 0x000000000000791b */ /* 0x02eff40003800000 */
.L_x_362:
[----:B------:R-:W-:Y:S05]  /*1ccb0*/  BRA `(.L_x_363) ;  /* 0xffffff3000987947 */ /* 0x000fea000383ffff */
.L_x_67:
[----:B-1----:R-:W-:-:S04]  /*1ccc0*/  MOV R4, UR47 ;  /* 0x0000002f00047c02 */ /* 0x002fc80008000f00 */
[----:B------:R1:W3:Y:S03]  /*1ccd0*/  SYNCS.PHASECHK.TRANS64.TRYWAIT P2, [R4+URZ+0x344a0], R223 ;  /* 0x0344a0df040075a7 */ /* 0x0002e6000804017f */
[----:B---3--:R-:W-:Y:S05]  /*1cce0*/  @!P2 NANOSLEEP.SYNCS 0x989680 ;  /* 0x009896800000a95d */ /* 0x008fea0003900000 */
[----:B------:R-:W3:Y:S02]  /*1ccf0*/  @!P2 SYNCS.PHASECHK.TRANS64 P2, [R4+URZ+0x344a0], R223 ;  /* 0x0344a0df0400a5a7 */ /* 0x000ee4000804007f */
[----:B---3--:R-:W-:Y:S05]  /*1cd00*/  @!P2 BRA `(.L_x_67) ;  /* 0xfffffffc00eca947 */ /* 0x008fea000383ffff */
[----:B------:R-:W-:Y:S05]  /*1cd10*/  BRA `(.L_x_364) ;  /* 0xffffff3000a87947 */ /* 0x000fea000383ffff */
.L_x_73:
[----:B-1----:R-:W-:-:S04]  /*1cd20*/  IMAD.U32 R12, RZ, RZ, UR47 ;  /* 0x0000002fff0c7e24 */ /* 0x002fc8000f8e00ff */
[----:B------:R1:W2:Y:S03]  /*1cd30*/  SYNCS.PHASECHK.TRANS64.TRYWAIT P3, [R12+URZ+0x344a8], R223 ;  /* 0x0344a8df0c0075a7 */ /* 0x0002a6000806017f */
[----:B--2---:R-:W-:Y:S05]  /*1cd40*/  @!P3 NANOSLEEP.SYNCS 0x989680 ;  /* 0x009896800000b95d */ /* 0x004fea0003900000 */
[----:B------:R-:W2:Y:S02]  /*1cd50*/  @!P3 SYNCS.PHASECHK.TRANS64 P3, [R12+URZ+0x344a8], R223 ;  /* 0x0344a8df0c00b5a7 */ /* 0x000ea4000806007f */
[----:B--2---:R-:W-:Y:S05]  /*1cd60*/  @!P3 BRA `(.L_x_73) ;  /* 0xfffffffc00ecb947 */ /* 0x004fea000383ffff */
[----:B------:R-:W-:Y:S05]  /*1cd70*/  BRA `(.L_x_365) ;  /* 0xffffff3800487947 */ /* 0x000fea000383ffff */
.L_x_78:
[----:B-1----:R-:W-:-:S04]  /*1cd80*/  MOV R12, UR47 ;  /* 0x0000002f000c7c02 */ /* 0x002fc80008000f00 */
[----:B------:R1:W2:Y:S03]  /*1cd90*/  SYNCS.PHASECHK.TRANS64.TRYWAIT P3, [R12+URZ+0x344b0], R223 ;  /* 0x0344b0df0c0075a7 */ /* 0x0002a6000806017f */
[----:B--2---:R-:W-:Y:S05]  /*1cda0*/  @!P3 NANOSLEEP.SYNCS 0x989680 ;  /* 0x009896800000b95d */ /* 0x004fea0003900000 */
[----:B------:R-:W2:Y:S02]  /*1cdb0*/  @!P3 SYNCS.PHASECHK.TRANS64 P3, [R12+URZ+0x344b0], R223 ;  /* 0x0344b0df0c00b5a7 */ /* 0x000ea4000806007f */
[----:B--2---:R-:W-:Y:S05]  /*1cdc0*/  @!P3 BRA `(.L_x_78) ;  /* 0xfffffffc00ecb947 */ /* 0x004fea000383ffff */
[----:B------:R-:W-:Y:S05]  /*1cdd0*/  BRA `(.L_x_366) ;  /* 0xffffff3c00907947 */ /* 0x000fea000383ffff */
.L_x_83:
[----:B-1----:R-:W-:-:S04]  /*1cde0*/  IMAD.U32 R12, RZ, RZ, UR47 ;  /* 0x0000002fff0c7e24 */ /* 0x002fc8000f8e00ff */
[----:B------:R1:W2:Y:S03]  /*1cdf0*/  SYNCS.PHASECHK.TRANS64.TRYWAIT P3, [R12+URZ+0x344b8], R223 ;  /* 0x0344b8df0c0075a7 */ /* 0x0002a6000806017f */
[----:B--2---:R-:W-:Y:S05]  /*1ce00*/  @!P3 NANOSLEEP.SYNCS 0x989680 ;  /* 0x009896800000b95d */ /* 0x004fea0003900000 */
[----:B------:R-:W2:Y:S02]  /*1ce10*/  @!P3 SYNCS.PHASECHK.TRANS64 P3, [R12+URZ+0x344b8], R223 ;  /* 0x0344b8df0c00b5a7 */ /* 0x000ea4000806007f */
[----:B--2---:R-:W-:Y:S05]  /*1ce20*/  @!P3 BRA `(.L_x_83) ;  /* 0xfffffffc00ecb947 */ /* 0x004fea000383ffff */
[----:B------:R-:W-:Y:S05]  /*1ce30*/  BRA `(.L_x_367) ;  /* 0xffffff4000d87947 */ /* 0x000fea000383ffff */
.L_x_88:
[----:B-1----:R-:W-:-:S04]  /*1ce40*/  MOV R13, UR47 ;  /* 0x0000002f000d7c02 */ /* 0x002fc80008000f00 */
[----:B------:R1:W2:Y:S03]  /*1ce50*/  SYNCS.PHASECHK.TRANS64.TRYWAIT P3, [R13+URZ+0x344a0], R20 ;  /* 0x0344a0140d0075a7 */ /* 0x0002a6000806017f */
[----:B--2---:R-:W-:Y:S05]  /*1ce60*/  @!P3 NANOSLEEP.SYNCS 0x989680 ;  /* 0x009896800000b95d */ /* 0x004fea0003900000 */
[----:B------:R-:W2:Y:S02]  /*1ce70*/  @!P3 SYNCS.PHASECHK.TRANS64 P3, [R13+URZ+0x344a0], R20 ;  /* 0x0344a0140d00b5a7 */ /* 0x000ea4000806007f */
[----:B--2---:R-:W-:Y:S05]  /*1ce80*/  @!P3 BRA `(.L_x_88) ;  /* 0xfffffffc00ecb947 */ /* 0x004fea000383ffff */
[----:B------:R-:W-:Y:S05]  /*1ce90*/  BRA `(.L_x_368) ;  /* 0xffffff4800287947 */ /* 0x000fea000383ffff */
.L_x_93:
[----:B-1----:R-:W-:-:S04]  /*1cea0*/  IMAD.U32 R13, RZ, RZ, UR47 ;  /* 0x0000002fff0d7e24 */ /* 0x002fc8000f8e00ff */
[----:B------:R1:W2:Y:S03]  /*1ceb0*/  SYNCS.PHASECHK.TRANS64.TRYWAIT P3, [R13+URZ+0x344a8], R20 ;  /* 0x0344a8140d0075a7 */ /* 0x0002a6000806017f */
[----:B--2---:R-:W-:Y:S05]  /*1cec0*/  @!P3 NANOSLEEP.SYNCS 0x989680 ;  /* 0x009896800000b95d */ /* 0x004fea0003900000 */
[----:B------:R-:W2:Y:S02]  /*1ced0*/  @!P3 SYNCS.PHASECHK.TRANS64 P3, [R13+URZ+0x344a8], R20 ;  /* 0x0344a8140d00b5a7 */ /* 0x000ea4000806007f */
[----:B--2---:R-:W-:Y:S05]  /*1cee0*/  @!P3 BRA `(.L_x_93) ;  /* 0xfffffffc00ecb947 */ /* 0x004fea000383ffff */
[----:B------:R-:W-:Y:S05]  /*1cef0*/  BRA `(.L_x_369) ;  /* 0xffffff4c00b07947 */ /* 0x000fea000383ffff */
.L_x_98:
[----:B-1----:R-:W-:-:S04]  /*1cf00*/  MOV R13, UR47 ;  /* 0x0000002f000d7c02 */ /* 0x002fc80008000f00 */
[----:B------:R1:W2:Y:S03]  /*1cf10*/  SYNCS.PHASECHK.TRANS64.TRYWAIT P3, [R13+URZ+0x344b0], R20 ;  /* 0x0344b0140d0075a7 */ /* 0x0002a6000806017f */
[----:B--2---:R-:W-:Y:S05]  /*1cf20*/  @!P3 NANOSLEEP.SYNCS 0x989680 ;  /* 0x009896800000b95d */ /* 0x004fea0003900000 */
[----:B------:R-:W2:Y:S02]  /*1cf30*/  @!P3 SYNCS.PHASECHK.TRANS64 P3, [R13+URZ+0x344b0], R20 ;  /* 0x0344b0140d00b5a7 */ /* 0x000ea4000806007f */
[----:B--2---:R-:W-:Y:S05]  /*1cf40*/  @!P3 BRA `(.L_x_98) ;  /* 0xfffffffc00ecb947 */ /* 0x004fea000383ffff */
[----:B------:R-:W-:Y:S05]  /*1cf50*/  BRA `(.L_x_370) ;  /* 0xffffff5000f07947 */ /* 0x000fea000383ffff */
.L_x_103:
[----:B-1----:R-:W-:-:S04]  /*1cf60*/  IMAD.U32 R13, RZ, RZ, UR47 ;  /* 0x0000002fff0d7e24 */ /* 0x002fc8000f8e00ff */
[----:B------:R1:W2:Y:S03]  /*1cf70*/  SYNCS.PHASECHK.TRANS64.TRYWAIT P3, [R13+URZ+0x344b8], R20 ;  /* 0x0344b8140d0075a7 */ /* 0x0002a6000806017f */
[----:B--2---:R-:W-:Y:S05]  /*1cf80*/  @!P3 NANOSLEEP.SYNCS 0x989680 ;  /* 0x009896800000b95d */ /* 0x004fea0003900000 */
[----:B------:R-:W2:Y:S02]  /*1cf90*/  @!P3 SYNCS.PHASECHK.TRANS64 P3, [R13+URZ+0x344b8], R20 ;  /* 0x0344b8140d00b5a7 */ /* 0x000ea4000806007f */
[----:B--2---:R-:W-:Y:S05]  /*1cfa0*/  @!P3 BRA `(.L_x_103) ;  /* 0xfffffffc00ecb947 */ /* 0x004fea000383ffff */
[----:B------:R-:W-:Y:S05]  /*1cfb0*/  BRA `(.L_x_371) ;  /* 0xffffff5800307947 */ /* 0x000fea000383ffff */
.L_x_108:
[----:B-1----:R-:W-:-:S04]  /*1cfc0*/  MOV R12, UR47 ;  /* 0x0000002f000c7c02 */ /* 0x002fc80008000f00 */
[----:B------:R1:W2:Y:S03]  /*1cfd0*/  SYNCS.PHASECHK.TRANS64.TRYWAIT P3, [R12+URZ+0x344a0], R223 ;  /* 0x0344a0df0c0075a7 */ /* 0x0002a6000806017f */
[----:B--2---:R-:W-:Y:S05]  /*1cfe0*/  @!P3 NANOSLEEP.SYNCS 0x989680 ;  /* 0x009896800000b95d */ /* 0x004fea0003900000 */
[----:B------:R-:W2:Y:S02]  /*1cff0*/  @!P3 SYNCS.PHASECHK.TRANS64 P3, [R12+URZ+0x344a0], R223 ;  /* 0x0344a0df0c00b5a7 */ /* 0x000ea4000806007f */
[----:B--2---:R-:W-:Y:S05]  /*1d000*/  @!P3 BRA `(.L_x_108) ;  /* 0xfffffffc00ecb947 */ /* 0x004fea000383ffff */
[----:B------:R-:W-:Y:S05]  /*1d010*/  BRA `(.L_x_372) ;  /* 0xffffff5c00707947 */ /* 0x000fea000383ffff */
.L_x_113:
[----:B-1----:R-:W-:-:S04]  /*1d020*/  IMAD.U32 R12, RZ, RZ, UR47 ;  /* 0x0000002fff0c7e24 */ /* 0x002fc8000f8e00ff */
[----:B------:R1:W2:Y:S03]  /*1d030*/  SYNCS.PHASECHK.TRANS64.TRYWAIT P3, [R12+URZ+0x344a8], R223 ;  /* 0x0344a8df0c0075a7 */ /* 0x0002a6000806017f */
[----:B--2---:R-:W-:Y:S05]  /*1d040*/  @!P3 NANOSLEEP.SYNCS 0x989680 ;  /* 0x009896800000b95d */ /* 0x004fea0003900000 */
[----:B------:R-:W2:Y:S02]  /*1d050*/  @!P3 SYNCS.PHASECHK.TRANS64 P3, [R12+URZ+0x344a8], R223 ;  /* 0x0344a8df0c00b5a7 */ /* 0x000ea4000806007f */
[----:B--2---:R-:W-:Y:S05]  /*1d060*/  @!P3 BRA `(.L_x_113) ;  /* 0xfffffffc00ecb947 */ /* 0x004fea000383ffff */
[----:B------:R-:W-:Y:S05]  /*1d070*/  BRA `(.L_x_373) ;  /* 0xffffff6000f07947 */ /* 0x000fea000383ffff */
.L_x_118:
[----:B-1----:R-:W-:-:S04]  /*1d080*/  MOV R12, UR47 ;  /* 0x0000002f000c7c02 */ /* 0x002fc80008000f00 */
[----:B------:R1:W2:Y:S03]  /*1d090*/  SYNCS.PHASECHK.TRANS64.TRYWAIT P3, [R12+URZ+0x344b0], R223 ;  /* 0x0344b0df0c0075a7 */ /* 0x0002a6000806017f */
[----:B--2---:R-:W-:Y:S05]  /*1d0a0*/  @!P3 NANOSLEEP.SYNCS 0x989680 ;  /* 0x009896800000b95d */ /* 0x004fea0003900000 */
[----:B------:R-:W2:Y:S02]  /*1d0b0*/  @!P3 SYNCS.PHASECHK.TRANS64 P3, [R12+URZ+0x344b0], R223 ;  /* 0x0344b0df0c00b5a7 */ /* 0x000ea4000806007f */
[----:B--2---:R-:W-:Y:S05]  /*1d0c0*/  @!P3 BRA `(.L_x_118) ;  /* 0xfffffffc00ecb947 */ /* 0x004fea000383ffff */
[----:B------:R-:W-:Y:S05]  /*1d0d0*/  BRA `(.L_x_374) ;  /* 0xffffff6800307947 */ /* 0x000fea000383ffff */
.L_x_123:
[----:B-1----:R-:W-:-:S04]  /*1d0e0*/  IMAD.U32 R12, RZ, RZ, UR47 ;  /* 0x0000002fff0c7e24 */ /* 0x002fc8000f8e00ff */
[----:B------:R1:W2:Y:S03]  /*1d0f0*/  SYNCS.PHASECHK.TRANS64.TRYWAIT P3, [R12+URZ+0x344b8], R223 ;  /* 0x0344b8df0c0075a7 */ /* 0x0002a6000806017f */
[----:B--2---:R-:W-:Y:S05]  /*1d100*/  @!P3 NANOSLEEP.SYNCS 0x989680 ;  /* 0x009896800000b95d */ /* 0x004fea0003900000 */
[----:B------:R-:W2:Y:S02]  /*1d110*/  @!P3 SYNCS.PHASECHK.TRANS64 P3, [R12+URZ+0x344b8], R223 ;  /* 0x0344b8df0c00b5a7 */ /* 0x000ea4000806007f */
[----:B--2---:R-:W-:Y:S05]  /*1d120*/  @!P3 BRA `(.L_x_123) ;  /* 0xfffffffc00ecb947 */ /* 0x004fea000383ffff */
[----:B------:R-:W-:Y:S05]  /*1d130*/  BRA `(.L_x_375) ;  /* 0xffffff6c00707947 */ /* 0x000fea000383ffff */
.L_x_128:
[----:B-1----:R-:W-:-:S04]  /*1d140*/  MOV R13, UR47 ;  /* 0x0000002f000d7c02 */ /* 0x002fc80008000f00 */
[----:B------:R1:W2:Y:S03]  /*1d150*/  SYNCS.PHASECHK.TRANS64.TRYWAIT P3, [R13+URZ+0x344a0], R20 ;  /* 0x0344a0140d0075a7 */ /* 0x0002a6000806017f */
[----:B--2---:R-:W-:Y:S05]  /*1d160*/  @!P3 NANOSLEEP.SYNCS 0x989680 ;  /* 0x009896800000b95d */ /* 0x004fea0003900000 */
[----:B------:R-:W2:Y:S02]  /*1d170*/  @!P3 SYNCS.PHASECHK.TRANS64 P3, [R13+URZ+0x344a0], R20 ;  /* 0x0344a0140d00b5a7 */ /* 0x000ea4000806007f */
[----:B--2---:R-:W-:Y:S05]  /*1d180*/  @!P3 BRA `(.L_x_128) ;  /* 0xfffffffc00ecb947 */ /* 0x004fea000383ffff */
[----:B------:R-:W-:Y:S05]  /*1d190*/  BRA `(.L_x_376) ;  /* 0xffffff7000b07947 */ /* 0x000fea000383ffff */
.L_x_133:
[----:B-1----:R-:W-:-:S04]  /*1d1a0*/  IMAD.U32 R13, RZ, RZ, UR47 ;  /* 0x0000002fff0d7e24 */ /* 0x002fc8000f8e00ff */
[----:B------:R1:W2:Y:S03]  /*1d1b0*/  SYNCS.PHASECHK.TRANS64.TRYWAIT P3, [R13+URZ+0x344a8], R20 ;  /* 0x0344a8140d0075a7 */ /* 0x0002a6000806017f */
[----:B--2---:R-:W-:Y:S05]  /*1d1c0*/  @!P3 NANOSLEEP.SYNCS 0x989680 ;  /* 0x009896800000b95d */ /* 0x004fea0003900000 */
[----:B------:R-:W2:Y:S02]  /*1d1d0*/  @!P3 SYNCS.PHASECHK.TRANS64 P3, [R13+URZ+0x344a8], R20 ;  /* 0x0344a8140d00b5a7 */ /* 0x000ea4000806007f */
[----:B--2---:R-:W-:Y:S05]  /*1d1e0*/  @!P3 BRA `(.L_x_133) ;  /* 0xfffffffc00ecb947 */ /* 0x004fea000383ffff */
[----:B------:R-:W-:Y:S05]  /*1d1f0*/  BRA `(.L_x_377) ;  /* 0xffffff7800307947 */ /* 0x000fea000383ffff */
.L_x_138:
[----:B-1----:R-:W-:-:S04]  /*1d200*/  MOV R13, UR47 ;  /* 0x0000002f000d7c02 */ /* 0x002fc80008000f00 */
[----:B------:R1:W2:Y:S03]  /*1d210*/  SYNCS.PHASECHK.TRANS64.TRYWAIT P3, [R13+URZ+0x344b0], R20 ;  /* 0x0344b0140d0075a7 */ /* 0x0002a6000806017f */
[----:B--2---:R-:W-:Y:S05]  /*1d220*/  @!P3 NANOSLEEP.SYNCS 0x989680 ;  /* 0x009896800000b95d */ /* 0x004fea0003900000 */
[----:B------:R-:W2:Y:S02]  /*1d230*/  @!P3 SYNCS.PHASECHK.TRANS64 P3, [R13+URZ+0x344b0], R20 ;  /* 0x0344b0140d00b5a7 */ /* 0x000ea4000806007f */
[----:B--2---:R-:W-:Y:S05]  /*1d240*/  @!P3 BRA `(.L_x_138) ;  /* 0xfffffffc00ecb947 */ /* 0x004fea000383ffff */
[----:B------:R-:W-:Y:S05]  /*1d250*/  BRA `(.L_x_378) ;  /* 0xffffff7c00707947 */ /* 0x000fea000383ffff */
.L_x_143:
[----:B-1----:R-:W-:-:S04]  /*1d260*/  IMAD.U32 R13, RZ, RZ, UR47 ;  /* 0x0000002fff0d7e24 */ /* 0x002fc8000f8e00ff */
[----:B------:R1:W2:Y:S03]  /*1d270*/  SYNCS.PHASECHK.TRANS64.TRYWAIT P3, [R13+URZ+0x344b8], R20 ;  /* 0x0344b8140d0075a7 */ /* 0x0002a6000806017f */
[----:B--2---:R-:W-:Y:S05]  /*1d280*/  @!P3 NANOSLEEP.SYNCS 0x989680 ;  /* 0x009896800000b95d */ /* 0x004fea0003900000 */
[----:B------:R-:W2:Y:S02]  /*1d290*/  @!P3 SYNCS.PHASECHK.TRANS64 P3, [R13+URZ+0x344b8], R20 ;  /* 0x0344b8140d00b5a7 */ /* 0x000ea4000806007f */
[----:B--2---:R-:W-:Y:S05]  /*1d2a0*/  @!P3 BRA `(.L_x_143) ;  /* 0xfffffffc00ecb947 */ /* 0x004fea000383ffff */
[----:B------:R-:W-:Y:S05]  /*1d2b0*/  BRA `(.L_x_379) ;  /* 0xffffff8000b07947 */ /* 0x000fea000383ffff */
.L_x_148:
[----:B-1----:R-:W-:-:S04]  /*1d2c0*/  MOV R3, UR4 ;  /* 0x0000000400037c02 */ /* 0x002fc80008000f00 */
[----:B------:R1:W2:Y:S03]  /*1d2d0*/  SYNCS.PHASECHK.TRANS64.TRYWAIT P2, [R3+URZ+0x34400], R0 ;  /* 0x03440000030075a7 */ /* 0x0002a6000804017f */
[----:B--2---:R-:W-:Y:S05]  /*1d2e0*/  @!P2 NANOSLEEP.SYNCS 0x989680 ;  /* 0x009896800000a95d */ /* 0x004fea0003900000 */
[----:B------:R-:W2:Y:S02]  /*1d2f0*/  @!P2 SYNCS.PHASECHK.TRANS64 P2, [R3+URZ+0x34400], R0 ;  /* 0x034400000300a5a7 */ /* 0x000ea4000804007f */
[----:B--2---:R-:W-:Y:S05]  /*1d300*/  @!P2 BRA `(.L_x_148) ;  /* 0xfffffffc00eca947 */ /* 0x004fea000383ffff */
[----:B------:R-:W-:Y:S05]  /*1d310*/  BRA `(.L_x_380) ;  /* 0xffffff88000c7947 */ /* 0x000fea000383ffff */
.L_x_152:
[----:B--2---:R-:W-:-:S04]  /*1d320*/  IMAD.U32 R3, RZ, RZ, UR4 ;  /* 0x00000004ff037e24 */ /* 0x004fc8000f8e00ff */
[----:B------:R2:W3:Y:S03]  /*1d330*/  SYNCS.PHASECHK.TRANS64.TRYWAIT P2, [R3+URZ+0x34400], R2 ;  /* 0x03440002030075a7 */ /* 0x0004e6000804017f */
[----:B---3--:R-:W-:Y:S05]  /*1d340*/  @!P2 NANOSLEEP.SYNCS 0x989680 ;  /* 0x009896800000a95d */ /* 0x008fea0003900000 */
[----:B------:R-:W3:Y:S02]  /*1d350*/  @!P2 SYNCS.PHASECHK.TRANS64 P2, [R3+URZ+0x34400], R2 ;  /* 0x034400020300a5a7 */ /* 0x000ee4000804007f */
[----:B---3--:R-:W-:Y:S05]  /*1d360*/  @!P2 BRA `(.L_x_152) ;  /* 0xfffffffc00eca947 */ /* 0x008fea000383ffff */
[----:B------:R-:W-:Y:S05]  /*1d370*/  BRA `(.L_x_381) ;  /* 0xffffff8800b47947 */ /* 0x000fea000383ffff */
.L_x_170:
[----:B-1----:R-:W-:-:S04]  /*1d380*/  MOV R3, UR6 ;  /* 0x0000000600037c02 */ /* 0x002fc80008000f00 */
[----:B------:R1:W2:Y:S03]  /*1d390*/  SYNCS.PHASECHK.TRANS64.TRYWAIT P0, [R3+URZ+0x344e8], R0 ;  /* 0x0344e800030075a7 */ /* 0x0002a6000800017f */
[----:B--2---:R-:W-:Y:S05]  /*1d3a0*/  @!P0 NANOSLEEP.SYNCS 0x989680 ;  /* 0x009896800000895d */ /* 0x004fea0003900000 */
[----:B------:R-:W2:Y:S02]  /*1d3b0*/  @!P0 SYNCS.PHASECHK.TRANS64 P0, [R3+URZ+0x344e8], R0 ;  /* 0x0344e800030085a7 */ /* 0x000ea4000800007f */
[----:B--2---:R-:W-:Y:S05]  /*1d3c0*/  @!P0 BRA `(.L_x_170) ;  /* 0xfffffffc00ec8947 */ /* 0x004fea000383ffff */
[----:B------:R-:W-:Y:S05]  /*1d3d0*/  BRA `(.L_x_382) ;  /* 0xffffff98000c7947 */ /* 0x000fea000383ffff */
.L_x_172:
[----:B-1----:R-:W-:-:S04]  /*1d3e0*/  IMAD.U32 R6, RZ, RZ, UR7 ;  /* 0x00000007ff067e24 */ /* 0x002fc8000f8e00ff */
[----:B------:R1:W2:Y:S03]  /*1d3f0*/  SYNCS.PHASECHK.TRANS64.TRYWAIT P0, [R6+URZ+0x34400], R3 ;  /* 0x03440003060075a7 */ /* 0x0002a6000800017f */
[----:B--2---:R-:W-:Y:S05]  /*1d400*/  @!P0 NANOSLEEP.SYNCS 0x989680 ;  /* 0x009896800000895d */ /* 0x004fea0003900000 */
[----:B------:R-:W2:Y:S02]  /*1d410*/  @!P0 SYNCS.PHASECHK.TRANS64 P0, [R6+URZ+0x34400], R3 ;  /* 0x03440003060085a7 */ /* 0x000ea4000800007f */
[----:B--2---:R-:W-:Y:S05]  /*1d420*/  @!P0 BRA `(.L_x_172) ;  /* 0xfffffffc00ec8947 */ /* 0x004fea000383ffff */
[----:B------:R-:W-:Y:S05]  /*1d430*/  BRA `(.L_x_383) ;  /* 0xffffff9800387947 */ /* 0x000fea000383ffff */
.L_x_178:
[----:B--2---:R-:W-:-:S04]  /*1d440*/  MOV R3, UR6 ;  /* 0x0000000600037c02 */ /* 0x004fc80008000f00 */
[----:B------:R2:W3:Y:S03]  /*1d450*/  SYNCS.PHASECHK.TRANS64.TRYWAIT P1, [R3+URZ+0x344c0], R8 ;  /* 0x0344c008030075a7 */ /* 0x0004e6000802017f */
[----:B---3--:R-:W-:Y:S05]  /*1d460*/  @!P1 NANOSLEEP.SYNCS 0x989680 ;  /* 0x009896800000995d */ /* 0x008fea0003900000 */
[----:B------:R-:W3:Y:S02]  /*1d470*/  @!P1 SYNCS.PHASECHK.TRANS64 P1, [R3+URZ+0x344c0], R8 ;  /* 0x0344c008030095a7 */ /* 0x000ee4000802007f */
[----:B---3--:R-:W-:Y:S05]  /*1d480*/  @!P1 BRA `(.L_x_178) ;  /* 0xfffffffc00ec9947 */ /* 0x008fea000383ffff */
[----:B------:R-:W-:Y:S05]  /*1d490*/  BRA `(.L_x_384) ;  /* 0xffffff9800e47947 */ /* 0x000fea000383ffff */
.L_x_184:
[----:B--2---:R-:W-:-:S04]  /*1d4a0*/  IMAD.U32 R3, RZ, RZ, UR6 ;  /* 0x00000006ff037e24 */ /* 0x004fc8000f8e00ff */
[----:B------:R2:W4:Y:S03]  /*1d4b0*/  SYNCS.PHASECHK.TRANS64.TRYWAIT P1, [R3+URZ+0x344c8], R8 ;  /* 0x0344c808030075a7 */ /* 0x000526000802017f */
[----:B----4-:R-:W-:Y:S05]  /*1d4c0*/  @!P1 NANOSLEEP.SYNCS 0x989680 ;  /* 0x009896800000995d */ /* 0x010fea0003900000 */
[----:B------:R-:W4:Y:S02]  /*1d4d0*/  @!P1 SYNCS.PHASECHK.TRANS64 P1, [R3+URZ+0x344c8], R8 ;  /* 0x0344c808030095a7 */ /* 0x000f24000802007f */
[----:B----4-:R-:W-:Y:S05]  /*1d4e0*/  @!P1 BRA `(.L_x_184) ;  /* 0xfffffffc00ec9947 */ /* 0x010fea000383ffff */
[----:B------:R-:W-:Y:S05]  /*1d4f0*/  BRA `(.L_x_385) ;  /* 0xffffff9c00207947 */ /* 0x000fea000383ffff */
.L_x_190:
[----:B-12---:R-:W-:-:S04]  /*1d500*/  MOV R3, UR6 ;  /* 0x0000000600037c02 */ /* 0x006fc80008000f00 */
[----:B------:R1:W2:Y:S03]  /*1d510*/  SYNCS.PHASECHK.TRANS64.TRYWAIT P1, [R3+URZ+0x344d0], R8 ;  /* 0x0344d008030075a7 */ /* 0x0002a6000802017f */
[----:B--2---:R-:W-:Y:S05]  /*1d520*/  @!P1 NANOSLEEP.SYNCS 0x989680 ;  /* 0x009896800000995d */ /* 0x004fea0003900000 */
[----:B------:R-:W2:Y:S02]  /*1d530*/  @!P1 SYNCS.PHASECHK.TRANS64 P1, [R3+URZ+0x344d0], R8 ;  /* 0x0344d008030095a7 */ /* 0x000ea4000802007f */
[----:B--2---:R-:W-:Y:S05]  /*1d540*/  @!P1 BRA `(.L_x_190) ;  /* 0xfffffffc00ec9947 */ /* 0x004fea000383ffff */
[----:B------:R-:W-:Y:S05]  /*1d550*/  BRA `(.L_x_386) ;  /* 0xffffff9c00647947 */ /* 0x000fea000383ffff */
.L_x_196:
[----:B-12---:R-:W-:-:S04]  /*1d560*/  IMAD.U32 R3, RZ, RZ, UR6 ;  /* 0x00000006ff037e24 */ /* 0x006fc8000f8e00ff */
[----:B------:R1:W2:Y:S03]  /*1d570*/  SYNCS.PHASECHK.TRANS64.TRYWAIT P1, [R3+URZ+0x344d8], R8 ;  /* 0x0344d808030075a7 */ /* 0x0002a6000802017f */
[----:B--2---:R-:W-:Y:S05]  /*1d580*/  @!P1 NANOSLEEP.SYNCS 0x989680 ;  /* 0x009896800000995d */ /* 0x004fea0003900000 */
[----:B------:R-:W2:Y:S02]  /*1d590*/  @!P1 SYNCS.PHASECHK.TRANS64 P1, [R3+URZ+0x344d8], R8 ;  /* 0x0344d808030095a7 */ /* 0x000ea4000802007f */
[----:B--2---:R-:W-:Y:S05]  /*1d5a0*/  @!P1 BRA `(.L_x_196) ;  /* 0xfffffffc00ec9947 */ /* 0x004fea000383ffff */
[----:B------:R-:W-:Y:S05]  /*1d5b0*/  BRA `(.L_x_387) ;  /* 0xffffff9c00a87947 */ /* 0x000fea000383ffff */
.L_x_202:
[----:B-12---:R-:W-:-:S04]  /*1d5c0*/  MOV R3, UR6 ;  /* 0x0000000600037c02 */ /* 0x006fc80008000f00 */
[----:B------:R1:W2:Y:S03]  /*1d5d0*/  SYNCS.PHASECHK.TRANS64.TRYWAIT P1, [R3+URZ+0x344c0], R2 ;  /* 0x0344c002030075a7 */ /* 0x0002a6000802017f */
[----:B--2---:R-:W-:Y:S05]  /*1d5e0*/  @!P1 NANOSLEEP.SYNCS 0x989680 ;  /* 0x009896800000995d */ /* 0x004fea0003900000 */
[----:B------:R-:W2:Y:S02]  /*1d5f0*/  @!P1 SYNCS.PHASECHK.TRANS64 P1, [R3+URZ+0x344c0], R2 ;  /* 0x0344c002030095a7 */ /* 0x000ea4000802007f */
[----:B--2---:R-:W-:Y:S05]  /*1d600*/  @!P1 BRA `(.L_x_202) ;  /* 0xfffffffc00ec9947 */ /* 0x004fea000383ffff */
[----:B------:R-:W-:Y:S05]  /*1d610*/  BRA `(.L_x_388) ;  /* 0xffffff9c00f47947 */ /* 0x000fea000383ffff */
.L_x_208:
[----:B-123--:R-:W-:-:S04]  /*1d620*/  IMAD.U32 R3, RZ, RZ, UR6 ;  /* 0x00000006ff037e24 */ /* 0x00efc8000f8e00ff */
[----:B------:R1:W2:Y:S03]  /*1d630*/  SYNCS.PHASECHK.TRANS64.TRYWAIT P1, [R3+URZ+0x344c8], R2 ;  /* 0x0344c802030075a7 */ /* 0x0002a6000802017f */
[----:B--2---:R-:W-:Y:S05]  /*1d640*/  @!P1 NANOSLEEP.SYNCS 0x989680 ;  /* 0x009896800000995d */ /* 0x004fea0003900000 */
[----:B------:R-:W2:Y:S02]  /*1d650*/  @!P1 SYNCS.PHASECHK.TRANS64 P1, [R3+URZ+0x344c8], R2 ;  /* 0x0344c802030095a7 */ /* 0x000ea4000802007f */
[----:B--2---:R-:W-:Y:S05]  /*1d660*/  @!P1 BRA `(.L_x_208) ;  /* 0xfffffffc00ec9947 */ /* 0x004fea000383ffff */
[----:B------:R-:W-:Y:S05]  /*1d670*/  BRA `(.L_x_389) ;  /* 0xffffffa000287947 */ /* 0x000fea000383ffff */
.L_x_214:
[----:B-1234-:R-:W-:-:S04]  /*1d680*/  MOV R3, UR6 ;  /* 0x0000000600037c02 */ /* 0x01efc80008000f00 */
[----:B------:R1:W2:Y:S03]  /*1d690*/  SYNCS.PHASECHK.TRANS64.TRYWAIT P1, [R3+URZ+0x344d0], R2 ;  /* 0x0344d002030075a7 */ /* 0x0002a6000802017f */
[----:B--2---:R-:W-:Y:S05]  /*1d6a0*/  @!P1 NANOSLEEP.SYNCS 0x989680 ;  /* 0x009896800000995d */ /* 0x004fea0003900000 */
[----:B------:R-:W2:Y:S02]  /*1d6b0*/  @!P1 SYNCS.PHASECHK.TRANS64 P1, [R3+URZ+0x344d0], R2 ;  /* 0x0344d002030095a7 */ /* 0x000ea4000802007f */
[----:B--2---:R-:W-:Y:S05]  /*1d6c0*/  @!P1 BRA `(.L_x_214) ;  /* 0xfffffffc00ec9947 */ /* 0x004fea000383ffff */
[----:B------:R-:W-:Y:S05]  /*1d6d0*/  BRA `(.L_x_390) ;  /* 0xffffffa000607947 */ /* 0x000fea000383ffff */
.L_x_220:
[----:B-1234-:R-:W-:-:S04]  /*1d6e0*/  IMAD.U32 R3, RZ, RZ, UR6 ;  /* 0x00000006ff037e24 */ /* 0x01efc8000f8e00ff */
[----:B------:R1:W2:Y:S03]  /*1d6f0*/  SYNCS.PHASECHK.TRANS64.TRYWAIT P1, [R3+URZ+0x344d8], R2 ;  /* 0x0344d802030075a7 */ /* 0x0002a6000802017f */
[----:B--2---:R-:W-:Y:S05]  /*1d700*/  @!P1 NANOSLEEP.SYNCS 0x989680 ;  /* 0x009896800000995d */ /* 0x004fea0003900000 */
[----:B------:R-:W2:Y:S02]  /*1d710*/  @!P1 SYNCS.PHASECHK.TRANS64 P1, [R3+URZ+0x344d8], R2 ;  /* 0x0344d802030095a7 */ /* 0x000ea4000802007f */
[----:B--2---:R-:W-:Y:S05]  /*1d720*/  @!P1 BRA `(.L_x_220) ;  /* 0xfffffffc00ec9947 */ /* 0x004fea000383ffff */
[----:B------:R-:W-:Y:S05]  /*1d730*/  BRA `(.L_x_391) ;  /* 0xffffffa000987947 */ /* 0x000fea000383ffff */
.L_x_226:
[----:B-1234-:R-:W-:-:S04]  /*1d740*/  MOV R3, UR6 ;  /* 0x0000000600037c02 */ /* 0x01efc80008000f00 */
[----:B------:R1:W2:Y:S03]  /*1d750*/  SYNCS.PHASECHK.TRANS64.TRYWAIT P1, [R3+URZ+0x344c0], R8 ;  /* 0x0344c008030075a7 */ /* 0x0002a6000802017f */
[----:B--2---:R-:W-:Y:S05]  /*1d760*/  @!P1 NANOSLEEP.SYNCS 0x989680 ;  /* 0x009896800000995d */ /* 0x004fea0003900000 */
[----:B------:R-:W2:Y:S02]  /*1d770*/  @!P1 SYNCS.PHASECHK.TRANS64 P1, [R3+URZ+0x344c0], R8 ;  /* 0x0344c008030095a7 */ /* 0x000ea4000802007f */
[----:B--2---:R-:W-:Y:S05]  /*1d780*/  @!P1 BRA `(.L_x_226) ;  /* 0xfffffffc00ec9947 */ /* 0x004fea000383ffff */
[----:B------:R-:W-:Y:S05]  /*1d790*/  BRA `(.L_x_392) ;  /* 0xffffffa000d47947 */ /* 0x000fea000383ffff */
.L_x_232:
[----:B-1234-:R-:W-:-:S04]  /*1d7a0*/  IMAD.U32 R3, RZ, RZ, UR6 ;  /* 0x00000006ff037e24 */ /* 0x01efc8000f8e00ff */
[----:B------:R1:W2:Y:S03]  /*1d7b0*/  SYNCS.PHASECHK.TRANS64.TRYWAIT P1, [R3+URZ+0x344c8], R8 ;  /* 0x0344c808030075a7 */ /* 0x0002a6000802017f */
[----:B--2---:R-:W-:Y:S05]  /*1d7c0*/  @!P1 NANOSLEEP.SYNCS 0x989680 ;  /* 0x009896800000995d */ /* 0x004fea0003900000 */
[----:B------:R-:W2:Y:S02]  /*1d7d0*/  @!P1 SYNCS.PHASECHK.TRANS64 P1, [R3+URZ+0x344c8], R8 ;  /* 0x0344c808030095a7 */ /* 0x000ea4000802007f */
[----:B--2---:R-:W-:Y:S05]  /*1d7e0*/  @!P1 BRA `(.L_x_232) ;  /* 0xfffffffc00ec9947 */ /* 0x004fea000383ffff */
[----:B------:R-:W-:Y:S05]  /*1d7f0*/  BRA `(.L_x_393) ;  /* 0xffffffa400087947 */ /* 0x000fea000383ffff */
.L_x_238:
[----:B-1234-:R-:W-:-:S04]  /*1d800*/  MOV R3, UR6 ;  /* 0x0000000600037c02 */ /* 0x01efc80008000f00 */
[----:B------:R1:W2:Y:S03]  /*1d810*/  SYNCS.PHASECHK.TRANS64.TRYWAIT P1, [R3+URZ+0x344d0], R8 ;  /* 0x0344d008030075a7 */ /* 0x0002a6000802017f */
[----:B--2---:R-:W-:Y:S05]  /*1d820*/  @!P1 NANOSLEEP.SYNCS 0x989680 ;  /* 0x009896800000995d */ /* 0x004fea0003900000 */
[----:B------:R-:W2:Y:S02]  /*1d830*/  @!P1 SYNCS.PHASECHK.TRANS64 P1, [R3+URZ+0x344d0], R8 ;  /* 0x0344d008030095a7 */ /* 0x000ea4000802007f */
[----:B--2---:R-:W-:Y:S05]  /*1d840*/  @!P1 BRA `(.L_x_238) ;  /* 0xfffffffc00ec9947 */ /* 0x004fea000383ffff */
[----:B------:R-:W-:Y:S05]  /*1d850*/  BRA `(.L_x_394) ;  /* 0xffffffa400407947 */ /* 0x000fea000383ffff */
.L_x_244:
[----:B-1234-:R-:W-:-:S04]  /*1d860*/  IMAD.U32 R3, RZ, RZ, UR6 ;  /* 0x00000006ff037e24 */ /* 0x01efc8000f8e00ff */
[----:B------:R1:W2:Y:S03]  /*1d870*/  SYNCS.PHASECHK.TRANS64.TRYWAIT P1, [R3+URZ+0x344d8], R8 ;  /* 0x0344d808030075a7 */ /* 0x0002a6000802017f */
[----:B--2---:R-:W-:Y:S05]  /*1d880*/  @!P1 NANOSLEEP.SYNCS 0x989680 ;  /* 0x009896800000995d */ /* 0x004fea0003900000 */
[----:B------:R-:W2:Y:S02]  /*1d890*/  @!P1 SYNCS.PHASECHK.TRANS64 P1, [R3+URZ+0x344d8], R8 ;  /* 0x0344d808030095a7 */ /* 0x000ea4000802007f */
[----:B--2---:R-:W-:Y:S05]  /*1d8a0*/  @!P1 BRA `(.L_x_244) ;  /* 0xfffffffc00ec9947 */ /* 0x004fea000383ffff */
[----:B------:R-:W-:Y:S05]  /*1d8b0*/  BRA `(.L_x_395) ;  /* 0xffffffa400787947 */ /* 0x000fea000383ffff */
.L_x_250:
[----:B-1234-:R-:W-:-:S04]  /*1d8c0*/  MOV R3, UR6 ;  /* 0x0000000600037c02 */ /* 0x01efc80008000f00 */
[----:B------:R1:W2:Y:S03]  /*1d8d0*/  SYNCS.PHASECHK.TRANS64.TRYWAIT P1, [R3+URZ+0x344c0], R2 ;  /* 0x0344c002030075a7 */ /* 0x0002a6000802017f */
[----:B--2---:R-:W-:Y:S05]  /*1d8e0*/  @!P1 NANOSLEEP.SYNCS 0x989680 ;  /* 0x009896800000995d */ /* 0x004fea0003900000 */
[----:B------:R-:W2:Y:S02]  /*1d8f0*/  @!P1 SYNCS.PHASECHK.TRANS64 P1, [R3+URZ+0x344c0], R2 ;  /* 0x0344c002030095a7 */ /* 0x000ea4000802007f */
[----:B--2---:R-:W-:Y:S05]  /*1d900*/  @!P1 BRA `(.L_x_250) ;  /* 0xfffffffc00ec9947 */ /* 0x004fea000383ffff */
[----:B------:R-:W-:Y:S05]  /*1d910*/  BRA `(.L_x_396) ;  /* 0xffffffa400b47947 */ /* 0x000fea000383ffff */
.L_x_256:
[----:B-1234-:R-:W-:-:S04]  /*1d920*/  IMAD.U32 R3, RZ, RZ, UR6 ;  /* 0x00000006ff037e24 */ /* 0x01efc8000f8e00ff */
[----:B------:R1:W2:Y:S03]  /*1d930*/  SYNCS.PHASECHK.TRANS64.TRYWAIT P1, [R3+URZ+0x344c8], R2 ;  /* 0x0344c802030075a7 */ /* 0x0002a6000802017f */
[----:B--2---:R-:W-:Y:S05]  /*1d940*/  @!P1 NANOSLEEP.SYNCS 0x989680 ;  /* 0x009896800000995d */ /* 0x004fea0003900000 */
[----:B------:R-:W2:Y:S02]  /*1d950*/  @!P1 SYNCS.PHASECHK.TRANS64 P1, [R3+URZ+0x344c8], R2 ;  /* 0x0344c802030095a7 */ /* 0x000ea4000802007f */
[----:B--2---:R-:W-:Y:S05]  /*1d960*/  @!P1 BRA `(.L_x_256) ;  /* 0xfffffffc00ec9947 */ /* 0x004fea000383ffff */
[----:B------:R-:W-:Y:S05]  /*1d970*/  BRA `(.L_x_397) ;  /* 0xffffffa400e87947 */ /* 0x000fea000383ffff */
.L_x_262:
[----:B-1234-:R-:W-:-:S04]  /*1d980*/  MOV R3, UR6 ;  /* 0x0000000600037c02 */ /* 0x01efc80008000f00 */
[----:B------:R1:W2:Y:S03]  /*1d990*/  SYNCS.PHASECHK.TRANS64.TRYWAIT P1, [R3+URZ+0x344d0], R2 ;  /* 0x0344d002030075a7 */ /* 0x0002a6000802017f */
[----:B--2---:R-:W-:Y:S05]  /*1d9a0*/  @!P1 NANOSLEEP.SYNCS 0x989680 ;  /* 0x009896800000995d */ /* 0x004fea0003900000 */
[----:B------:R-:W2:Y:S02]  /*1d9b0*/  @!P1 SYNCS.PHASECHK.TRANS64 P1, [R3+URZ+0x344d0], R2 ;  /* 0x0344d002030095a7 */ /* 0x000ea4000802007f */
[----:B--2---:R-:W-:Y:S05]  /*1d9c0*/  @!P1 BRA `(.L_x_262) ;  /* 0xfffffffc00ec9947 */ /* 0x004fea000383ffff */
[----:B------:R-:W-:Y:S05]  /*1d9d0*/  BRA `(.L_x_398) ;  /* 0xffffffa800247947 */ /* 0x000fea000383ffff */
.L_x_268:
[----:B-1234-:R-:W-:-:S04]  /*1d9e0*/  IMAD.U32 R3, RZ, RZ, UR6 ;  /* 0x00000006ff037e24 */ /* 0x01efc8000f8e00ff */
[----:B------:R1:W2:Y:S03]  /*1d9f0*/  SYNCS.PHASECHK.TRANS64.TRYWAIT P1, [R3+URZ+0x344d8], R2 ;  /* 0x0344d802030075a7 */ /* 0x0002a6000802017f */
[----:B--2---:R-:W-:Y:S05]  /*1da00*/  @!P1 NANOSLEEP.SYNCS 0x989680 ;  /* 0x009896800000995d */ /* 0x004fea0003900000 */
[----:B------:R-:W2:Y:S02]  /*1da10*/  @!P1 SYNCS.PHASECHK.TRANS64 P1, [R3+URZ+0x344d8], R2 ;  /* 0x0344d802030095a7 */ /* 0x000ea4000802007f */
[----:B--2---:R-:W-:Y:S05]  /*1da20*/  @!P1 BRA `(.L_x_268) ;  /* 0xfffffffc00ec9947 */ /* 0x004fea000383ffff */
[----:B------:R-:W-:Y:S05]  /*1da30*/  BRA `(.L_x_399) ;  /* 0xffffffa800607947 */ /* 0x000fea000383ffff */
.L_x_283:
[----:B-1----:R-:W-:-:S04]  /*1da40*/  MOV R3, UR6 ;  /* 0x0000000600037c02 */ /* 0x002fc80008000f00 */
[----:B------:R1:W2:Y:S03]  /*1da50*/  SYNCS.PHASECHK.TRANS64.TRYWAIT P0, [R3+URZ+0x344c0], R8 ;  /* 0x0344c008030075a7 */ /* 0x0002a6000800017f */
[----:B--2---:R-:W-:Y:S05]  /*1da60*/  @!P0 NANOSLEEP.SYNCS 0x989680 ;  /* 0x009896800000895d */ /* 0x004fea0003900000 */
[----:B------:R-:W2:Y:S02]  /*1da70*/  @!P0 SYNCS.PHASECHK.TRANS64 P0, [R3+URZ+0x344c0], R8 ;  /* 0x0344c008030085a7 */ /* 0x000ea4000800007f */
[----:B--2---:R-:W-:Y:S05]  /*1da80*/  @!P0 BRA `(.L_x_283) ;  /* 0xfffffffc00ec8947 */ /* 0x004fea000383ffff */
[----:B------:R-:W-:Y:S05]  /*1da90*/  BRA `(.L_x_400) ;  /* 0xffffffac00f07947 */ /* 0x000fea000383ffff */
.L_x_285:
[----:B-1----:R-:W-:-:S04]  /*1daa0*/  IMAD.U32 R3, RZ, RZ, UR6 ;  /* 0x00000006ff037e24 */ /* 0x002fc8000f8e00ff */
[----:B------:R1:W2:Y:S03]  /*1dab0*/  SYNCS.PHASECHK.TRANS64.TRYWAIT P0, [R3+URZ+0x344c8], R8 ;  /* 0x0344c808030075a7 */ /* 0x0002a6000800017f */
[----:B--2---:R-:W-:Y:S05]  /*1dac0*/  @!P0 NANOSLEEP.SYNCS 0x989680 ;  /* 0x009896800000895d */ /* 0x004fea0003900000 */
[----:B------:R-:W2:Y:S02]  /*1dad0*/  @!P0 SYNCS.PHASECHK.TRANS64 P0, [R3+URZ+0x344c8], R8 ;  /* 0x0344c808030085a7 */ /* 0x000ea4000800007f */
[----:B--2---:R-:W-:Y:S05]  /*1dae0*/  @!P0 BRA `(.L_x_285) ;  /* 0xfffffffc00ec8947 */ /* 0x004fea000383ffff */
[----:B------:R-:W-:Y:S05]  /*1daf0*/  BRA `(.L_x_401) ;  /* 0xffffffac00e87947 */ /* 0x000fea000383ffff */
.L_x_287:
[----:B-1----:R-:W-:-:S04]  /*1db00*/  MOV R3, UR6 ;  /* 0x0000000600037c02 */ /* 0x002fc80008000f00 */
[----:B------:R1:W2:Y:S03]  /*1db10*/  SYNCS.PHASECHK.TRANS64.TRYWAIT P0, [R3+URZ+0x344d0], R8 ;  /* 0x0344d008030075a7 */ /* 0x0002a6000800017f */
[----:B--2---:R-:W-:Y:S05]  /*1db20*/  @!P0 NANOSLEEP.SYNCS 0x989680 ;  /* 0x009896800000895d */ /* 0x004fea0003900000 */
[----:B------:R-:W2:Y:S02]  /*1db30*/  @!P0 SYNCS.PHASECHK.TRANS64 P0, [R3+URZ+0x344d0], R8 ;  /* 0x0344d008030085a7 */ /* 0x000ea4000800007f */
[----:B--2---:R-:W-:Y:S05]  /*1db40*/  @!P0 BRA `(.L_x_287) ;  /* 0xfffffffc00ec8947 */ /* 0x004fea000383ffff */
[----:B------:R-:W-:Y:S05]  /*1db50*/  BRA `(.L_x_402) ;  /* 0xffffffac00e07947 */ /* 0x000fea000383ffff */
.L_x_299:
[----:B------:R-:W-:Y:S01]  /*1db60*/  BSSY B1, `(.L_x_403) ;  /* 0x0000006000017945 */ /* 0x000fe20003800000 */
[----:B------:R-:W-:-:S07]  /*1db70*/  IMAD.MOV.U32 R15, RZ, RZ, -0x1 ;  /* 0xffffffffff0f7424 */ /* 0x000fce00078e00ff */
[----:B------:R-:W-:Y:S05]  /*1db80*/  WARPSYNC.COLLECTIVE R15, `(.L_x_404) ;  /* 0x000000000f0c7348 */ /* 0x000fea0003c00000 */
[----:B------:R-:W-:Y:S02]  /*1db90*/  ELECT P6, UR62, PT ;  /* 0x00000000003e782f */ /* 0x000fe400038c0000 */
[----:B------:R-:W-:Y:S01]  /*1dba0*/  MOV R14, UR62 ;  /* 0x0000003e000e7c02 */ /* 0x000fe20008000f00 */
[----:B------:R-:W-:Y:S10]  /*1dbb0*/  ENDCOLLECTIVE ;  /* 0x000000000000791b */ /* 0x000ff40003800000 */
.L_x_404:
[----:B------:R-:W-:Y:S05]  /*1dbc0*/  BSYNC B1 ;  /* 0x0000000000017941 */ /* 0x000fea0003800000 */
.L_x_403:
[----:B------:R-:W-:Y:S05]  /*1dbd0*/  BRA `(.L_x_405) ;  /* 0xffffffb800f07947 */ /* 0x000fea000383ffff */
.L_x_302:
[----:B-1----:R1:W3:Y:S02]  /*1dbe0*/  SYNCS.PHASECHK.TRANS64.TRYWAIT P0, [R8+URZ+0x34490], R5 ;  /* 0x03449005080075a7 */ /* 0x0022e4000800017f */
[----:B---3--:R-:W-:Y:S05]  /*1dbf0*/  @!P0 NANOSLEEP.SYNCS 0x989680 ;  /* 0x009896800000895d */ /* 0x008fea0003900000 */
[----:B------:R-:W3:Y:S02]  /*1dc00*/  @!P0 SYNCS.PHASECHK.TRANS64 P0, [R8+URZ+0x34490], R5 ;  /* 0x03449005080085a7 */ /* 0x000ee4000800007f */
[----:B---3--:R-:W-:Y:S05]  /*1dc10*/  @!P0 BRA `(.L_x_302) ;  /* 0xfffffffc00f08947 */ /* 0x008fea000383ffff */
[----:B------:R-:W-:Y:S05]  /*1dc20*/  BRA `(.L_x_406) ;  /* 0xffffffbc001c7947 */ /* 0x000fea000383ffff */
.L_x_307:
[----:B--2---:R2:W3:Y:S02]  /*1dc30*/  SYNCS.PHASECHK.TRANS64.TRYWAIT P0, [R3+URZ+0x34400], R2 ;  /* 0x03440002030075a7 */ /* 0x0044e4000800017f */
[----:B---3--:R-:W-:Y:S05]  /*1dc40*/  @!P0 NANOSLEEP.SYNCS 0x989680 ;  /* 0x009896800000895d */ /* 0x008fea0003900000 */
[----:B------:R-:W3:Y:S02]  /*1dc50*/  @!P0 SYNCS.PHASECHK.TRANS64 P0, [R3+URZ+0x34400], R2 ;  /* 0x03440002030085a7 */ /* 0x000ee4000800007f */
[----:B---3--:R-:W-:Y:S05]  /*1dc60*/  @!P0 BRA `(.L_x_307) ;  /* 0xfffffffc00f08947 */ /* 0x008fea000383ffff */
[----:B------:R-:W-:Y:S05]  /*1dc70*/  BRA `(.L_x_407) ;  /* 0xffffffc000147947 */ /* 0x000fea000383ffff */
.L_x_310:
[----:B------:R-:W-:Y:S01]  /*1dc80*/  BSSY B1, `(.L_x_408) ;  /* 0x0000006000017945 */ /* 0x000fe20003800000 */
[----:B------:R-:W-:-:S07]  /*1dc90*/  MOV R15, 0xffffffff ;  /* 0xffffffff000f7802 */ /* 0x000fce0000000f00 */
[----:B-1---5:R-:W-:Y:S05]  /*1dca0*/  WARPSYNC.COLLECTIVE R15, `(.L_x_409) ;  /* 0x000000000f0c7348 */ /* 0x022fea0003c00000 */
[----:B------:R-:W-:Y:S02]  /*1dcb0*/  ELECT P6, UR62, PT ;  /* 0x00000000003e782f */ /* 0x000fe400038c0000 */
[----:B------:R-:W-:Y:S01]  /*1dcc0*/  MOV R14, UR62 ;  /* 0x0000003e000e7c02 */ /* 0x000fe20008000f00 */
[----:B-1---5:R-:W-:Y:S10]  /*1dcd0*/  ENDCOLLECTIVE ;  /* 0x000000000000791b */ /* 0x022ff40003800000 */
.L_x_409:
[----:B------:R-:W-:Y:S05]  /*1dce0*/  BSYNC B1 ;  /* 0x0000000000017941 */ /* 0x000fea0003800000 */
.L_x_408:
[----:B------:R-:W-:Y:S05]  /*1dcf0*/  BRA `(.L_x_410) ;  /* 0xffffffc0005c7947 */ /* 0x000fea000383ffff */
.L_x_313:
[----:B------:R-:W-:Y:S01]  /*1dd00*/  BSSY B1, `(.L_x_411) ;  /* 0x0000005000017945 */ /* 0x000fe20003800000 */
[----:B--2---:R-:W-:-:S07]  /*1dd10*/  IMAD.MOV.U32 R15, RZ, RZ, -0x1 ;  /* 0xffffffffff0f7424 */ /* 0x004fce00078e00ff */
[----:B-1---5:R-:W-:Y:S05]  /*1dd20*/  WARPSYNC.COLLECTIVE R15, `(.L_x_412) ;  /* 0x000000000f087348 */ /* 0x022fea0003c00000 */
[----:B------:R-:W-:Y:S01]  /*1dd30*/  NOP ;  /* 0x0000000000007918 */ /* 0x000fe20000000000 */
[----:B-1---5:R-:W-:Y:S01]  /*1dd40*/  ENDCOLLECTIVE ;  /* 0x000000000000791b */ /* 0x022fe20003800000 */
.L_x_412:
[----:B------:R-:W-:Y:S05]  /*1dd50*/  BSYNC B1 ;  /* 0x0000000000017941 */ /* 0x000fea0003800000 */
.L_x_411:
[----:B------:R-:W-:-:S07]  /*1dd60*/  MOV R15, 0xffffffff ;  /* 0xffffffff000f7802 */ /* 0x000fce0000000f00 */
[----:B------:R-:W-:Y:S05]  /*1dd70*/  WARPSYNC.COLLECTIVE R15, `(.L_x_413) ;  /* 0x000000000f0c7348 */ /* 0x000fea0003c00000 */
[----:B------:R-:W-:Y:S02]  /*1dd80*/  ELECT P6, UR62, PT ;  /* 0x00000000003e782f */ /* 0x000fe400038c0000 */
[----:B------:R-:W-:Y:S01]  /*1dd90*/  MOV R14, UR62 ;  /* 0x0000003e000e7c02 */ /* 0x000fe20008000f00 */
[----:B------:R-:W-:Y:S10]  /*1dda0*/  ENDCOLLECTIVE ;  /* 0x000000000000791b */ /* 0x000ff40003800000 */
.L_x_413:
[----:B------:R-:W-:Y:S05]  /*1ddb0*/  BRA `(.L_x_414) ;  /* 0xffffffc4007c7947 */ /* 0x000fea000383ffff */
.L_x_316:
[----:B------:R-:W-:Y:S01]  /*1ddc0*/  BSSY B0, `(.L_x_415) ;  /* 0x0000006000007945 */ /* 0x000fe20003800000 */
[----:B------:R-:W-:-:S07]  /*1ddd0*/  IMAD.MOV.U32 R15, RZ, RZ, -0x1 ;  /* 0xffffffffff0f7424 */ /* 0x000fce00078e00ff */
[----:B-1---5:R-:W-:Y:S05]  /*1dde0*/  WARPSYNC.COLLECTIVE R15, `(.L_x_416) ;  /* 0x000000000f0c7348 */ /* 0x022fea0003c00000 */
[----:B-----5:R-:W-:Y:S02]  /*1ddf0*/  ELECT P6, UR62, PT ;  /* 0x00000000003e782f */ /* 0x020fe400038c0000 */
[----:B------:R-:W-:Y:S01]  /*1de00*/  MOV R14, UR62 ;  /* 0x0000003e000e7c02 */ /* 0x000fe20008000f00 */
[----:B-1----:R-:W-:Y:S10]  /*1de10*/  ENDCOLLECTIVE ;  /* 0x000000000000791b */ /* 0x002ff40003800000 */
.L_x_416:
[----:B------:R-:W-:Y:S05]  /*1de20*/  BSYNC B0 ;  /* 0x0000000000007941 */ /* 0x000fea0003800000 */
.L_x_415:
[----:B------:R-:W-:Y:S05]  /*1de30*/  BRA `(.L_x_417) ;  /* 0xffffffc400d47947 */ /* 0x000fea000383ffff */
.L_x_320:
[----:B--2---:R2:W3:Y:S02]  /*1de40*/  SYNCS.PHASECHK.TRANS64.TRYWAIT P0, [R7+URZ], R2 ;  /* 0x00000002070075a7 */ /* 0x0044e4000800017f */
[----:B---3--:R-:W-:Y:S05]  /*1de50*/  @!P0 NANOSLEEP.SYNCS 0x989680 ;  /* 0x009896800000895d */ /* 0x008fea0003900000 */
[----:B------:R-:W3:Y:S02]  /*1de60*/  @!P0 SYNCS.PHASECHK.TRANS64 P0, [R7+URZ], R2 ;  /* 0x00000002070085a7 */ /* 0x000ee4000800007f */
[----:B---3--:R-:W-:Y:S05]  /*1de70*/  @!P0 BRA `(.L_x_320) ;  /* 0xfffffffc00f08947 */ /* 0x008fea000383ffff */
[----:B------:R-:W-:Y:S05]  /*1de80*/  BRA `(.L_x_418) ;  /* 0xffffffc800087947 */ /* 0x000fea000383ffff */
.L_x_338:
[----:B-1----:R1:W3:Y:S02]  /*1de90*/  SYNCS.PHASECHK.TRANS64.TRYWAIT P2, [R12+URZ+0x34440], R3 ;  /* 0x034440030c0075a7 */ /* 0x0022e4000804017f */
[----:B---3--:R-:W-:Y:S05]  /*1dea0*/  @!P2 NANOSLEEP.SYNCS 0x989680 ;  /* 0x009896800000a95d */ /* 0x008fea0003900000 */
[----:B------:R-:W3:Y:S02]  /*1deb0*/  @!P2 SYNCS.PHASECHK.TRANS64 P2, [R12+URZ+0x34440], R3 ;  /* 0x034440030c00a5a7 */ /* 0x000ee4000804007f */
[----:B---3--:R-:W-:Y:S05]  /*1dec0*/  @!P2 BRA `(.L_x_338) ;  /* 0xfffffffc00f0a947 */ /* 0x008fea000383ffff */
[----:B------:R-:W-:Y:S05]  /*1ded0*/  BRA `(.L_x_419) ;  /* 0xffffffe400247947 */ /* 0x000fea000383ffff */
.L_x_344:
[----:B-1----:R1:W2:Y:S02]  /*1dee0*/  SYNCS.PHASECHK.TRANS64.TRYWAIT P0, [R3+URZ+0x34440], R0 ;  /* 0x03444000030075a7 */ /* 0x0022a4000800017f */
[----:B--2---:R-:W-:Y:S05]  /*1def0*/  @!P0 NANOSLEEP.SYNCS 0x989680 ;  /* 0x009896800000895d */ /* 0x004fea0003900000 */
[----:B------:R-:W2:Y:S02]  /*1df00*/  @!P0 SYNCS.PHASECHK.TRANS64 P0, [R3+URZ+0x34440], R0 ;  /* 0x03444000030085a7 */ /* 0x000ea4000800007f */
[----:B--2---:R-:W-:Y:S05]  /*1df10*/  @!P0 BRA `(.L_x_344) ;  /* 0xfffffffc00f08947 */ /* 0x004fea000383ffff */
[----:B------:R-:W-:Y:S05]  /*1df20*/  BRA `(.L_x_420) ;  /* 0xffffffe4008c7947 */ /* 0x000fea000383ffff */
.L_x_346:
[----:B-1----:R1:W2:Y:S02]  /*1df30*/  SYNCS.PHASECHK.TRANS64.TRYWAIT P0, [R3+URZ+0x34440], R0 ;  /* 0x03444000030075a7 */ /* 0x0022a4000800017f */
[----:B--2---:R-:W-:Y:S05]  /*1df40*/  @!P0 NANOSLEEP.SYNCS 0x989680 ;  /* 0x009896800000895d */ /* 0x004fea0003900000 */
[----:B------:R-:W2:Y:S02]  /*1df50*/  @!P0 SYNCS.PHASECHK.TRANS64 P0, [R3+URZ+0x34440], R0 ;  /* 0x03444000030085a7 */ /* 0x000ea4000800007f */
[----:B--2---:R-:W-:Y:S05]  /*1df60*/  @!P0 BRA `(.L_x_346) ;  /* 0xfffffffc00f08947 */ /* 0x004fea000383ffff */
[----:B------:R-:W-:Y:S05]  /*1df70*/  BRA `(.L_x_421) ;  /* 0xffffffe400a47947 */ /* 0x000fea000383ffff */
.L_x_348:
[----:B-1----:R1:W2:Y:S02]  /*1df80*/  SYNCS.PHASECHK.TRANS64.TRYWAIT P0, [R3+URZ+0x34440], R0 ;  /* 0x03444000030075a7 */ /* 0x0022a4000800017f */
[----:B--2---:R-:W-:Y:S05]  /*1df90*/  @!P0 NANOSLEEP.SYNCS 0x989680 ;  /* 0x009896800000895d */ /* 0x004fea0003900000 */
[----:B------:R-:W2:Y:S02]  /*1dfa0*/  @!P0 SYNCS.PHASECHK.TRANS64 P0, [R3+URZ+0x34440], R0 ;  /* 0x03444000030085a7 */ /* 0x000ea4000800007f */
[----:B--2---:R-:W-:Y:S05]  /*1dfb0*/  @!P0 BRA `(.L_x_348) ;  /* 0xfffffffc00f08947 */ /* 0x004fea000383ffff */
[----:B------:R-:W-:Y:S05]  /*1dfc0*/  BRA `(.L_x_422) ;  /* 0xffffffe400bc7947 */ /* 0x000fea000383ffff */
.L_x_350:
[----:B-1----:R1:W2:Y:S02]  /*1dfd0*/  SYNCS.PHASECHK.TRANS64.TRYWAIT P0, [R3+URZ+0x34440], R0 ;  /* 0x03444000030075a7 */ /* 0x0022a4000800017f */
[----:B--2---:R-:W-:Y:S05]  /*1dfe0*/  @!P0 NANOSLEEP.SYNCS 0x989680 ;  /* 0x009896800000895d */ /* 0x004fea0003900000 */
[----:B------:R-:W2:Y:S02]  /*1dff0*/  @!P0 SYNCS.PHASECHK.TRANS64 P0, [R3+URZ+0x34440], R0 ;  /* 0x03444000030085a7 */ /* 0x000ea4000800007f */
[----:B--2---:R-:W-:Y:S05]  /*1e000*/  @!P0 BRA `(.L_x_350) ;  /* 0xfffffffc00f08947 */ /* 0x004fea000383ffff */
[----:B------:R-:W-:Y:S05]  /*1e010*/  BRA `(.L_x_423) ;  /* 0xffffffe400d47947 */ /* 0x000fea000383ffff */
.L_x_352:
[----:B-1----:R1:W2:Y:S02]  /*1e020*/  SYNCS.PHASECHK.TRANS64.TRYWAIT P0, [R3+URZ+0x34440], R0 ;  /* 0x03444000030075a7 */ /* 0x0022a4000800017f */
[----:B--2---:R-:W-:Y:S05]  /*1e030*/  @!P0 NANOSLEEP.SYNCS 0x989680 ;  /* 0x009896800000895d */ /* 0x004fea0003900000 */
[----:B------:R-:W2:Y:S02]  /*1e040*/  @!P0 SYNCS.PHASECHK.TRANS64 P0, [R3+URZ+0x34440], R0 ;  /* 0x03444000030085a7 */ /* 0x000ea4000800007f */
[----:B--2---:R-:W-:Y:S05]  /*1e050*/  @!P0 BRA `(.L_x_352) ;  /* 0xfffffffc00f08947 */ /* 0x004fea000383ffff */
[----:B------:R-:W-:Y:S05]  /*1e060*/  BRA `(.L_x_424) ;  /* 0xffffffe400ec7947 */ /* 0x000fea000383ffff */
.L_x_354:
[----:B-1----:R1:W2:Y:S02]  /*1e070*/  SYNCS.PHASECHK.TRANS64.TRYWAIT P0, [R3+URZ+0x34440], R0 ;  /* 0x03444000030075a7 */ /* 0x0022a4000800017f */
[----:B--2---:R-:W-:Y:S05]  /*1e080*/  @!P0 NANOSLEEP.SYNCS 0x989680 ;  /* 0x009896800000895d */ /* 0x004fea0003900000 */
[----:B------:R-:W2:Y:S02]  /*1e090*/  @!P0 SYNCS.PHASECHK.TRANS64 P0, [R3+URZ+0x34440], R0 ;  /* 0x03444000030085a7 */ /* 0x000ea4000800007f */
[----:B--2---:R-:W-:Y:S05]  /*1e0a0*/  @!P0 BRA `(.L_x_354) ;  /* 0xfffffffc00f08947 */ /* 0x004fea000383ffff */
[----:B------:R-:W-:Y:S05]  /*1e0b0*/  BRA `(.L_x_425) ;  /* 0xffffffe800047947 */ /* 0x000fea000383ffff */
.L_x_356:
[----:B-1----:R1:W2:Y:S02]  /*1e0c0*/  SYNCS.PHASECHK.TRANS64.TRYWAIT P0, [R3+URZ+0x34440], R0 ;  /* 0x03444000030075a7 */ /* 0x0022a4000800017f */
[----:B--2---:R-:W-:Y:S05]  /*1e0d0*/  @!P0 NANOSLEEP.SYNCS 0x989680 ;  /* 0x009896800000895d */ /* 0x004fea0003900000 */
[----:B------:R-:W2:Y:S02]  /*1e0e0*/  @!P0 SYNCS.PHASECHK.TRANS64 P0, [R3+URZ+0x34440], R0 ;  /* 0x03444000030085a7 */ /* 0x000ea4000800007f */
[----:B--2---:R-:W-:Y:S05]  /*1e0f0*/  @!P0 BRA `(.L_x_356) ;  /* 0xfffffffc00f08947 */ /* 0x004fea000383ffff */
[----:B------:R-:W-:Y:S05]  /*1e100*/  BRA `(.L_x_426) ;  /* 0xffffffe8001c7947 */ /* 0x000fea000383ffff */
        .weak           $__internal_0_$__cuda_sm20_div_u64
        .type           $__internal_0_$__cuda_sm20_div_u64,@function
        .size           $__internal_0_$__cuda_sm20_div_u64,(.L_x_335 - $__internal_0_$__cuda_sm20_div_u64)
$__internal_0_$__cuda_sm20_div_u64:
[----:B------:R-:W-:-:S04]  /*1e110*/  MOV R26, R28 ;  /* 0x0000001c001a7202 */ /* 0x000fc80000000f00 */
[----:B------:R-:W1:Y:S08]  /*1e120*/  I2F.U64.RP R11, R26 ;  /* 0x0000001a000b7312 */ /* 0x000e700000309000 */
[----:B-1----:R-:W1:Y:S02]  /*1e130*/  MUFU.RCP R11, R11 ;  /* 0x0000000b000b7308 */ /* 0x002e640000001000 */
[----:B-1----:R-:W-:-:S06]  /*1e140*/  VIADD R16, R11, 0x1ffffffe ;  /* 0x1ffffffe0b107836 */ /* 0x002fcc0000000000 */
[----:B------:R-:W1:Y:S02]  /*1e150*/  F2I.U64.TRUNC R16, R16 ;  /* 0x0000001000107311 */ /* 0x000e64000020d800 */
[----:B-1----:R-:W-:-:S04]  /*1e160*/  IMAD.WIDE.U32 R18, R16, R28, RZ ;  /* 0x0000001c10127225 */ /* 0x002fc800078e00ff */
[C---:B------:R-:W-:Y:S01]  /*1e170*/  IMAD R13, R16.reuse, R27, R19 ;  /* 0x0000001b100d7224 */ /* 0x040fe200078e0213 */
[----:B------:R-:W-:Y:S01]  /*1e180*/  IADD3 R25, P1, RZ, -R18, RZ ;  /* 0x80000012ff197210 */ /* 0x000fe20007f3e0ff */
[----:B------:R-:W-:Y:S02]  /*1e190*/  IMAD.MOV.U32 R19, RZ, RZ, R16 ;  /* 0x000000ffff137224 */ /* 0x000fe400078e0010 */
[----:B------:R-:W-:Y:S02]  /*1e1a0*/  IMAD R13, R17, R28, R13 ;  /* 0x0000001c110d7224 */ /* 0x000fe400078e020d */
[----:B------:R-:W-:-:S03]  /*1e1b0*/  IMAD.HI.U32 R18, R16, R25, RZ ;  /* 0x0000001910127227 */ /* 0x000fc600078e00ff */
[----:B------:R-:W-:-:S05]  /*1e1c0*/  IADD3.X R13, RZ, ~R13, RZ, P1, !PT ;  /* 0x8000000dff0d7210 */ /* 0x000fca0000ffe4ff */
[----:B------:R-:W-:-:S04]  /*1e1d0*/  IMAD.WIDE.U32 R18, P1, R16, R13, R18 ;  /* 0x0000000d10127225 */ /* 0x000fc80007820012 */
[C---:B------:R-:W-:Y:S02]  /*1e1e0*/  IMAD R29, R17.reuse, R13, RZ ;  /* 0x0000000d111d7224 */ /* 0x040fe400078e02ff */
[----:B------:R-:W-:-:S04]  /*1e1f0*/  IMAD.HI.U32 R18, P2, R17, R25, R18 ;  /* 0x0000001911127227 */ /* 0x000fc80007840012 */
[----:B------:R-:W-:Y:S01]  /*1e200*/  IMAD.HI.U32 R11, R17, R13, RZ ;  /* 0x0000000d110b7227 */ /* 0x000fe200078e00ff */
[----:B------:R-:W-:-:S04]  /*1e210*/  IADD3 R19, P3, R29, R18, RZ ;  /* 0x000000121d137210 */ /* 0x000fc80007f7e0ff */
[----:B------:R-:W-:Y:S01]  /*1e220*/  IADD3.X R11, R11, R17, RZ, P1, !PT ;  /* 0x000000110b0b7210 */ /* 0x000fe20000ffe4ff */
[----:B------:R-:W-:-:S03]  /*1e230*/  IMAD.WIDE.U32 R16, R19, R28, RZ ;  /* 0x0000001c13107225 */ /* 0x000fc600078e00ff */
[----:B------:R-:W-:Y:S01]  /*1e240*/  IADD3.X R11, RZ, RZ, R11, P3, P2 ;  /* 0x000000ffff0b7210 */ /* 0x000fe20001fe440b */
[----:B------:R-:W-:Y:S01]  /*1e250*/  IMAD R18, R19, R27, R17 ;  /* 0x0000001b13127224 */ /* 0x000fe200078e0211 */
[----:B------:R-:W-:-:S03]  /*1e260*/  IADD3 R17, P1, RZ, -R16, RZ ;  /* 0x80000010ff117210 */ /* 0x000fc60007f3e0ff */
[----:B------:R-:W-:Y:S02]  /*1e270*/  IMAD R13, R11, R28, R18 ;  /* 0x0000001c0b0d7224 */ /* 0x000fe400078e0212 */
[----:B------:R-:W-:-:S04]  /*1e280*/  IMAD.HI.U32 R18, R19, R17, RZ ;  /* 0x0000001113127227 */ /* 0x000fc800078e00ff */
[----:B------:R-:W-:-:S04]  /*1e290*/  IMAD.X R16, RZ, RZ, ~R13, P1 ;  /* 0x000000ffff107224 */ /* 0x000fc800008e0e0d */
[----:B------:R-:W-:-:S04]  /*1e2a0*/  IMAD.WIDE.U32 R18, P1, R19, R16, R18 ;  /* 0x0000001013127225 */ /* 0x000fc80007820012 */
[C---:B------:R-:W-:Y:S02]  /*1e2b0*/  IMAD R26, R11.reuse, R16, RZ ;  /* 0x000000100b1a7224 */ /* 0x040fe400078e02ff */
[----:B------:R-:W-:-:S04]  /*1e2c0*/  IMAD.HI.U32 R13, P2, R11, R17, R18 ;  /* 0x000000110b0d7227 */ /* 0x000fc80007840012 */
[----:B------:R-:W-:Y:S01]  /*1e2d0*/  IMAD.HI.U32 R16, R11, R16, RZ ;  /* 0x000000100b107227 */ /* 0x000fe200078e00ff */
[----:B------:R-:W-:-:S03]  /*1e2e0*/  IADD3 R13, P3, R26, R13, RZ ;  /* 0x0000000d1a0d7210 */ /* 0x000fc60007f7e0ff */
[----:B------:R-:W-:Y:S01]  /*1e2f0*/  IMAD.MOV.U32 R17, RZ, RZ, RZ ;  /* 0x000000ffff117224 */ /* 0x000fe200078e00ff */
[----:B------:R-:W-:Y:S01]  /*1e300*/  IADD3.X R11, R16, R11, RZ, P1, !PT ;  /* 0x0000000b100b7210 */ /* 0x000fe20000ffe4ff */
[----:B------:R-:W-:-:S03]  /*1e310*/  IMAD.HI.U32 R16, R13, UR14, RZ ;  /* 0x0000000e0d107c27 */ /* 0x000fc6000f8e00ff */
[----:B------:R-:W-:Y:S01]  /*1e320*/  IADD3.X R11, RZ, RZ, R11, P3, P2 ;  /* 0x000000ffff0b7210 */ /* 0x000fe20001fe440b */
[----:B------:R-:W-:-:S04]  /*1e330*/  IMAD.WIDE.U32 R16, R13, UR22, R16 ;  /* 0x000000160d107c25 */ /* 0x000fc8000f8e0010 */
[C---:B------:R-:W-:Y:S02]  /*1e340*/  IMAD R18, R11.reuse, UR22, RZ ;  /* 0x000000160b127c24 */ /* 0x040fe4000f8e02ff */
[----:B------:R-:W-:-:S04]  /*1e350*/  IMAD.HI.U32 R13, P1, R11, UR14, R16 ;  /* 0x0000000e0b0d7c27 */ /* 0x000fc8000f820010 */
[----:B------:R-:W-:Y:S01]  /*1e360*/  IMAD.HI.U32 R11, R11, UR22, RZ ;  /* 0x000000160b0b7c27 */ /* 0x000fe2000f8e00ff */
[----:B------:R-:W-:-:S04]  /*1e370*/  IADD3 R13, P2, R18, R13, RZ ;  /* 0x0000000d120d7210 */ /* 0x000fc80007f5e0ff */
[----:B------:R-:W-:Y:S01]  /*1e380*/  IADD3.X R11, R11, RZ, RZ, P1, !PT ;  /* 0x000000ff0b0b7210 */ /* 0x000fe20000ffe4ff */
[----:B------:R-:W-:-:S04]  /*1e390*/  IMAD.WIDE.U32 R16, R13, R28, RZ ;  /* 0x0000001c0d107225 */ /* 0x000fc800078e00ff */
[----:B------:R-:W-:Y:S01]  /*1e3a0*/  IMAD.X R11, RZ, RZ, R11, P2 ;  /* 0x000000ffff0b7224 */ /* 0x000fe200010e060b */
[----:B------:R-:W-:Y:S01]  /*1e3b0*/  IADD3 R26, P2, -R16, UR14, RZ ;  /* 0x0000000e101a7c10 */ /* 0x000fe2000ff5e1ff */
[C---:B------:R-:W-:Y:S02]  /*1e3c0*/  IMAD R18, R13.reuse, R27, R17 ;  /* 0x0000001b0d127224 */ /* 0x040fe400078e0211 */
[----:B------:R-:W-:Y:S01]  /*1e3d0*/  VIADD R16, R13, 0x1 ;  /* 0x000000010d107836 */ /* 0x000fe20000000000 */
[-C--:B------:R-:W-:Y:S01]  /*1e3e0*/  ISETP.GE.U32.AND P1, PT, R26, R28.reuse, PT ;  /* 0x0000001c1a00720c */ /* 0x080fe20003f26070 */
[----:B------:R-:W-:-:S05]  /*1e3f0*/  IMAD R11, R11, R28, R18 ;  /* 0x0000001c0b0b7224 */ /* 0x000fca00078e0212 */
[----:B------:R-:W-:Y:S02]  /*1e400*/  IADD3.X R18, ~R11, UR22, RZ, P2, !PT ;  /* 0x000000160b127c10 */ /* 0x000fe400097fe5ff */
[----:B------:R-:W-:Y:S02]  /*1e410*/  IADD3 R11, P2, -R28, R26, RZ ;  /* 0x0000001a1c0b7210 */ /* 0x000fe40007f5e1ff */
[----:B------:R-:W-:Y:S02]  /*1e420*/  ISETP.GE.U32.AND.EX P1, PT, R18, R27, PT, P1 ;  /* 0x0000001b1200720c */ /* 0x000fe40003f26110 */
[----:B------:R-:W-:Y:S02]  /*1e430*/  IADD3.X R17, ~R27, R18, RZ, P2, !PT ;  /* 0x000000121b117210 */ /* 0x000fe400017fe5ff */
[----:B------:R-:W-:Y:S02]  /*1e440*/  SEL R11, R11, R26, P1 ;  /* 0x0000001a0b0b7207 */ /* 0x000fe40000800000 */
[----:B------:R-:W-:-:S02]  /*1e450*/  SEL R17, R17, R18, P1 ;  /* 0x0000001211117207 */ /* 0x000fc40000800000 */
[----:B------:R-:W-:Y:S01]  /*1e460*/  SEL R16, R16, R13, P1 ;  /* 0x0000000d10107207 */ /* 0x000fe20000800000 */
[----:B------:R-:W-:Y:S01]  /*1e470*/  IMAD.MOV.U32 R13, RZ, RZ, 0x0 ;  /* 0x00000000ff0d7424 */ /* 0x000fe200078e00ff */
[----:B------:R-:W-:Y:S02]  /*1e480*/  ISETP.GE.U32.AND P1, PT, R11, R28, PT ;  /* 0x0000001c0b00720c */ /* 0x000fe40003f26070 */
[----:B------:R-:W-:Y:S02]  /*1e490*/  ISETP.NE.U32.AND P2, PT, R28, RZ, PT ;  /* 0x000000ff1c00720c */ /* 0x000fe40003f45070 */
[----:B------:R-:W-:Y:S02]  /*1e4a0*/  IADD3 R11, R16, 0x1, RZ ;  /* 0x00000001100b7810 */ /* 0x000fe40007ffe0ff */
[----:B------:R-:W-:Y:S02]  /*1e4b0*/  ISETP.GE.U32.AND.EX P1, PT, R17, R27, PT, P1 ;  /* 0x0000001b1100720c */ /* 0x000fe40003f26110 */
[----:B------:R-:W-:-:S02]  /*1e4c0*/  ISETP.NE.AND.EX P2, PT, R27, RZ, PT, P2 ;  /* 0x000000ff1b00720c */ /* 0x000fc40003f45320 */
[----:B------:R-:W-:-:S04]  /*1e4d0*/  SEL R11, R11, R16, P1 ;  /* 0x000000100b0b7207 */ /* 0x000fc80000800000 */
[----:B------:R-:W-:Y:S01]  /*1e4e0*/  SEL R11, R11, 0xffffffff, P2 ;  /* 0xffffffff0b0b7807 */ /* 0x000fe20001000000 */
[----:B------:R-:W-:Y:S06]  /*1e4f0*/  RET.REL.NODEC R12 `(_ZN7cutlass13device_kernelINS_4gemm6kernel13GemmUniversalINS1_17GroupProblemShapeIN4cute5tupleIJiiiEEEEENS1_10collective13CollectiveMmaINS1_39MainloopSm90ArrayTmaGmmaWarpSpecializedILi2ENS6_IJNS5_1CILi2EEENSC_ILi1EEESE_EEENS1_40KernelPtrArrayTmaWarpSpecializedPingpongEEENS6_IJNSC_ILi256EEENSC_ILi128EEESJ_EEENS_10bfloat16_tEPNS6_IJlSE_NSC_ILi0EEEEEESL_SO_NS5_8TiledMMAINS5_8MMA_AtomIJNS5_4SM904GMMA28MMA_64x128x16_F32BF16BF16_SSILNSS_5MajorE0ELSU_0ELNSS_7ScaleInE1ELSV_1EEEEEENS5_6LayoutINS6_IJSE_SE_SE_EEENS6_IJSM_SM_SM_EEEEENS6_IJNS5_10UnderscoreES12_S12_EEEEENS5_13SM90_TMA_LOADENS5_14ComposedLayoutINS5_7SwizzleILi3ELi4ELi3EEENS5_18smem_ptr_flag_bitsILi16EEENSY_INS6_IJNSC_ILi8EEENSC_ILi64EEEEEENS6_IJS1C_SE_EEEEEEEvNS5_8identityENS5_23SM90_TMA_LOAD_MULTICASTES1G_vS1H_EENS_8epilogue10collective18CollectiveEpilogueINS1K_30Sm90PtrArrayTmaWarpSpecializedILi4ELi2ELi16ELb1ELb0ELi2EEEJSK_NS6_IJS1C_NSC_ILi32EEEEEENS_6half_tEPNS6_IJSE_lSM_EEES1R_S1T_NS1K_6fusion15FusionCallbacksIS1O_NS1U_17LinearCombinationIS1R_fS1R_fLNS_15FloatRoundStyleE2EEESK_S1Q_JEEES15_NS16_IS18_S1A_NSY_INS6_IJS1C_S1B_EEENS6_IJSE_S1C_EEEEEEENS5_17SM75_U16x8_LDSM_TENS5_14SM90_TMA_STOREES23_NS5_17SM90_U16x8_STSM_TENS5_9Copy_AtomIJNS5_17SM90_U32x4_STSM_NES1R_EEEvEEEvvEEEEvNT_6ParamsE) ;  /* 0xfffffe180cc07950 */ /* 0x000fec0003c3ffff */
.L_x_335:
[----:B------:R-:W-:Y:S01]  /*1e500*/  UMOV UR30, UR24 ;  /* 0x00000018001e7c82 */ /* 0x000fe20008000000 */
[----:B------:R-:W-:Y:S02]  /*1e510*/  UMOV UR31, UR27 ;  /* 0x0000001b001f7c82 */ /* 0x000fe40008000000 */
[----:B------:R-:W1:Y:S08]  /*1e520*/  I2F.U64.RP R11, UR30 ;  /* 0x0000001e000b7d12 */ /* 0x000e700008309000 */
[----:B-1----:R-:W1:Y:S02]  /*1e530*/  MUFU.RCP R11, R11 ;  /* 0x0000000b000b7308 */ /* 0x002e640000001000 */
[----:B-1----:R-:W-:-:S06]  /*1e540*/  IADD3 R2, R11, 0x1ffffffe, RZ ;  /* 0x1ffffffe0b027810 */ /* 0x002fcc0007ffe0ff */
[----:B------:R-:W1:Y:S02]  /*1e550*/  F2I.U64.TRUNC R2, R2 ;  /* 0x0000000200027311 */ /* 0x000e64000020d800 */
[----:B-1----:R-:W-:Y:S01]  /*1e560*/  R2UR UR30, R2 ;  /* 0x00000000021e72ca */ /* 0x002fe200000e0000 */
[----:B------:R-:W-:Y:S01]  /*1e570*/  IMAD.MOV.U32 R2, RZ, RZ, R12 ;  /* 0x000000ffff027224 */ /* 0x000fe200078e000c */
[----:B------:R-:W-:Y:S02]  /*1e580*/  R2UR UR31, R3 ;  /* 0x00000000031f72ca */ /* 0x000fe400000e0000 */
[----:B------:R-:W-:-:S09]  /*1e590*/  MOV R3, 0x0 ;  /* 0x0000000000037802 */ /* 0x000fd20000000f00 */
[----:B------:R-:W-:-:S04]  /*1e5a0*/  UIMAD.WIDE.U32 UR32, UR30, UR24, URZ ;  /* 0x000000181e2072a5 */ /* 0x000fc8000f8e003f */
[----:B------:R-:W-:Y:S02]  /*1e5b0*/  UIMAD UR33, UR30, UR27, UR33 ;  /* 0x0000001b1e2172a4 */ /* 0x000fe4000f8e0221 */
[----:B------:R-:W-:Y:S02]  /*1e5c0*/  UIADD3 UR36, UP1, URZ, -UR32, URZ ;  /* 0x800000203f247290 */ /* 0x000fe4000ff3e03f */
[----:B------:R-:W-:Y:S02]  /*1e5d0*/  UIMAD UR34, UR31, UR24, UR33 ;  /* 0x000000181f2272a4 */ /* 0x000fe4000f8e0221 */
[----:B------:R-:W-:Y:S02]  /*1e5e0*/  UIMAD.WIDE.U32 UR32, UR30, UR36, URZ ;  /* 0x000000241e2072a5 */ /* 0x000fe4000f8e003f */
[----:B------:R-:W-:-:S05]  /*1e5f0*/  UIADD3.X UR37, URZ, ~UR34, URZ, UP1, !UPT ;  /* 0x800000223f257290 */ /* 0x000fca0008ffe43f */
[----:B------:R-:W-:Y:S01]  /*1e600*/  UMOV UR32, UR33 ;  /* 0x0000002100207c82 */ /* 0x000fe20008000000 */
[----:B------:R-:W-:Y:S02]  /*1e610*/  UMOV UR33, UR30 ;  /* 0x0000001e00217c82 */ /* 0x000fe40008000000 */
[----:B------:R-:W-:Y:S02]  /*1e620*/  UIMAD.WIDE.U32 UR34, UP1, UR30, UR37, UR32 ;  /* 0x000000251e2272a5 */ /* 0x000fe4000f820020 */
[----:B------:R-:W-:Y:S02]  /*1e630*/  UIMAD.WIDE.U32 UR32, UR31, UR37, URZ ;  /* 0x000000251f2072a5 */ /* 0x000fe4000f8e003f */
[----:B------:R-:W-:Y:S02]  /*1e640*/  UIMAD.WIDE.U32 UR34, UP2, UR31, UR36, UR34 ;  /* 0x000000241f2272a5 */ /* 0x000fe4000f840022 */
[----:B------:R-:W-:Y:S02]  /*1e650*/  UIMAD UR37, UR31, UR37, URZ ;  /* 0x000000251f2572a4 */ /* 0x000fe4000f8e023f */
[----:B------:R-:W-:-:S02]  /*1e660*/  UIADD3.X UR32, UR33, UR31, URZ, UP1, !UPT ;  /* 0x0000001f21207290 */ /* 0x000fc40008ffe43f */
[----:B------:R-:W-:-:S04]  /*1e670*/  UIADD3 UR35, UP4, UR37, UR35, URZ ;  /* 0x0000002325237290 */ /* 0x000fc8000ff9e03f */
[----:B------:R-:W-:Y:S02]  /*1e680*/  UIMAD.WIDE.U32 UR30, UR35, UR24, URZ ;  /* 0x00000018231e72a5 */ /* 0x000fe4000f8e003f */
[----:B------:R-:W-:Y:S02]  /*1e690*/  UIADD3.X UR36, URZ, URZ, UR32, UP4, UP2 ;  /* 0x0000003f3f247290 */ /* 0x000fe4000a7e4420 */
[----:B------:R-:W-:Y:S02]  /*1e6a0*/  UIMAD UR31, UR35, UR27, UR31 ;  /* 0x0000001b231f72a4 */ /* 0x000fe4000f8e021f */
[----:B------:R-:W-:Y:S02]  /*1e6b0*/  UIADD3 UR37, UP1, URZ, -UR30, URZ ;  /* 0x8000001e3f257290 */ /* 0x000fe4000ff3e03f */
[----:B------:R-:W-:Y:S02]  /*1e6c0*/  UIMAD UR32, UR36, UR24, UR31 ;  /* 0x00000018242072a4 */ /* 0x000fe4000f8e021f */
[----:B------:R-:W-:-:S02]  /*1e6d0*/  UIMAD.WIDE.U32 UR30, UR35, UR37, URZ ;  /* 0x00000025231e72a5 */ /* 0x000fc4000f8e003f */
[----:B------:R-:W-:-:S05]  /*1e6e0*/  UIADD3.X UR41, URZ, ~UR32, URZ, UP1, !UPT ;  /* 0x800000203f297290 */ /* 0x000fca0008ffe43f */
[----:B------:R-:W-:Y:S01]  /*1e6f0*/  UMOV UR34, UR31 ;  /* 0x0000001f00227c82 */ /* 0x000fe20008000000 */
[----:B------:R-:W-:Y:S02]  /*1e700*/  UIMAD.WIDE.U32 UR30, UR36, UR41, URZ ;  /* 0x00000029241e72a5 */ /* 0x000fe4000f8e003f */
[----:B------:R-:W-:Y:S02]  /*1e710*/  UIMAD.WIDE.U32 UR32, UP1, UR35, UR41, UR34 ;  /* 0x00000029232072a5 */ /* 0x000fe4000f820022 */
[----:B------:R-:W-:Y:S02]  /*1e720*/  UIMAD UR34, UR36, UR41, URZ ;  /* 0x00000029242272a4 */ /* 0x000fe4000f8e023f */
[----:B------:R-:W-:Y:S02]  /*1e730*/  UIMAD.WIDE.U32 UR32, UP2, UR36, UR37, UR32 ;  /* 0x00000025242072a5 */ /* 0x000fe4000f840020 */
[----:B------:R-:W-:Y:S02]  /*1e740*/  UIADD3.X UR36, UR31, UR36, URZ, UP1, !UPT ;  /* 0x000000241f247290 */ /* 0x000fe40008ffe43f */
[----:B------:R-:W-:-:S04]  /*1e750*/  UIADD3 UR34, UP4, UR34, UR33, URZ ;  /* 0x0000002122227290 */ /* 0x000fc8000ff9e03f */
[----:B------:R-:W-:Y:S02]  /*1e760*/  UIMAD.WIDE.U32 UR32, UR34, UR25, URZ ;  /* 0x00000019222072a5 */ /* 0x000fe4000f8e003f */
[----:B------:R-:W-:-:S05]  /*1e770*/  UIADD3.X UR36, URZ, URZ, UR36, UP4, UP2 ;  /* 0x0000003f3f247290 */ /* 0x000fca000a7e4424 */
[----:B------:R-:W-:Y:S01]  /*1e780*/  UMOV UR32, UR33 ;  /* 0x0000002100207c82 */ /* 0x000fe20008000000 */
[----:B------:R-:W-:Y:S02]  /*1e790*/  UMOV UR33, URZ ;  /* 0x0000003f00217c82 */ /* 0x000fe40008000000 */
[----:B------:R-:W-:Y:S02]  /*1e7a0*/  UIMAD.WIDE.U32 UR30, UR34, UR26, UR32 ;  /* 0x0000001a221e72a5 */ /* 0x000fe4000f8e0020 */
[----:B------:R-:W-:Y:S02]  /*1e7b0*/  UIMAD UR34, UR36, UR26, URZ ;  /* 0x0000001a242272a4 */ /* 0x000fe4000f8e023f */
[----:B------:R-:W-:Y:S02]  /*1e7c0*/  UIMAD.WIDE.U32 UR30, UP1, UR36, UR25, UR30 ;  /* 0x00000019241e72a5 */ /* 0x000fe4000f82001e */
[----:B------:R-:W-:Y:S02]  /*1e7d0*/  UIMAD.WIDE.U32 UR32, UR36, UR26, URZ ;  /* 0x0000001a242072a5 */ /* 0x000fe4000f8e003f */
[----:B------:R-:W-:-:S02]  /*1e7e0*/  UIADD3 UR34, UP2, UR34, UR31, URZ ;  /* 0x0000001f22227290 */ /* 0x000fc4000ff5e03f */
[----:B------:R-:W-:Y:S02]  /*1e7f0*/  UIADD3.X UR32, UR33, URZ, URZ, UP1, !UPT ;  /* 0x0000003f21207290 */ /* 0x000fe40008ffe43f */
[----:B------:R-:W-:Y:S02]  /*1e800*/  UIMAD.WIDE.U32 UR30, UR34, UR24, URZ ;  /* 0x00000018221e72a5 */ /* 0x000fe4000f8e003f */
[----:B------:R-:W-:Y:S02]  /*1e810*/  UIADD3.X UR32, URZ, UR32, URZ, UP2, !UPT ;  /* 0x000000203f207290 */ /* 0x000fe400097fe43f */
[----:B------:R-:W-:Y:S02]  /*1e820*/  UIMAD UR31, UR34, UR27, UR31 ;  /* 0x0000001b221f72a4 */ /* 0x000fe4000f8e021f */
[----:B------:R-:W-:Y:S02]  /*1e830*/  UIADD3 UR33, UP2, -UR30, UR25, URZ ;  /* 0x000000191e217290 */ /* 0x000fe4000ff5e13f */
[----:B------:R-:W-:-:S02]  /*1e840*/  UIMAD UR31, UR32, UR24, UR31 ;  /* 0x00000018201f72a4 */ /* 0x000fc4000f8e021f */
[----:B------:R-:W-:Y:S02]  /*1e850*/  UISETP.GE.U32.AND UP1, UPT, UR33, UR24, UPT ;  /* 0x000000182100728c */ /* 0x000fe4000bf26070 */
[----:B------:R-:W-:Y:S02]  /*1e860*/  UIADD3.X UR32, ~UR31, UR26, URZ, UP2, !UPT ;  /* 0x0000001a1f207290 */ /* 0x000fe400097fe53f */
[----:B------:R-:W-:Y:S02]  /*1e870*/  UIADD3 UR26, UP2, -UR24, UR33, URZ ;  /* 0x00000021181a7290 */ /* 0x000fe4000ff5e13f */
[----:B------:R-:W-:Y:S02]  /*1e880*/  UISETP.GE.U32.AND.EX UP1, UPT, UR32, UR27, UPT, UP1 ;  /* 0x0000001b2000728c */ /* 0x000fe4000bf26110 */
[----:B------:R-:W-:Y:S02]  /*1e890*/  UIADD3 UR30, UR34, 0x1, URZ ;  /* 0x00000001221e7890 */ /* 0x000fe4000fffe03f */
[----:B------:R-:W-:-:S02]  /*1e8a0*/  UIADD3.X UR31, ~UR27, UR32, URZ, UP2, !UPT ;  /* 0x000000201b1f7290 */ /* 0x000fc400097fe53f */
[----:B------:R-:W-:Y:S02]  /*1e8b0*/  USEL UR26, UR26, UR33, UP1 ;  /* 0x000000211a1a7287 */ /* 0x000fe40008800000 */
[----:B------:R-:W-:Y:S02]  /*1e8c0*/  USEL UR31, UR31, UR32, UP1 ;  /* 0x000000201f1f7287 */ /* 0x000fe40008800000 */
[----:B------:R-:W-:Y:S02]  /*1e8d0*/  USEL UR34, UR30, UR34, UP1 ;  /* 0x000000221e227287 */ /* 0x000fe40008800000 */
[----:B------:R-:W-:Y:S02]  /*1e8e0*/  UISETP.GE.U32.AND UP1, UPT, UR26, UR24, UPT ;  /* 0x000000181a00728c */ /* 0x000fe4000bf26070 */
[----:B------:R-:W-:Y:S02]  /*1e8f0*/  UISETP.NE.U32.AND UP2, UPT, UR24, URZ, UPT ;  /* 0x0000003f1800728c */ /* 0x000fe4000bf45070 */
[----:B------:R-:W-:-:S02]  /*1e900*/  UIADD3 UR26, UR34, 0x1, URZ ;  /* 0x00000001221a7890 */ /* 0x000fc4000fffe03f */
[----:B------:R-:W-:Y:S02]  /*1e910*/  UISETP.GE.U32.AND.EX UP1, UPT, UR31, UR27, UPT, UP1 ;  /* 0x0000001b1f00728c */ /* 0x000fe4000bf26110 */
[----:B------:R-:W-:Y:S02]  /*1e920*/  UISETP.NE.AND.EX UP2, UPT, UR27, URZ, UPT, UP2 ;  /* 0x0000003f1b00728c */ /* 0x000fe4000bf45320 */
[----:B------:R-:W-:-:S04]  /*1e930*/  USEL UR26, UR26, UR34, UP1 ;  /* 0x000000221a1a7287 */ /* 0x000fc80008800000 */
[----:B------:R-:W-:Y:S01]  /*1e940*/  USEL UR27, UR26, 0xffffffff, UP2 ;  /* 0xffffffff1a1b7887 */ /* 0x000fe20009000000 */
[----:B------:R-:W-:Y:S11]  /*1e950*/  RET.REL.NODEC R2 `(_ZN7cutlass13device_kernelINS_4gemm6kernel13GemmUniversalINS1_17GroupProblemShapeIN4cute5tupleIJiiiEEEEENS1_10collective13CollectiveMmaINS1_39MainloopSm90ArrayTmaGmmaWarpSpecializedILi2ENS6_IJNS5_1CILi2EEENSC_ILi1EEESE_EEENS1_40KernelPtrArrayTmaWarpSpecializedPingpongEEENS6_IJNSC_ILi256EEENSC_ILi128EEESJ_EEENS_10bfloat16_tEPNS6_IJlSE_NSC_ILi0EEEEEESL_SO_NS5_8TiledMMAINS5_8MMA_AtomIJNS5_4SM904GMMA28MMA_64x128x16_F32BF16BF16_SSILNSS_5MajorE0ELSU_0ELNSS_7ScaleInE1ELSV_1EEEEEENS5_6LayoutINS6_IJSE_SE_SE_EEENS6_IJSM_SM_SM_EEEEENS6_IJNS5_10UnderscoreES12_S12_EEEEENS5_13SM90_TMA_LOADENS5_14ComposedLayoutINS5_7SwizzleILi3ELi4ELi3EEENS5_18smem_ptr_flag_bitsILi16EEENSY_INS6_IJNSC_ILi8EEENSC_ILi64EEEEEENS6_IJS1C_SE_EEEEEEEvNS5_8identityENS5_23SM90_TMA_LOAD_MULTICASTES1G_vS1H_EENS_8epilogue10collective18CollectiveEpilogueINS1K_30Sm90PtrArrayTmaWarpSpecializedILi4ELi2ELi16ELb1ELb0ELi2EEEJSK_NS6_IJS1C_NSC_ILi32EEEEEENS_6half_tEPNS6_IJSE_lSM_EEES1R_S1T_NS1K_6fusion15FusionCallbacksIS1O_NS1U_17LinearCombinationIS1R_fS1R_fLNS_15FloatRoundStyleE2EEESK_S1Q_JEEES15_NS16_IS18_S1A_NSY_INS6_IJS1C_S1B_EEENS6_IJSE_S1C_EEEEEEENS5_17SM75_U16x8_LDSM_TENS5_14SM90_TMA_STOREES23_NS5_17SM90_U16x8_STSM_TENS5_9Copy_AtomIJNS5_17SM90_U32x4_STSM_NES1R_EEEvEEEvvEEEEvNT_6ParamsE) ;  /* 0xfffffe1402a87950 */ /* 0x000ff60003c3ffff */
.L_x_427:
[----:B------:R-:W-:-:S00]  /*1e960*/  BRA `(.L_x_427) ;  /* 0xfffffffc00fc7947 */ /* 0x000fc0000383ffff */
[----:B------:R-:W-:-:S00]  /*1e970*/  NOP ;  /* 0x0000000000007918 */ /* 0x000fc00000000000 */
        /* <DEDUP_REMOVED lines=8> */
.L_x_428:


//--------------------- .nv.global.init           --------------------------
	.section	.nv.global.init,"aw",@progbits
.nv.global.init:
	.type		$str$24,@object
	.size		$str$24,($str$25 - $str$24)
$str$24:
        /*0000*/ 	.byte	0x28, 0x61, 0x64, 0x64, 0x72, 0x65, 0x73, 0x73, 0x20, 0x26, 0x20, 0x6d, 0x61, 0x73, 0x6b, 0x29
        /*0010*/ 	.byte	0x20, 0x3d, 0x3d, 0x20, 0x30, 0x00
	.type		$str$25,@object
	.size		$str$25,(__unnamed_1 - $str$25)
$str$25:
        /*0016*/ 	.byte	0x2f, 0x74, 0x6d, 0x70, 0x2f, 0x63, 0x75, 0x74, 0x6c, 0x61, 0x73, 0x73, 0x5f, 0x73, 0x77, 0x65
        /*0026*/ 	.byte	0x65, 0x70, 0x5f, 0x73, 0x72, 0x63, 0x2f, 0x69, 0x6e, 0x63, 0x6c, 0x75, 0x64, 0x65, 0x2f, 0x63
        /*0036*/ 	.byte	0x75, 0x74, 0x65, 0x2f, 0x70, 0x6f, 0x69, 0x6e, 0x74, 0x65, 0x72, 0x5f, 0x66, 0x6c, 0x61, 0x67
        /*0046*/ 	.byte	0x67, 0x65, 0x64, 0x2e, 0x68, 0x70, 0x70, 0x00
	.type		__unnamed_1,@object
	.size		__unnamed_1,(.L_0 - __unnamed_1)
__unnamed_1:
        /* <DEDUP_REMOVED lines=28> */
        /*020e*/ 	.byte	0x3e, 0x3e, 0x3e, 0x3e, 0x3e, 0x5d, 0x00
.L_0:


//--------------------- .nv.shared._ZN7cutlass13device_kernelINS_4gemm6kernel13GemmUniversalINS1_17GroupProblemShapeIN4cute5tupleIJiiiEEEEENS1_10collective13CollectiveMmaINS1_39MainloopSm90ArrayTmaGmmaWarpSpecializedILi2ENS6_IJNS5_1CILi2EEENSC_ILi1EEESE_EEENS1_40KernelPtrArrayTmaWarpSpecializedPingpongEEENS6_IJNSC_ILi256EEENSC_ILi128EEESJ_EEENS_10bfloat16_tEPNS6_IJlSE_NSC_ILi0EEEEEESL_SO_NS5_8TiledMMAINS5_8MMA_AtomIJNS5_4SM904GMMA28MMA_64x128x16_F32BF16BF16_SSILNSS_5MajorE0ELSU_0ELNSS_7ScaleInE1ELSV_1EEEEEENS5_6LayoutINS6_IJSE_SE_SE_EEENS6_IJSM_SM_SM_EEEEENS6_IJNS5_10UnderscoreES12_S12_EEEEENS5_13SM90_TMA_LOADENS5_14ComposedLayoutINS5_7SwizzleILi3ELi4ELi3EEENS5_18smem_ptr_flag_bitsILi16EEENSY_INS6_IJNSC_ILi8EEENSC_ILi64EEEEEENS6_IJS1C_SE_EEEEEEEvNS5_8identityENS5_23SM90_TMA_LOAD_MULTICASTES1G_vS1H_EENS_8epilogue10collective18CollectiveEpilogueINS1K_30Sm90PtrArrayTmaWarpSpecializedILi4ELi2ELi16ELb1ELb0ELi2EEEJSK_NS6_IJS1C_NSC_ILi32EEEEEENS_6half_tEPNS6_IJSE_lSM_EEES1R_S1T_NS1K_6fusion15FusionCallbacksIS1O_NS1U_17LinearCombinationIS1R_fS1R_fLNS_15FloatRoundStyleE2EEESK_S1Q_JEEES15_NS16_IS18_S1A_NSY_INS6_IJS1C_S1B_EEENS6_IJSE_S1C_EEEEEEENS5_17SM75_U16x8_LDSM_TENS5_14SM90_TMA_STOREES23_NS5_17SM90_U16x8_STSM_TENS5_9Copy_AtomIJNS5_17SM90_U32x4_STSM_NES1R_EEEvEEEvvEEEEvNT_6ParamsE --------------------------
	.section	.nv.shared._ZN7cutlass13device_kernelINS_4gemm6kernel13GemmUniversalINS1_17GroupProblemShapeIN4cute5tupleIJiiiEEEEENS1_10collective13CollectiveMmaINS1_39MainloopSm90ArrayTmaGmmaWarpSpecializedILi2ENS6_IJNS5_1CILi2EEENSC_ILi1EEESE_EEENS1_40KernelPtrArrayTmaWarpSpecializedPingpongEEENS6_IJNSC_ILi256EEENSC_ILi128EEESJ_EEENS_10bfloat16_tEPNS6_IJlSE_NSC_ILi0EEEEEESL_SO_NS5_8TiledMMAINS5_8MMA_AtomIJNS5_4SM904GMMA28MMA_64x128x16_F32BF16BF16_SSILNSS_5MajorE0ELSU_0ELNSS_7ScaleInE1ELSV_1EEEEEENS5_6LayoutINS6_IJSE_SE_SE_EEENS6_IJSM_SM_SM_EEEEENS6_IJNS5_10UnderscoreES12_S12_EEEEENS5_13SM90_TMA_LOADENS5_14ComposedLayoutINS5_7SwizzleILi3ELi4ELi3EEENS5_18smem_ptr_flag_bitsILi16EEENSY_INS6_IJNSC_ILi8EEENSC_ILi64EEEEEENS6_IJS1C_SE_EEEEEEEvNS5_8identityENS5_23SM90_TMA_LOAD_MULTICASTES1G_vS1H_EENS_8epilogue10collective18CollectiveEpilogueINS1K_30Sm90PtrArrayTmaWarpSpecializedILi4ELi2ELi16ELb1ELb0ELi2EEEJSK_NS6_IJS1C_NSC_ILi32EEEEEENS_6half_tEPNS6_IJSE_lSM_EEES1R_S1T_NS1K_6fusion15FusionCallbacksIS1O_NS1U_17LinearCombinationIS1R_fS1R_fLNS_15FloatRoundStyleE2EEESK_S1Q_JEEES15_NS16_IS18_S1A_NSY_INS6_IJS1C_S1B_EEENS6_IJSE_S1C_EEEEEEENS5_17SM75_U16x8_LDSM_TENS5_14SM90_TMA_STOREES23_NS5_17SM90_U16x8_STSM_TENS5_9Copy_AtomIJNS5_17SM90_U32x4_STSM_NES1R_EEEvEEEvvEEEEvNT_6ParamsE,"aw",@nobits
	.sectionflags	@""
	.align	16
	.zero		1024


//--------------------- .nv.shared.reserved.0     --------------------------
	.section	.nv.shared.reserved.0,"aw",@nobits
	.weak		__nv_reservedSMEM_offset_0_alias
	.size		__nv_reservedSMEM_offset_0_alias, 0, 0
	.other		__nv_reservedSMEM_offset_0_alias,@"STO_CUDA_RESERVED_SHARED STV_DEFAULT"
__nv_reservedSMEM_offset_0_alias:
	.zero		0


//--------------------- .nv.global                --------------------------
	.section	.nv.global,"aw",@nobits
.nv.global:
	.type		_ZN39_INTERNAL_c1df928e_4_k_cu_5b9ca13b_27124cute1_E,@object
	.size		_ZN39_INTERNAL_c1df928e_4_k_cu_5b9ca13b_27124cute1_E,(_ZN39_INTERNAL_c1df928e_4_k_cu_5b9ca13b_27124cuda3std3__45__cpo6cbeginE - _ZN39_INTERNAL_c1df928e_4_k_cu_5b9ca13b_27124cute1_E)
_ZN39_INTERNAL_c1df928e_4_k_cu_5b9ca13b_27124cute1_E:
	.zero		1
	.type		_ZN39_INTERNAL_c1df928e_4_k_cu_5b9ca13b_27124cuda3std3__45__cpo6cbeginE,@object
	.size		_ZN39_INTERNAL_c1df928e_4_k_cu_5b9ca13b_27124cuda3std3__45__cpo6cbeginE,(_ZN39_INTERNAL_c1df928e_4_k_cu_5b9ca13b_27124cuda3std3__48in_placeE - _ZN39_INTERNAL_c1df928e_4_k_cu_5b9ca13b_27124cuda3std3__45__cpo6cbeginE)
_ZN39_INTERNAL_c1df928e_4_k_cu_5b9ca13b_27124cuda3std3__45__cpo6cbeginE:
	.zero		1
	.type		_ZN39_INTERNAL_c1df928e_4_k_cu_5b9ca13b_27124cuda3std3__48in_placeE,@object
	.size		_ZN39_INTERNAL_c1df928e_4_k_cu_5b9ca13b_27124cuda3std3__48in_placeE,(_ZN39_INTERNAL_c1df928e_4_k_cu_5b9ca13b_27124cuda3std6ranges3__45__cpo9iter_moveE - _ZN39_INTERNAL_c1df928e_4_k_cu_5b9ca13b_27124cuda3std3__48in_placeE)
_ZN39_INTERNAL_c1df928e_4_k_cu_5b9ca13b_27124cuda3std3__48in_placeE:
	.zero		1
	.type		_ZN39_INTERNAL_c1df928e_4_k_cu_5b9ca13b_27124cuda3std6ranges3__45__cpo9iter_moveE,@object
	.size		_ZN39_INTERNAL_c1df928e_4_k_cu_5b9ca13b_27124cuda3std6ranges3__45__cpo9iter_moveE,(_ZN39_INTERNAL_c1df928e_4_k_cu_5b9ca13b_27124cuda3std3__45__cpo5beginE - _ZN39_INTERNAL_c1df928e_4_k_cu_5b9ca13b_27124cuda3std6ranges3__45__cpo9iter_moveE)
_ZN39_INTERNAL_c1df928e_4_k_cu_5b9ca13b_27124cuda3std6ranges3__45__cpo9iter_moveE:
	.zero		1
	.type		_ZN39_INTERNAL_c1df928e_4_k_cu_5b9ca13b_27124cuda3std3__45__cpo5beginE,@object
	.size		_ZN39_INTERNAL_c1df928e_4_k_cu_5b9ca13b_27124cuda3std3__45__cpo5beginE,(_ZN39_INTERNAL_c1df928e_4_k_cu_5b9ca13b_27124cuda3std3__441_GLOBAL__N__c1df928e_4_k_cu_5b9ca13b_27126ignoreE - _ZN39_INTERNAL_c1df928e_4_k_cu_5b9ca13b_27124cuda3std3__45__cpo5beginE)
_ZN39_INTERNAL_c1df928e_4_k_cu_5b9ca13b_27124cuda3std3__45__cpo5beginE:
	.zero		1
	.type		_ZN39_INTERNAL_c1df928e_4_k_cu_5b9ca13b_27124cuda3std3__441_GLOBAL__N__c1df928e_4_k_cu_5b9ca13b_27126ignoreE,@object
	.size		_ZN39_INTERNAL_c1df928e_4_k_cu_5b9ca13b_27124cuda3std3__441_GLOBAL__N__c1df928e_4_k_cu_5b9ca13b_27126ignoreE,(_ZN39_INTERNAL_c1df928e_4_k_cu_5b9ca13b_27124cute7productE - _ZN39_INTERNAL_c1df928e_4_k_cu_5b9ca13b_27124cuda3std3__441_GLOBAL__N__c1df928e_4_k_cu_5b9ca13b_27126ignoreE)
_ZN39_INTERNAL_c1df928e_4_k_cu_5b9ca13b_27124cuda3std3__441_GLOBAL__N__c1df928e_4_k_cu_5b9ca13b_27126ignoreE:
	.zero		1
	.type		_ZN39_INTERNAL_c1df928e_4_k_cu_5b9ca13b_27124cute7productE,@object
	.size		_ZN39_INTERNAL_c1df928e_4_k_cu_5b9ca13b_27124cute7productE,(_ZN39_INTERNAL_c1df928e_4_k_cu_5b9ca13b_27124cuda3std3__45__cpo3endE - _ZN39_INTERNAL_c1df928e_4_k_cu_5b9ca13b_27124cute7productE)
_ZN39_INTERNAL_c1df928e_4_k_cu_5b9ca13b_27124cute7productE:
	.zero		1
	.type		_ZN39_INTERNAL_c1df928e_4_k_cu_5b9ca13b_27124cuda3std3__45__cpo3endE,@object
	.size		_ZN39_INTERNAL_c1df928e_4_k_cu_5b9ca13b_27124cuda3std3__45__cpo3endE,(_ZN39_INTERNAL_c1df928e_4_k_cu_5b9ca13b_27124cuda3std3__419piecewise_constructE - _ZN39_INTERNAL_c1df928e_4_k_cu_5b9ca13b_27124cuda3std3__45__cpo3endE)
_ZN39_INTERNAL_c1df928e_4_k_cu_5b9ca13b_27124cuda3std3__45__cpo3endE:
	.zero		1
	.type		_ZN39_INTERNAL_c1df928e_4_k_cu_5b9ca13b_27124cuda3std3__419piecewise_constructE,@object
	.size		_ZN39_INTERNAL_c1df928e_4_k_cu_5b9ca13b_27124cuda3std3__419piecewise_constructE,(_ZN39_INTERNAL_c1df928e_4_k_cu_5b9ca13b_27124cuda3std3__45__cpo4cendE - _ZN39_INTERNAL_c1df928e_4_k_cu_5b9ca13b_27124cuda3std3__419piecewise_constructE)
_ZN39_INTERNAL_c1df928e_4_k_cu_5b9ca13b_27124cuda3std3__419piecewise_constructE:
	.zero		1
	.type		_ZN39_INTERNAL_c1df928e_4_k_cu_5b9ca13b_27124cuda3std3__45__cpo4cendE,@object
	.size		_ZN39_INTERNAL_c1df928e_4_k_cu_5b9ca13b_27124cuda3std3__45__cpo4cendE,(_ZN39_INTERNAL_c1df928e_4_k_cu_5b9ca13b_27124cuda3std6ranges3__45__cpo4swapE - _ZN39_INTERNAL_c1df928e_4_k_cu_5b9ca13b_27124cuda3std3__45__cpo4cendE)
_ZN39_INTERNAL_c1df928e_4_k_cu_5b9ca13b_27124cuda3std3__45__cpo4cendE:
	.zero		1
	.type		_ZN39_INTERNAL_c1df928e_4_k_cu_5b9ca13b_27124cuda3std6ranges3__45__cpo4swapE,@object
	.size		_ZN39_INTERNAL_c1df928e_4_k_cu_5b9ca13b_27124cuda3std6ranges3__45__cpo4swapE,(.L_8 - _ZN39_INTERNAL_c1df928e_4_k_cu_5b9ca13b_27124cuda3std6ranges3__45__cpo4swapE)
_ZN39_INTERNAL_c1df928e_4_k_cu_5b9ca13b_27124cuda3std6ranges3__45__cpo4swapE:
	.zero		1
.L_8:


//--------------------- .nv.constant0._ZN7cutlass13device_kernelINS_4gemm6kernel13GemmUniversalINS1_17GroupProblemShapeIN4cute5tupleIJiiiEEEEENS1_10collective13CollectiveMmaINS1_39MainloopSm90ArrayTmaGmmaWarpSpecializedILi2ENS6_IJNS5_1CILi2EEENSC_ILi1EEESE_EEENS1_40KernelPtrArrayTmaWarpSpecializedPingpongEEENS6_IJNSC_ILi256EEENSC_ILi128EEESJ_EEENS_10bfloat16_tEPNS6_IJlSE_NSC_ILi0EEEEEESL_SO_NS5_8TiledMMAINS5_8MMA_AtomIJNS5_4SM904GMMA28MMA_64x128x16_F32BF16BF16_SSILNSS_5MajorE0ELSU_0ELNSS_7ScaleInE1ELSV_1EEEEEENS5_6LayoutINS6_IJSE_SE_SE_EEENS6_IJSM_SM_SM_EEEEENS6_IJNS5_10UnderscoreES12_S12_EEEEENS5_13SM90_TMA_LOADENS5_14ComposedLayoutINS5_7SwizzleILi3ELi4ELi3EEENS5_18smem_ptr_flag_bitsILi16EEENSY_INS6_IJNSC_ILi8EEENSC_ILi64EEEEEENS6_IJS1C_SE_EEEEEEEvNS5_8identityENS5_23SM90_TMA_LOAD_MULTICASTES1G_vS1H_EENS_8epilogue10collective18CollectiveEpilogueINS1K_30Sm90PtrArrayTmaWarpSpecializedILi4ELi2ELi16ELb1ELb0ELi2EEEJSK_NS6_IJS1C_NSC_ILi32EEEEEENS_6half_tEPNS6_IJSE_lSM_EEES1R_S1T_NS1K_6fusion15FusionCallbacksIS1O_NS1U_17LinearCombinationIS1R_fS1R_fLNS_15FloatRoundStyleE2EEESK_S1Q_JEEES15_NS16_IS18_S1A_NSY_INS6_IJS1C_S1B_EEENS6_IJSE_S1C_EEEEEEENS5_17SM75_U16x8_LDSM_TENS5_14SM90_TMA_STOREES23_NS5_17SM90_U16x8_STSM_TENS5_9Copy_AtomIJNS5_17SM90_U32x4_STSM_NES1R_EEEvEEEvvEEEEvNT_6ParamsE --------------------------
	.section	.nv.constant0._ZN7cutlass13device_kernelINS_4gemm6kernel13GemmUniversalINS1_17GroupProblemShapeIN4cute5tupleIJiiiEEEEENS1_10collective13CollectiveMmaINS1_39MainloopSm90ArrayTmaGmmaWarpSpecializedILi2ENS6_IJNS5_1CILi2EEENSC_ILi1EEESE_EEENS1_40KernelPtrArrayTmaWarpSpecializedPingpongEEENS6_IJNSC_ILi256EEENSC_ILi128EEESJ_EEENS_10bfloat16_tEPNS6_IJlSE_NSC_ILi0EEEEEESL_SO_NS5_8TiledMMAINS5_8MMA_AtomIJNS5_4SM904GMMA28MMA_64x128x16_F32BF16BF16_SSILNSS_5MajorE0ELSU_0ELNSS_7ScaleInE1ELSV_1EEEEEENS5_6LayoutINS6_IJSE_SE_SE_EEENS6_IJSM_SM_SM_EEEEENS6_IJNS5_10UnderscoreES12_S12_EEEEENS5_13SM90_TMA_LOADENS5_14ComposedLayoutINS5_7SwizzleILi3ELi4ELi3EEENS5_18smem_ptr_flag_bitsILi16EEENSY_INS6_IJNSC_ILi8EEENSC_ILi64EEEEEENS6_IJS1C_SE_EEEEEEEvNS5_8identityENS5_23SM90_TMA_LOAD_MULTICASTES1G_vS1H_EENS_8epilogue10collective18CollectiveEpilogueINS1K_30Sm90PtrArrayTmaWarpSpecializedILi4ELi2ELi16ELb1ELb0ELi2EEEJSK_NS6_IJS1C_NSC_ILi32EEEEEENS_6half_tEPNS6_IJSE_lSM_EEES1R_S1T_NS1K_6fusion15FusionCallbacksIS1O_NS1U_17LinearCombinationIS1R_fS1R_fLNS_15FloatRoundStyleE2EEESK_S1Q_JEEES15_NS16_IS18_S1A_NSY_INS6_IJS1C_S1B_EEENS6_IJSE_S1C_EEEEEEENS5_17SM75_U16x8_LDSM_TENS5_14SM90_TMA_STOREES23_NS5_17SM90_U16x8_STSM_TENS5_9Copy_AtomIJNS5_17SM90_U32x4_STSM_NES1R_EEEvEEEvvEEEEvNT_6ParamsE,"a",@progbits
	.sectionflags	@""
	.align	4
.nv.constant0._ZN7cutlass13device_kernelINS_4gemm6kernel13GemmUniversalINS1_17GroupProblemShapeIN4cute5tupleIJiiiEEEEENS1_10collective13CollectiveMmaINS1_39MainloopSm90ArrayTmaGmmaWarpSpecializedILi2ENS6_IJNS5_1CILi2EEENSC_ILi1EEESE_EEENS1_40KernelPtrArrayTmaWarpSpecializedPingpongEEENS6_IJNSC_ILi256EEENSC_ILi128EEESJ_EEENS_10bfloat16_tEPNS6_IJlSE_NSC_ILi0EEEEEESL_SO_NS5_8TiledMMAINS5_8MMA_AtomIJNS5_4SM904GMMA28MMA_64x128x16_F32BF16BF16_SSILNSS_5MajorE0ELSU_0ELNSS_7ScaleInE1ELSV_1EEEEEENS5_6LayoutINS6_IJSE_SE_SE_EEENS6_IJSM_SM_SM_EEEEENS6_IJNS5_10UnderscoreES12_S12_EEEEENS5_13SM90_TMA_LOADENS5_14ComposedLayoutINS5_7SwizzleILi3ELi4ELi3EEENS5_18smem_ptr_flag_bitsILi16EEENSY_INS6_IJNSC_ILi8EEENSC_ILi64EEEEEENS6_IJS1C_SE_EEEEEEEvNS5_8identityENS5_23SM90_TMA_LOAD_MULTICASTES1G_vS1H_EENS_8epilogue10collective18CollectiveEpilogueINS1K_30Sm90PtrArrayTmaWarpSpecializedILi4ELi2ELi16ELb1ELb0ELi2EEEJSK_NS6_IJS1C_NSC_ILi32EEEEEENS_6half_tEPNS6_IJSE_lSM_EEES1R_S1T_NS1K_6fusion15FusionCallbacksIS1O_NS1U_17LinearCombinationIS1R_fS1R_fLNS_15FloatRoundStyleE2EEESK_S1Q_JEEES15_NS16_IS18_S1A_NSY_INS6_IJS1C_S1B_EEENS6_IJSE_S1C_EEEEEEENS5_17SM75_U16x8_LDSM_TENS5_14SM90_TMA_STOREES23_NS5_17SM90_U16x8_STSM_TENS5_9Copy_AtomIJNS5_17SM90_U32x4_STSM_NES1R_EEEvEEEvvEEEEvNT_6ParamsE:
	.zero		2432


//--------------------- SYMBOLS --------------------------

	.type		.nv.reservedSmem.offset0,@object
	.size		.nv.reservedSmem.offset0,0x4
	.type		__assertfail,@function
